def matmul_kernel(
    a_ptr,
    b_ptr,
    c_ptr,
    M,
    N,
    K,
    stride_am,
    stride_ak,
    stride_bk,
    stride_bn,
    stride_cm,
    stride_cn,
    BLOCK_M: tl.constexpr,
    BLOCK_N: tl.constexpr,
    BLOCK_K: tl.constexpr,
    GROUP_M: tl.constexpr,
):
    pid = tl.program_id(axis=0)
    num_pid_m = tl.cdiv(M, BLOCK_M)
    num_pid_n = tl.cdiv(N, BLOCK_N)
    num_pid_in_group = GROUP_M * num_pid_n
    group_id = pid // num_pid_in_group
    first_pid_m = group_id * GROUP_M
    group_size_m = min(num_pid_m - first_pid_m, GROUP_M)
    pid_m = first_pid_m + ((pid % num_pid_in_group) % group_size_m)
    pid_n = (pid % num_pid_in_group) // group_size_m

    offs_am = (pid_m * BLOCK_M + tl.arange(0, BLOCK_M)) % M
    offs_bn = (pid_n * BLOCK_N + tl.arange(0, BLOCK_N)) % N
    offs_k = tl.arange(0, BLOCK_K)
    a_ptrs = a_ptr + offs_am[:, None] * stride_am + offs_k[None, :] * stride_ak
    b_ptrs = b_ptr + offs_k[:, None] * stride_bk + offs_bn[None, :] * stride_bn

    acc = tl.zeros((BLOCK_M, BLOCK_N), dtype=tl.float32)
    for kk in range(0, tl.cdiv(K, BLOCK_K)):
        a = tl.load(a_ptrs, mask=offs_k[None, :] < K - kk * BLOCK_K, other=0.0)
        b = tl.load(b_ptrs, mask=offs_k[:, None] < K - kk * BLOCK_K, other=0.0)
        acc = tl.dot(a, b, acc)
        a_ptrs += BLOCK_K * stride_ak
        b_ptrs += BLOCK_K * stride_bk

    c = acc.to(c_ptr.dtype.element_ty)
    offs_cm = pid_m * BLOCK_M + tl.arange(0, BLOCK_M)
    offs_cn = pid_n * BLOCK_N + tl.arange(0, BLOCK_N)
    c_ptrs = c_ptr + offs_cm[:, None] * stride_cm + offs_cn[None, :] * stride_cn
    mask = (offs_cm[:, None] < M) & (offs_cn[None, :] < N)
    tl.store(c_ptrs, c, mask=mask)

# config = {"BLOCK_K": 64, "BLOCK_M": 256, "BLOCK_N": 128, "GROUP_M": 8, "arch": "sm_100", "dtype": "fp8e4m3", "num_ctas": 1, "num_stages": 2, "num_warps": 2}
# arch = sm_100


// ===== COMPILED SASS (sm_100a) =====

	.target	sm_100a

	.elftype	@"ET_EXEC"


//--------------------- .note.nv.tkinfo           --------------------------
	.section	.note.nv.tkinfo,"",@"SHT_NOTE"
	.sectionflags	@"SHF_NOTE_NV_TKINFO"
	.tkinfo
        /*0018*/ 	.word	0x00000081
        /*0030*/ 	.string	""
        /*0030*/ 	.string	"ptxas-blackwell"
        /*0030*/ 	.string	"Cuda compilation tools, release 12.9, V12.9.86"
        /*0030*/ 	.string	"Build cuda_12.9.r12.9/compiler.36037853_0"
        /*0030*/ 	.string	"-v  -suppress-debug-info  -lineinfo  -arch sm_100a "



//--------------------- .note.nv.cuver            --------------------------
	.section	.note.nv.cuver,"",@"SHT_NOTE"
	.sectionflags	@"SHF_NOTE_NV_CUVER"
        /*0018*/ 	.short	0x0001
        /*001a*/ 	.short	0x0064
        /*001c*/ 	.short	0x0001
        /*001e*/ 	.short	0x0000
        /*0020*/ 	.short	0x0001
        /*0022*/ 	.short	0x0000


//--------------------- .nv.info                  --------------------------
	.section	.nv.info,"",@"SHT_CUDA_INFO"
	.align	4


	//----- nvinfo : EIATTR_REGCOUNT
	.align		4
        /*0000*/ 	.byte	0x04, 0x2f
        /*0002*/ 	.short	(.L_1 - .L_0)
	.align		4
.L_0:
        /*0004*/ 	.word	index@(matmul_kernel)
        /*0008*/ 	.word	0x00000020


	//----- nvinfo : EIATTR_FRAME_SIZE
	.align		4
.L_1:
        /*000c*/ 	.byte	0x04, 0x11
        /*000e*/ 	.short	(.L_3 - .L_2)
	.align		4
.L_2:
        /*0010*/ 	.word	index@(matmul_kernel)
        /*0014*/ 	.word	0x000041d0


	//----- nvinfo : EIATTR_MIN_STACK_SIZE
	.align		4
.L_3:
        /*0018*/ 	.byte	0x04, 0x12
        /*001a*/ 	.short	(.L_5 - .L_4)
	.align		4
.L_4:
        /*001c*/ 	.word	index@(matmul_kernel)
        /*0020*/ 	.word	0x000041d0
.L_5:


//--------------------- .nv.info.matmul_kernel    --------------------------
	.section	.nv.info.matmul_kernel,"",@"SHT_CUDA_INFO"
	.sectionflags	@""
	.align	4


	//----- nvinfo : EIATTR_CUDA_API_VERSION
	.align		4
        /*0000*/ 	.byte	0x04, 0x37
        /*0002*/ 	.short	(.L_7 - .L_6)
.L_6:
        /*0004*/ 	.word	0x00000081


	//----- nvinfo : EIATTR_KPARAM_INFO
	.align		4
.L_7:
        /*0008*/ 	.byte	0x04, 0x17
        /*000a*/ 	.short	(.L_9 - .L_8)
.L_8:
        /*000c*/ 	.word	0x00000000
        /*0010*/ 	.short	0x000d
        /*0012*/ 	.short	0x0048
        /*0014*/ 	.byte	0x00, 0xf4, 0x21, 0x00


	//----- nvinfo : EIATTR_KPARAM_INFO
	.align		4
.L_9:
        /*0018*/ 	.byte	0x04, 0x17
        /*001a*/ 	.short	(.L_11 - .L_10)
.L_10:
        /*001c*/ 	.word	0x00000000
        /*0020*/ 	.short	0x000c
        /*0022*/ 	.short	0x0040
        /*0024*/ 	.byte	0x00, 0xf4, 0x21, 0x00


	//----- nvinfo : EIATTR_KPARAM_INFO
	.align		4
.L_11:
        /*0028*/ 	.byte	0x04, 0x17
        /*002a*/ 	.short	(.L_13 - .L_12)
.L_12:
        /*002c*/ 	.word	0x00000000
        /*0030*/ 	.short	0x000b
        /*0032*/ 	.short	0x0038
        /*0034*/ 	.byte	0x00, 0xf0, 0x11, 0x00


	//----- nvinfo : EIATTR_KPARAM_INFO
	.align		4
.L_13:
        /*0038*/ 	.byte	0x04, 0x17
        /*003a*/ 	.short	(.L_15 - .L_14)
.L_14:
        /*003c*/ 	.word	0x00000000
        /*0040*/ 	.short	0x000a
        /*0042*/ 	.short	0x0034
        /*0044*/ 	.byte	0x00, 0xf0, 0x11, 0x00


	//----- nvinfo : EIATTR_KPARAM_INFO
	.align		4
.L_15:
        /*0048*/ 	.byte	0x04, 0x17
        /*004a*/ 	.short	(.L_17 - .L_16)
.L_16:
        /*004c*/ 	.word	0x00000000
        /*0050*/ 	.short	0x0009
        /*0052*/ 	.short	0x0030
        /*0054*/ 	.byte	0x00, 0xf0, 0x11, 0x00


	//----- nvinfo : EIATTR_KPARAM_INFO
	.align		4
.L_17:
        /*0058*/ 	.byte	0x04, 0x17
        /*005a*/ 	.short	(.L_19 - .L_18)
.L_18:
        /*005c*/ 	.word	0x00000000
        /*0060*/ 	.short	0x0008
        /*0062*/ 	.short	0x002c
        /*0064*/ 	.byte	0x00, 0xf0, 0x11, 0x00


	//----- nvinfo : EIATTR_KPARAM_INFO
	.align		4
.L_19:
        /*0068*/ 	.byte	0x04, 0x17
        /*006a*/ 	.short	(.L_21 - .L_20)
.L_20:
        /*006c*/ 	.word	0x00000000
        /*0070*/ 	.short	0x0007
        /*0072*/ 	.short	0x0028
        /*0074*/ 	.byte	0x00, 0xf0, 0x11, 0x00


	//----- nvinfo : EIATTR_KPARAM_INFO
	.align		4
.L_21:
        /*0078*/ 	.byte	0x04, 0x17
        /*007a*/ 	.short	(.L_23 - .L_22)
.L_22:
        /*007c*/ 	.word	0x00000000
        /*0080*/ 	.short	0x0006
        /*0082*/ 	.short	0x0024
        /*0084*/ 	.byte	0x00, 0xf0, 0x11, 0x00


	//----- nvinfo : EIATTR_KPARAM_INFO
	.align		4
.L_23:
        /*0088*/ 	.byte	0x04, 0x17
        /*008a*/ 	.short	(.L_25 - .L_24)
.L_24:
        /*008c*/ 	.word	0x00000000
        /*0090*/ 	.short	0x0005
        /*0092*/ 	.short	0x0020
        /*0094*/ 	.byte	0x00, 0xf0, 0x11, 0x00


	//----- nvinfo : EIATTR_KPARAM_INFO
	.align		4
.L_25:
        /*0098*/ 	.byte	0x04, 0x17
        /*009a*/ 	.short	(.L_27 - .L_26)
.L_26:
        /*009c*/ 	.word	0x00000000
        /*00a0*/ 	.short	0x0004
        /*00a2*/ 	.short	0x001c
        /*00a4*/ 	.byte	0x00, 0xf0, 0x11, 0x00


	//----- nvinfo : EIATTR_KPARAM_INFO
	.align		4
.L_27:
        /*00a8*/ 	.byte	0x04, 0x17
        /*00aa*/ 	.short	(.L_29 - .L_28)
.L_28:
        /*00ac*/ 	.word	0x00000000
        /*00b0*/ 	.short	0x0003
        /*00b2*/ 	.short	0x0018
        /*00b4*/ 	.byte	0x00, 0xf0, 0x11, 0x00


	//----- nvinfo : EIATTR_KPARAM_INFO
	.align		4
.L_29:
        /*00b8*/ 	.byte	0x04, 0x17
        /*00ba*/ 	.short	(.L_31 - .L_30)
.L_30:
        /*00bc*/ 	.word	0x00000000
        /*00c0*/ 	.short	0x0002
        /*00c2*/ 	.short	0x0010
        /*00c4*/ 	.byte	0x00, 0xf4, 0x21, 0x00


	//----- nvinfo : EIATTR_KPARAM_INFO
	.align		4
.L_31:
        /*00c8*/ 	.byte	0x04, 0x17
        /*00ca*/ 	.short	(.L_33 - .L_32)
.L_32:
        /*00cc*/ 	.word	0x00000000
        /*00d0*/ 	.short	0x0001
        /*00d2*/ 	.short	0x0008
        /*00d4*/ 	.byte	0x00, 0xf4, 0x21, 0x00


	//----- nvinfo : EIATTR_KPARAM_INFO
	.align		4
.L_33:
        /*00d8*/ 	.byte	0x04, 0x17
        /*00da*/ 	.short	(.L_35 - .L_34)
.L_34:
        /*00dc*/ 	.word	0x00000000
        /*00e0*/ 	.short	0x0000
        /*00e2*/ 	.short	0x0000
        /*00e4*/ 	.byte	0x00, 0xf4, 0x21, 0x00


	//----- nvinfo : EIATTR_SPARSE_MMA_MASK
	.align		4
.L_35:
        /*00e8*/ 	.byte	0x03, 0x50
        /*00ea*/ 	.short	0x0000


	//----- nvinfo : EIATTR_MAXREG_COUNT
	.align		4
        /*00ec*/ 	.byte	0x03, 0x1b
        /*00ee*/ 	.short	0x00ff


	//----- nvinfo : EIATTR_NUM_BARRIERS
	.align		4
        /*00f0*/ 	.byte	0x02, 0x4c
        /*00f2*/ 	.byte	0x01
	.zero		1


	//----- nvinfo : EIATTR_ANNOTATIONS
	.align		4
        /*00f4*/ 	.byte	0x04, 0x55
        /*00f6*/ 	.short	(.L_37 - .L_36)


	//   ....[0]....
.L_36:
        /*00f8*/ 	.word	0x00000001
        /*00fc*/ 	.byte	0x10, 0x05, 0x00, 0x00, 0x01, 0x00, 0x00, 0x00, 0x60, 0x05, 0x00, 0x00, 0x01, 0x00, 0x00, 0x00
        /* <DEDUP_REMOVED lines=3842> */
        /*f12c*/ 	.byte	0x40, 0x62, 0x03, 0x00


	//----- nvinfo : EIATTR_VRC_CTA_INIT_COUNT
	.align		4
.L_37:
        /*f130*/ 	.byte	0x02, 0x4a
	.zero		1
	.zero		1


	//----- nvinfo : EIATTR_EXIT_INSTR_OFFSETS
	.align		4
        /*f134*/ 	.byte	0x04, 0x1c
        /*f136*/ 	.short	(.L_39 - .L_38)


	//   ....[0]....
.L_38:
        /*f138*/ 	.word	0x0007d810


	//   ....[1]....
        /*f13c*/ 	.word	0x0007d840


	//----- nvinfo : EIATTR_REQNTID
	.align		4
.L_39:
        /*f140*/ 	.byte	0x04, 0x10
        /*f142*/ 	.short	(.L_41 - .L_40)
.L_40:
        /*f144*/ 	.word	0x00000040
        /*f148*/ 	.word	0x00000001
        /*f14c*/ 	.word	0x00000001


	//----- nvinfo : EIATTR_CBANK_PARAM_SIZE
	.align		4
.L_41:
        /*f150*/ 	.byte	0x03, 0x19
        /*f152*/ 	.short	0x0050


	//----- nvinfo : EIATTR_PARAM_CBANK
	.align		4
        /*f154*/ 	.byte	0x04, 0x0a
        /*f156*/ 	.short	(.L_43 - .L_42)
	.align		4
.L_42:
        /*f158*/ 	.word	index@(.nv.constant0.matmul_kernel)
        /*f15c*/ 	.short	0x0380
        /*f15e*/ 	.short	0x0050


	//----- nvinfo : EIATTR_SW_WAR
	.align		4
.L_43:
        /*f160*/ 	.byte	0x04, 0x36
        /*f162*/ 	.short	(.L_45 - .L_44)
.L_44:
        /*f164*/ 	.word	0x00000008
.L_45:


//--------------------- .nv.compat                --------------------------
	.section	.nv.compat,"",@"SHT_CUDA_COMPAT_INFO"
	.align	4
        /*0000*/ 	.byte	0x02, 0x02, 0x02, 0x00, 0x02, 0x05, 0x05, 0x00, 0x02, 0x03, 0x00, 0x00, 0x02, 0x06, 0x01, 0x00


//--------------------- .nv.callgraph             --------------------------
	.section	.nv.callgraph,"",@"SHT_CUDA_CALLGRAPH"
	.align	4
	.sectionentsize	8
	.align		4
        /*0000*/ 	.word	0x00000000
	.align		4
        /*0004*/ 	.word	0xffffffff
	.align		4
        /*0008*/ 	.word	0x00000000
	.align		4
        /*000c*/ 	.word	0xfffffffe
	.align		4
        /*0010*/ 	.word	0x00000000
	.align		4
        /*0014*/ 	.word	0xfffffffd
	.align		4
        /*0018*/ 	.word	0x00000000
	.align		4
        /*001c*/ 	.word	0xfffffffc


//--------------------- .text.matmul_kernel       --------------------------
	.section	.text.matmul_kernel,"ax",@progbits
	.align	128
        .global         matmul_kernel
        .type           matmul_kernel,@function
        .size           matmul_kernel,(.L_x_4 - matmul_kernel)
        .other          matmul_kernel,@"STO_CUDA_ENTRY STV_DEFAULT"
matmul_kernel:
.text.matmul_kernel:
[----:B------:R-:W0:Y:S08]  /*0000*/  LDC R1, c[0x0][0x37c] ;  /* 0x0000df00ff017b82 */ /* 0x000e300000000800 */
[----:B------:R-:W1:Y:S01]  /*0010*/  LDC.64 R4, c[0x0][0x398] ;  /* 0x0000e600ff047b82 */ /* 0x000e620000000a00 */
[----:B0-----:R-:W-:Y:S01]  /*0020*/  VIADD R1, R1, 0xffffbe30 ;  /* 0xffffbe3001017836 */ /* 0x001fe20000000000 */
[----:B------:R-:W0:Y:S01]  /*0030*/  S2R R14, SR_TID.X ;  /* 0x00000000000e7919 */ /* 0x000e220000002100 */
[----:B------:R-:W2:Y:S01]  /*0040*/  LDCU UR6, c[0x0][0x3a0] ;  /* 0x00007400ff0677ac */ /* 0x000ea20008000800 */
[----:B------:R-:W-:-:S04]  /*0050*/  UMOV UR4, 0x400 ;  /* 0x0000040000047882 */ /* 0x000fc80000000000 */
[----:B------:R-:W3:Y:S01]  /*0060*/  S2UR UR5, SR_CgaCtaId ;  /* 0x00000000000579c3 */ /* 0x000ee20000008800 */
[----:B------:R-:W4:Y:S01]  /*0070*/  LDCU.64 UR40, c[0x0][0x358] ;  /* 0x00006b00ff2877ac */ /* 0x000f220008000a00 */
[----:B--2---:R-:W-:Y:S01]  /*0080*/  UIADD3 UR6, UPT, UPT, UR6, 0x3f, URZ ;  /* 0x0000003f06067890 */ /* 0x004fe2000fffe0ff */
[----:B-1----:R-:W-:-:S03]  /*0090*/  VIADD R0, R5, 0x7f ;  /* 0x0000007f05007836 */ /* 0x002fc60000000000 */
[----:B------:R-:W-:Y:S02]  /*00a0*/  UISETP.GT.AND UP0, UPT, UR6, 0x3f, UPT ;  /* 0x0000003f0600788c */ /* 0x000fe4000bf04270 */
[----:B------:R-:W-:Y:S01]  /*00b0*/  SHF.R.S32.HI R3, RZ, 0x1f, R0 ;  /* 0x0000001fff037819 */ /* 0x000fe20000011400 */
[----:B---3--:R-:W-:-:S03]  /*00c0*/  ULEA UR4, UR5, UR4, 0x18 ;  /* 0x0000000405047291 */ /* 0x008fc6000f8ec0ff */
[----:B------:R-:W-:Y:S02]  /*00d0*/  LEA.HI R3, R3, R0, RZ, 0x7 ;  /* 0x0000000003037211 */ /* 0x000fe400078f38ff */
[----:B0-----:R-:W-:Y:S02]  /*00e0*/  LOP3.LUT R26, R14, 0x3f, RZ, 0xc0, !PT ;  /* 0x0000003f0e1a7812 */ /* 0x001fe400078ec0ff */
[----:B------:R-:W-:Y:S02]  /*00f0*/  SHF.R.S32.HI R0, RZ, 0x7, R3 ;  /* 0x00000007ff007819 */ /* 0x000fe40000011403 */
[----:B------:R-:W0:Y:S03]  /*0100*/  S2R R3, SR_CTAID.X ;  /* 0x0000000000037919 */ /* 0x000e260000002500 */
[----:B------:R-:W-:-:S05]  /*0110*/  IMAD.SHL.U32 R0, R0, 0x8, RZ ;  /* 0x0000000800007824 */ /* 0x000fca00078e00ff */
[-C--:B------:R-:W-:Y:S02]  /*0120*/  IABS R9, R0.reuse ;  /* 0x0000000000097213 */ /* 0x080fe40000000000 */
[----:B------:R-:W-:Y:S02]  /*0130*/  IABS R12, R0 ;  /* 0x00000000000c7213 */ /* 0x000fe40000000000 */
[----:B------:R-:W1:Y:S08]  /*0140*/  I2F.RP R2, R9 ;  /* 0x0000000900027306 */ /* 0x000e700000209400 */
[----:B-1----:R-:W1:Y:S01]  /*0150*/  MUFU.RCP R2, R2 ;  /* 0x0000000200027308 */ /* 0x002e620000001000 */
[----:B0-----:R-:W-:Y:S01]  /*0160*/  IABS R10, R3 ;  /* 0x00000003000a7213 */ /* 0x001fe20000000000 */
[----:B-1----:R-:W-:-:S02]  /*0170*/  VIADD R6, R2, 0xffffffe ;  /* 0x0ffffffe02067836 */ /* 0x002fc40000000000 */
[----:B------:R-:W-:-:S04]  /*0180*/  IMAD.MOV R2, RZ, RZ, -R12 ;  /* 0x000000ffff027224 */ /* 0x000fc800078e0a0c */
[----:B------:R0:W1:Y:S02]  /*0190*/  F2I.FTZ.U32.TRUNC.NTZ R7, R6 ;  /* 0x0000000600077305 */ /* 0x000064000021f000 */
[----:B0-----:R-:W-:Y:S02]  /*01a0*/  IMAD.MOV.U32 R6, RZ, RZ, RZ ;  /* 0x000000ffff067224 */ /* 0x001fe400078e00ff */
[----:B-1----:R-:W-:-:S04]  /*01b0*/  IMAD.MOV R8, RZ, RZ, -R7 ;  /* 0x000000ffff087224 */ /* 0x002fc800078e0a07 */
[----:B------:R-:W-:Y:S02]  /*01c0*/  IMAD R11, R8, R9, RZ ;  /* 0x00000009080b7224 */ /* 0x000fe400078e02ff */
[----:B------:R-:W-:Y:S02]  /*01d0*/  IMAD.MOV.U32 R8, RZ, RZ, R10 ;  /* 0x000000ffff087224 */ /* 0x000fe400078e000a */
[----:B------:R-:W-:-:S06]  /*01e0*/  IMAD.HI.U32 R7, R7, R11, R6 ;  /* 0x0000000b07077227 */ /* 0x000fcc00078e0006 */
[----:B------:R-:W-:-:S04]  /*01f0*/  IMAD.HI.U32 R7, R7, R8, RZ ;  /* 0x0000000807077227 */ /* 0x000fc800078e00ff */
[----:B------:R-:W-:-:S05]  /*0200*/  IMAD R2, R7, R2, R8 ;  /* 0x0000000207027224 */ /* 0x000fca00078e0208 */
[----:B------:R-:W-:-:S13]  /*0210*/  ISETP.GT.U32.AND P1, PT, R9, R2, PT ;  /* 0x000000020900720c */ /* 0x000fda0003f24070 */
[----:B------:R-:W-:Y:S02]  /*0220*/  @!P1 IMAD.IADD R2, R2, 0x1, -R9 ;  /* 0x0000000102029824 */ /* 0x000fe400078e0a09 */
[----:B------:R-:W-:Y:S01]  /*0230*/  @!P1 VIADD R7, R7, 0x1 ;  /* 0x0000000107079836 */ /* 0x000fe20000000000 */
[----:B------:R-:W-:Y:S02]  /*0240*/  ISETP.NE.AND P1, PT, R0, RZ, PT ;  /* 0x000000ff0000720c */ /* 0x000fe40003f25270 */
[----:B------:R-:W-:Y:S02]  /*0250*/  ISETP.GE.U32.AND P0, PT, R2, R9, PT ;  /* 0x000000090200720c */ /* 0x000fe40003f06070 */
[----:B------:R-:W-:-:S04]  /*0260*/  LOP3.LUT R2, R3, R0, RZ, 0x3c, !PT ;  /* 0x0000000003027212 */ /* 0x000fc800078e3cff */
[----:B------:R-:W-:Y:S01]  /*0270*/  ISETP.GE.AND P2, PT, R2, RZ, PT ;  /* 0x000000ff0200720c */ /* 0x000fe20003f46270 */
[----:B------:R-:W-:-:S06]  /*0280*/  VIADD R2, R4, 0xff ;  /* 0x000000ff04027836 */ /* 0x000fcc0000000000 */
[----:B------:R-:W-:-:S04]  /*0290*/  @P0 VIADD R7, R7, 0x1 ;  /* 0x0000000107070836 */ /* 0x000fc80000000000 */
[----:B------:R-:W-:Y:S01]  /*02a0*/  IMAD.MOV.U32 R6, RZ, RZ, R7 ;  /* 0x000000ffff067224 */ /* 0x000fe200078e0007 */
[----:B------:R-:W-:-:S03]  /*02b0*/  SHF.R.S32.HI R7, RZ, 0x1f, R2 ;  /* 0x0000001fff077819 */ /* 0x000fc60000011402 */
[----:B------:R-:W-:Y:S01]  /*02c0*/  @!P2 IMAD.MOV R6, RZ, RZ, -R6 ;  /* 0x000000ffff06a224 */ /* 0x000fe200078e0a06 */
[----:B------:R-:W-:Y:S02]  /*02d0*/  @!P1 LOP3.LUT R6, RZ, R0, RZ, 0x33, !PT ;  /* 0x00000000ff069212 */ /* 0x000fe400078e33ff */
[----:B------:R-:W-:-:S03]  /*02e0*/  LEA.HI R7, R7, R2, RZ, 0x8 ;  /* 0x0000000207077211 */ /* 0x000fc600078f40ff */
[----:B------:R-:W-:Y:S02]  /*02f0*/  IMAD.SHL.U32 R2, R6, 0x8, RZ ;  /* 0x0000000806027824 */ /* 0x000fe400078e00ff */
[----:B------:R-:W-:-:S03]  /*0300*/  IMAD.MOV R6, RZ, RZ, -R6 ;  /* 0x000000ffff067224 */ /* 0x000fc600078e0a06 */
[----:B------:R-:W-:Y:S01]  /*0310*/  LEA.HI.SX32 R7, R7, -R2, 0x18 ;  /* 0x8000000207077211 */ /* 0x000fe200078fc2ff */
[----:B------:R-:W-:Y:S02]  /*0320*/  IMAD R15, R0, R6, R3 ;  /* 0x00000006000f7224 */ /* 0x000fe400078e0203 */
[----:B------:R-:W-:Y:S01]  /*0330*/  IMAD.MOV.U32 R6, RZ, RZ, RZ ;  /* 0x000000ffff067224 */ /* 0x000fe200078e00ff */
[----:B------:R-:W-:Y:S02]  /*0340*/  VIMNMX R8, PT, PT, R7, 0x8, PT ;  /* 0x0000000807087848 */ /* 0x000fe40003fe0100 */
[----:B------:R-:W-:Y:S02]  /*0350*/  IABS R13, R15 ;  /* 0x0000000f000d7213 */ /* 0x000fe40000000000 */
[----:B------:R-:W-:-:S04]  /*0360*/  IABS R11, R8 ;  /* 0x00000008000b7213 */ /* 0x000fc80000000000 */
[----:B------:R-:W0:Y:S08]  /*0370*/  I2F.RP R9, R11 ;  /* 0x0000000b00097306 */ /* 0x000e300000209400 */
[----:B0-----:R-:W0:Y:S02]  /*0380*/  MUFU.RCP R9, R9 ;  /* 0x0000000900097308 */ /* 0x001e240000001000 */
[----:B0-----:R-:W-:-:S06]  /*0390*/  VIADD R7, R9, 0xffffffe ;  /* 0x0ffffffe09077836 */ /* 0x001fcc0000000000 */
[----:B------:R-:W0:Y:S02]  /*03a0*/  F2I.FTZ.U32.TRUNC.NTZ R7, R7 ;  /* 0x0000000700077305 */ /* 0x000e24000021f000 */
[----:B0-----:R-:W-:-:S04]  /*03b0*/  IMAD.MOV R10, RZ, RZ, -R7 ;  /* 0x000000ffff0a7224 */ /* 0x001fc800078e0a07 */
[----:B------:R-:W-:-:S04]  /*03c0*/  IMAD.MOV.U32 R0, RZ, RZ, R10 ;  /* 0x000000ffff007224 */ /* 0x000fc800078e000a */
[----:B------:R-:W-:Y:S01]  /*03d0*/  IMAD R3, R0, R11, RZ ;  /* 0x0000000b00037224 */ /* 0x000fe200078e02ff */
[----:B------:R-:W-:-:S03]  /*03e0*/  IABS R0, R8 ;  /* 0x0000000800007213 */ /* 0x000fc60000000000 */
[----:B------:R-:W-:-:S04]  /*03f0*/  IMAD.HI.U32 R6, R7, R3, R6 ;  /* 0x0000000307067227 */ /* 0x000fc800078e0006 */
[----:B------:R-:W-:Y:S02]  /*0400*/  IMAD.MOV R0, RZ, RZ, -R0 ;  /* 0x000000ffff007224 */ /* 0x000fe400078e0a00 */
        /* <DEDUP_REMOVED lines=8> */
[----:B------:R-:W-:-:S07]  /*0490*/  ISETP.GE.AND P2, PT, R0, RZ, PT ;  /* 0x000000ff0000720c */ /* 0x000fce0003f46270 */
[----:B------:R-:W-:-:S06]  /*04a0*/  @P0 VIADD R6, R6, 0x1 ;  /* 0x0000000106060836 */ /* 0x000fcc0000000000 */
[----:B------:R-:W-:Y:S01]  /*04b0*/  @!P2 IMAD.MOV R6, RZ, RZ, -R6 ;  /* 0x000000ffff06a224 */ /* 0x000fe200078e0a06 */
[----:B------:R-:W-:-:S05]  /*04c0*/  @!P1 LOP3.LUT R6, RZ, R8, RZ, 0x33, !PT ;  /* 0x00000008ff069212 */ /* 0x000fca00078e33ff */
[----:B------:R-:W-:Y:S02]  /*04d0*/  IMAD.MOV R3, RZ, RZ, -R6 ;  /* 0x000000ffff037224 */ /* 0x000fe400078e0a06 */
[----:B------:R-:W-:Y:S02]  /*04e0*/  IMAD.SHL.U32 R17, R6, 0x80, RZ ;  /* 0x0000008006117824 */ /* 0x000fe400078e00ff */
[----:B------:R-:W-:Y:S02]  /*04f0*/  IMAD R3, R8, R3, R15 ;  /* 0x0000000308037224 */ /* 0x000fe400078e020f */
[C---:B------:R-:W-:Y:S01]  /*0500*/  VIADD R6, R17.reuse, 0x2 ;  /* 0x0000000211067836 */ /* 0x040fe20000000000 */
[----:B------:R-:W-:Y:S01]  /*0510*/  STL [R1+0xf94], R17 ;  /* 0x000f941101007387 */ /* 0x000fe20000100800 */
[----:B------:R-:W-:Y:S02]  /*0520*/  IMAD.IADD R0, R2, 0x1, R3 ;  /* 0x0000000102007824 */ /* 0x000fe400078e0203 */
[----:B------:R-:W-:-:S02]  /*0530*/  VIADD R2, R17, 0x1 ;  /* 0x0000000111027836 */ /* 0x000fc40000000000 */
[C---:B------:R-:W-:Y:S02]  /*0540*/  VIADD R3, R17.reuse, 0x3 ;  /* 0x0000000311037836 */ /* 0x040fe40000000000 */
[C---:B------:R-:W-:Y:S01]  /*0550*/  VIADD R7, R17.reuse, 0x17 ;  /* 0x0000001711077836 */ /* 0x040fe20000000000 */
[----:B------:R0:W-:Y:S01]  /*0560*/  STL [R1+0x2c0], R2 ;  /* 0x0002c00201007387 */ /* 0x0001e20000100800 */
[----:B------:R-:W-:Y:S02]  /*0570*/  IMAD R26, R0, 0x100, R26 ;  /* 0x00000100001a7824 */ /* 0x000fe400078e021a */
[C---:B------:R-:W-:Y:S01]  /*0580*/  VIADD R15, R17.reuse, 0x26 ;  /* 0x00000026110f7836 */ /* 0x040fe20000000000 */
[----:B------:R1:W-:Y:S01]  /*0590*/  STL [R1+0x2bc], R6 ;  /* 0x0002bc0601007387 */ /* 0x0003e20000100800 */
[C---:B------:R-:W-:Y:S02]  /*05a0*/  VIADD R16, R17.reuse, 0x55 ;  /* 0x0000005511107836 */ /* 0x040fe40000000000 */
[C---:B------:R-:W-:Y:S01]  /*05b0*/  VIADD R25, R17.reuse, 0x6d ;  /* 0x0000006d11197836 */ /* 0x040fe20000000000 */
[----:B------:R2:W-:Y:S01]  /*05c0*/  STL [R1+0x2b8], R3 ;  /* 0x0002b80301007387 */ /* 0x0005e20000100800 */
[----:B------:R-:W-:-:S02]  /*05d0*/  VIADD R24, R17, 0x6e ;  /* 0x0000006e11187836 */ /* 0x000fc40000000000 */
[C---:B0-----:R-:W-:Y:S02]  /*05e0*/  VIADD R2, R17.reuse, 0x4 ;  /* 0x0000000411027836 */ /* 0x041fe40000000000 */
[C---:B------:R-:W-:Y:S02]  /*05f0*/  VIADD R23, R17.reuse, 0x71 ;  /* 0x0000007111177836 */ /* 0x040fe40000000000 */
[C---:B-1----:R-:W-:Y:S01]  /*0600*/  VIADD R6, R17.reuse, 0x5 ;  /* 0x0000000511067836 */ /* 0x042fe20000000000 */
[----:B------:R0:W-:Y:S01]  /*0610*/  STL [R1+0x2b4], R2 ;  /* 0x0002b40201007387 */ /* 0x0001e20000100800 */
[C---:B------:R-:W-:Y:S02]  /*0620*/  VIADD R22, R17.reuse, 0x72 ;  /* 0x0000007211167836 */ /* 0x040fe40000000000 */
[C---:B--2---:R-:W-:Y:S01]  /*0630*/  VIADD R3, R17.reuse, 0x6 ;  /* 0x0000000611037836 */ /* 0x044fe20000000000 */
[----:B------:R1:W-:Y:S01]  /*0640*/  STL [R1+0x2b0], R6 ;  /* 0x0002b00601007387 */ /* 0x0003e20000100800 */
[----:B------:R-:W-:-:S02]  /*0650*/  VIADD R21, R17, 0x73 ;  /* 0x0000007311157836 */ /* 0x000fc40000000000 */
[C---:B------:R-:W-:Y:S01]  /*0660*/  VIADD R20, R17.reuse, 0x74 ;  /* 0x0000007411147836 */ /* 0x040fe20000000000 */
[----:B------:R2:W-:Y:S01]  /*0670*/  STL [R1+0x2ac], R3 ;  /* 0x0002ac0301007387 */ /* 0x0005e20000100800 */
[C---:B------:R-:W-:Y:S02]  /*0680*/  VIADD R19, R17.reuse, 0x75 ;  /* 0x0000007511137836 */ /* 0x040fe40000000000 */
[C---:B0-----:R-:W-:Y:S02]  /*0690*/  VIADD R2, R17.reuse, 0x7 ;  /* 0x0000000711027836 */ /* 0x041fe40000000000 */
[C---:B------:R-:W-:Y:S02]  /*06a0*/  VIADD R18, R17.reuse, 0x76 ;  /* 0x0000007611127836 */ /* 0x040fe40000000000 */
[C---:B-1----:R-:W-:Y:S01]  /*06b0*/  VIADD R6, R17.reuse, 0x8 ;  /* 0x0000000811067836 */ /* 0x042fe20000000000 */
[----:B------:R0:W-:Y:S01]  /*06c0*/  STL [R1+0x2a8], R2 ;  /* 0x0002a80201007387 */ /* 0x0001e20000100800 */
[----:B------:R-:W-:-:S02]  /*06d0*/  VIADD R13, R17, 0x77 ;  /* 0x00000077110d7836 */ /* 0x000fc40000000000 */
[C---:B--2---:R-:W-:Y:S01]  /*06e0*/  VIADD R3, R17.reuse, 0x9 ;  /* 0x0000000911037836 */ /* 0x044fe20000000000 */
[----:B------:R1:W-:Y:S01]  /*06f0*/  STL [R1+0x2a4], R6 ;  /* 0x0002a40601007387 */ /* 0x0003e20000100800 */
[C---:B------:R-:W-:Y:S02]  /*0700*/  VIADD R12, R17.reuse, 0x78 ;  /* 0x00000078110c7836 */ /* 0x040fe40000000000 */
[C---:B------:R-:W-:Y:S01]  /*0710*/  VIADD R11, R17.reuse, 0x79 ;  /* 0x00000079110b7836 */ /* 0x040fe20000000000 */
[----:B------:R2:W-:Y:S01]  /*0720*/  STL [R1+0x2a0], R3 ;  /* 0x0002a00301007387 */ /* 0x0005e20000100800 */
[C---:B------:R-:W-:Y:S02]  /*0730*/  VIADD R10, R17.reuse, 0x7b ;  /* 0x0000007b110a7836 */ /* 0x040fe40000000000 */
[C---:B0-----:R-:W-:Y:S02]  /*0740*/  VIADD R2, R17.reuse, 0xa ;  /* 0x0000000a11027836 */ /* 0x041fe40000000000 */
[----:B------:R-:W-:-:S02]  /*0750*/  VIADD R9, R17, 0x7c ;  /* 0x0000007c11097836 */ /* 0x000fc40000000000 */
[C---:B-1----:R-:W-:Y:S01]  /*0760*/  VIADD R6, R17.reuse, 0xb ;  /* 0x0000000b11067836 */ /* 0x042fe20000000000 */
[----:B------:R0:W-:Y:S01]  /*0770*/  STL [R1+0x29c], R2 ;  /* 0x00029c0201007387 */ /* 0x0001e20000100800 */
[C---:B------:R-:W-:Y:S02]  /*0780*/  VIADD R8, R17.reuse, 0x7d ;  /* 0x0000007d11087836 */ /* 0x040fe40000000000 */
[----:B--2---:R-:W-:Y:S01]  /*0790*/  VIADD R3, R17, 0xc ;  /* 0x0000000c11037836 */ /* 0x004fe20000000000 */
[----:B------:R1:W-:Y:S01]  /*07a0*/  STL [R1+0x298], R6 ;  /* 0x0002980601007387 */ /* 0x0003e20000100800 */
[----:B------:R-:W-:-:S03]  /*07b0*/  VIADD R0, R26, 0xc0 ;  /* 0x000000c01a007836 */ /* 0x000fc60000000000 */
[----:B------:R2:W-:Y:S01]  /*07c0*/  STL [R1+0x294], R3 ;  /* 0x0002940301007387 */ /* 0x0005e20000100800 */
[C---:B0-----:R-:W-:Y:S02]  /*07d0*/  VIADD R2, R17.reuse, 0xd ;  /* 0x0000000d11027836 */ /* 0x041fe40000000000 */
[----:B-1----:R-:W-:-:S03]  /*07e0*/  VIADD R6, R17, 0xe ;  /* 0x0000000e11067836 */ /* 0x002fc60000000000 */
[----:B------:R0:W-:Y:S01]  /*07f0*/  STL [R1+0x290], R2 ;  /* 0x0002900201007387 */ /* 0x0001e20000100800 */
[----:B--2---:R-:W-:-:S03]  /*0800*/  VIADD R3, R17, 0xf ;  /* 0x0000000f11037836 */ /* 0x004fc60000000000 */
[----:B------:R1:W-:Y:S04]  /*0810*/  STL [R1+0x28c], R6 ;  /* 0x00028c0601007387 */ /* 0x0003e80000100800 */
        /* <DEDUP_REMOVED lines=13> */
[----:B0-----:R-:W-:-:S03]  /*08f0*/  VIADD R2, R17, 0x16 ;  /* 0x0000001611027836 */ /* 0x001fc60000000000 */
[----:B------:R0:W-:Y:S01]  /*0900*/  STL [R1+0x268], R7 ;  /* 0x0002680701007387 */ /* 0x0001e20000100800 */
[C---:B-1----:R-:W-:Y:S02]  /*0910*/  VIADD R6, R17.reuse, 0x18 ;  /* 0x0000001811067836 */ /* 0x042fe40000000000 */
[----:B--2---:R-:W-:-:S03]  /*0920*/  VIADD R3, R17, 0x19 ;  /* 0x0000001911037836 */ /* 0x004fc60000000000 */
[----:B------:R1:W-:Y:S01]  /*0930*/  STL [R1+0x264], R6 ;  /* 0x0002640601007387 */ /* 0x0003e20000100800 */
[----:B0-----:R-:W-:-:S03]  /*0940*/  VIADD R7, R17, 0x1a ;  /* 0x0000001a11077836 */ /* 0x001fc60000000000 */
[----:B------:R0:W-:Y:S04]  /*0950*/  STL [R1+0x260], R3 ;  /* 0x0002600301007387 */ /* 0x0001e80000100800 */
[----:B------:R2:W-:Y:S01]  /*0960*/  STL [R1+0x25c], R7 ;  /* 0x00025c0701007387 */ /* 0x0005e20000100800 */
[C---:B-1----:R-:W-:Y:S02]  /*0970*/  VIADD R6, R17.reuse, 0x1b ;  /* 0x0000001b11067836 */ /* 0x042fe40000000000 */
[----:B0-----:R-:W-:-:S03]  /*0980*/  VIADD R3, R17, 0x1c ;  /* 0x0000001c11037836 */ /* 0x001fc60000000000 */
        /* <DEDUP_REMOVED lines=23> */
[C---:B-1----:R-:W-:Y:S02]  /*0b00*/  VIADD R3, R17.reuse, 0x28 ;  /* 0x0000002811037836 */ /* 0x042fe40000000000 */
[----:B--2---:R-:W-:-:S03]  /*0b10*/  VIADD R7, R17, 0x2b ;  /* 0x0000002b11077836 */ /* 0x004fc60000000000 */
[----:B------:R0:W-:Y:S04]  /*0b20*/  STL [R1+0x224], R3 ;  /* 0x0002240301007387 */ /* 0x0001e80000100800 */
[----:B------:R1:W-:Y:S01]  /*0b30*/  STL [R1+0x220], R6 ;  /* 0x0002200601007387 */ /* 0x0003e20000100800 */
[C---:B0-----:R-:W-:Y:S02]  /*0b40*/  VIADD R3, R17.reuse, 0x2a ;  /* 0x0000002a11037836 */ /* 0x041fe40000000000 */
[----:B-1----:R-:W-:-:S03]  /*0b50*/  VIADD R6, R17, 0x2c ;  /* 0x0000002c11067836 */ /* 0x002fc60000000000 */
[----:B------:R0:W-:Y:S04]  /*0b60*/  STL [R1+0x21c], R3 ;  /* 0x00021c0301007387 */ /* 0x0001e80000100800 */
        /* <DEDUP_REMOVED lines=89> */
[----:B--2---:R-:W-:-:S05]  /*1100*/  VIADD R6, R17, 0x59 ;  /* 0x0000005911067836 */ /* 0x004fca0000000000 */
[----:B------:R1:W-:Y:S01]  /*1110*/  STL [R1+0x64], R6 ;  /* 0x0000640601007387 */ /* 0x0003e20000100800 */
[----:B0-----:R-:W-:-:S05]  /*1120*/  VIADD R3, R17, 0x5a ;  /* 0x0000005a11037836 */ /* 0x001fca0000000000 */
[----:B------:R0:W-:Y:S01]  /*1130*/  STL [R1+0x60], R3 ;  /* 0x0000600301007387 */ /* 0x0001e20000100800 */
[----:B-1----:R-:W-:-:S03]  /*1140*/  VIADD R6, R17, 0x5c ;  /* 0x0000005c11067836 */ /* 0x002fc60000000000 */
        /* <DEDUP_REMOVED lines=39> */
[C---:B-1----:R-:W-:Y:S02]  /*13c0*/  VIADD R6, R17.reuse, 0x7f ;  /* 0x0000007f11067836 */ /* 0x042fe40000000000 */
[----:B0-----:R-:W-:Y:S02]  /*13d0*/  VIADD R3, R17, 0x7a ;  /* 0x0000007a11037836 */ /* 0x001fe40000000000 */
[----:B------:R-:W-:-:S03]  /*13e0*/  VIADD R17, R26, 0x40 ;  /* 0x000000401a117836 */ /* 0x000fc60000000000 */
[----:B------:R0:W-:Y:S04]  /*13f0*/  STL [R1+0x10], R3 ;  /* 0x0000100301007387 */ /* 0x0001e80000100800 */
[----:B------:R1:W-:Y:S04]  /*1400*/  STL [R1+0xfb8], R26 ;  /* 0x000fb81a01007387 */ /* 0x0003e80000100800 */
[----:B------:R1:W-:Y:S01]  /*1410*/  STL [R1+0xfbc], R17 ;  /* 0x000fbc1101007387 */ /* 0x0003e20000100800 */
[----:B0-----:R-:W-:-:S03]  /*1420*/  VIADD R3, R26, 0x80 ;  /* 0x000000801a037836 */ /* 0x001fc60000000000 */
[----:B------:R1:W-:Y:S04]  /*1430*/  STL [R1+0xfc4], R0 ;  /* 0x000fc40001007387 */ /* 0x0003e80000100800 */
[----:B------:R1:W-:Y:S01]  /*1440*/  STL [R1+0xfc0], R3 ;  /* 0x000fc00301007387 */ /* 0x0003e20000100800 */
[----:B----4-:R-:W-:Y:S05]  /*1450*/  BRA.U UP0, `(.L_x_0) ;  /* 0x00000021000c7547 */ /* 0x010fea000b800000 */
[----:B-1----:R-:W-:Y:S01]  /*1460*/  IMAD.SHL.U32 R0, R14, 0x8, RZ ;  /* 0x000000080e007824 */ /* 0x002fe200078e00ff */
[----:B------:R0:W-:Y:S04]  /*1470*/  STL [R1+0x50], RZ ;  /* 0x000050ff01007387 */ /* 0x0001e80000100800 */
[----:B------:R0:W-:Y:S04]  /*1480*/  STL [R1+0x1f28], R0 ;  /* 0x001f280001007387 */ /* 0x0001e80000100800 */
[----:B------:R0:W-:Y:S04]  /*1490*/  STL [R1+0x54], RZ ;  /* 0x000054ff01007387 */ /* 0x0001e80000100800 */
        /* <DEDUP_REMOVED lines=509> */
[----:B------:R0:W-:Y:S01]  /*3470*/  STL [R1+0x2c], RZ ;  /* 0x00002cff01007387 */ /* 0x0001e20000100800 */
[----:B------:R-:W-:Y:S05]  /*3480*/  BRA `(.L_x_1) ;  /* 0x000004a000dc7947 */ /* 0x000fea0003800000 */
.L_x_0:
[----:B------:R-:W-:Y:S01]  /*3490*/  STL [R1+0x2050], R13 ;  /* 0x0020500d01007387 */ /* 0x000fe20000100800 */
[----:B-1----:R-:W-:Y:S01]  /*34a0*/  IABS R3, R4 ;  /* 0x0000000400037213 */ /* 0x002fe20000000000 */
[----:B------:R-:W-:Y:S01]  /*34b0*/  IMAD.MOV.U32 R14, RZ, RZ, RZ ;  /* 0x000000ffff0e7224 */ /* 0x000fe200078e00ff */
[----:B------:R-:W-:Y:S01]  /*34c0*/  IABS R27, R26 ;  /* 0x0000001a001b7213 */ /* 0x000fe20000000000 */
[----:B------:R-:W-:Y:S01]  /*34d0*/  STL [R1+0x204c], R18 ;  /* 0x00204c1201007387 */ /* 0x000fe20000100800 */
[----:B------:R-:W-:Y:S01]  /*34e0*/  ISETP.GE.AND P1, PT, R6, RZ, PT ;  /* 0x000000ff0600720c */ /* 0x000fe20003f26270 */
[----:B------:R-:W0:Y:S02]  /*34f0*/  LDCU UR45, c[0x0][0x3ac] ;  /* 0x00007580ff2d77ac */ /* 0x000e240008000800 */
[----:B------:R-:W-:Y:S01]  /*3500*/  STL [R1+0x2048], R19 ;  /* 0x0020481301007387 */ /* 0x000fe20000100800 */
[----:B------:R-:W1:Y:S03]  /*3510*/  LDCU.128 UR20, c[0x0][0x380] ;  /* 0x00007000ff1477ac */ /* 0x000e660008000c00 */
[----:B------:R2:W-:Y:S01]  /*3520*/  STL [R1+0x2044], R20 ;  /* 0x0020441401007387 */ /* 0x0005e20000100800 */
[----:B------:R-:W3:Y:S01]  /*3530*/  LDCU UR44, c[0x0][0x3b0] ;  /* 0x00007600ff2c77ac */ /* 0x000ee20008000800 */
[----:B------:R-:W4:Y:S02]  /*3540*/  LDCU UR43, c[0x0][0x3a4] ;  /* 0x00007480ff2b77ac */ /* 0x000f240008000800 */
[----:B--2---:R-:W2:Y:S01]  /*3550*/  LDL R20, [R1+0xfbc] ;  /* 0x000fbc0001147983 */ /* 0x004ea20000100800 */
[----:B------:R-:W5:Y:S03]  /*3560*/  LDCU UR5, c[0x0][0x3a8] ;  /* 0x00007500ff0577ac */ /* 0x000f660008000800 */
[----:B------:R0:W-:Y:S01]  /*3570*/  STL [R1+0x2040], R21 ;  /* 0x0020401501007387 */ /* 0x0001e20000100800 */
[----:B------:R-:W1:Y:S01]  /*3580*/  LDCU UR9, c[0x0][0x3a8] ;  /* 0x00007500ff0977ac */ /* 0x000e620008000800 */
[----:B------:R-:W1:Y:S01]  /*3590*/  LDCU UR14, c[0x0][0x3a8] ;  /* 0x00007500ff0e77ac */ /* 0x000e620008000800 */
[----:B------:R-:W1:Y:S01]  /*35a0*/  LDCU UR19, c[0x0][0x3a8] ;  /* 0x00007500ff1377ac */ /* 0x000e620008000800 */
[----:B0-----:R-:W3:Y:S01]  /*35b0*/  LDL R21, [R1+0xfc0] ;  /* 0x000fc00001157983 */ /* 0x001ee20000100800 */
[----:B------:R-:W0:Y:S03]  /*35c0*/  LDCU UR28, c[0x0][0x3a8] ;  /* 0x00007500ff1c77ac */ /* 0x000e260008000800 */
[----:B------:R1:W-:Y:S01]  /*35d0*/  STL [R1+0x203c], R22 ;  /* 0x00203c1601007387 */ /* 0x0003e20000100800 */
[----:B------:R-:W0:Y:S01]  /*35e0*/  LDCU UR34, c[0x0][0x3a8] ;  /* 0x00007500ff2277ac */ /* 0x000e220008000800 */
[----:B------:R-:W0:Y:S02]  /*35f0*/  LDCU UR31, c[0x0][0x3a8] ;  /* 0x00007500ff1f77ac */ /* 0x000e240008000800 */
[----:B-1----:R-:W4:Y:S01]  /*3600*/  LDL R22, [R1+0xfc4] ;  /* 0x000fc40001167983 */ /* 0x002f220000100800 */
[----:B------:R-:W1:Y:S01]  /*3610*/  I2F.RP R0, R3 ;  /* 0x0000000300007306 */ /* 0x000e620000209400 */
[----:B------:R-:W0:Y:S02]  /*3620*/  LDCU UR38, c[0x0][0x3a8] ;  /* 0x00007500ff2677ac */ /* 0x000e240008000800 */
[----:B------:R5:W-:Y:S01]  /*3630*/  STL [R1+0x2038], R23 ;  /* 0x0020381701007387 */ /* 0x000be20000100800 */
[----:B------:R-:W0:Y:S01]  /*3640*/  LDCU UR37, c[0x0][0x3a8] ;  /* 0x00007500ff2577ac */ /* 0x000e220008000800 */
[----:B------:R-:W0:Y:S02]  /*3650*/  LDCU UR36, c[0x0][0x3a8] ;  /* 0x00007500ff2477ac */ /* 0x000e240008000800 */
[----:B-----5:R-:W5:Y:S01]  /*3660*/  LDL R23, [R1+0xf94] ;  /* 0x000f940001177983 */ /* 0x020f620000100800 */
[----:B------:R-:W0:Y:S01]  /*3670*/  LDCU UR35, c[0x0][0x3a8] ;  /* 0x00007500ff2377ac */ /* 0x000e220008000800 */
[----:B-1----:R-:W1:Y:S02]  /*3680*/  MUFU.RCP R0, R0 ;  /* 0x0000000000007308 */ /* 0x002e640000001000 */
[----:B------:R0:W-:Y:S01]  /*3690*/  STL [R1+0x2034], R24 ;  /* 0x0020341801007387 */ /* 0x0001e20000100800 */
[----:B------:R-:W2:Y:S03]  /*36a0*/  LDCU UR33, c[0x0][0x3a8] ;  /* 0x00007500ff2177ac */ /* 0x000ea60008000800 */
[----:B------:R0:W-:Y:S01]  /*36b0*/  STL [R1+0x2030], R25 ;  /* 0x0020301901007387 */ /* 0x0001e20000100800 */
[----:B------:R-:W2:Y:S03]  /*36c0*/  LDCU UR32, c[0x0][0x3a8] ;  /* 0x00007500ff2077ac */ /* 0x000ea60008000800 */
[----:B------:R1:W-:Y:S01]  /*36d0*/  STL [R1+0x2024], R5 ;  /* 0x0020240501007387 */ /* 0x0003e20000100800 */
[----:B------:R-:W2:Y:S01]  /*36e0*/  LDCU UR30, c[0x0][0x3a8] ;  /* 0x00007500ff1e77ac */ /* 0x000ea20008000800 */
[----:B0-----:R-:W-:Y:S01]  /*36f0*/  IMAD.MOV.U32 R24, RZ, RZ, R2 ;  /* 0x000000ffff187224 */ /* 0x001fe200078e0002 */
[----:B------:R-:W-:Y:S01]  /*3700*/  IABS R2, R5 ;  /* 0x0000000500027213 */ /* 0x000fe20000000000 */
[----:B------:R-:W0:Y:S01]  /*3710*/  LDCU UR29, c[0x0][0x3a8] ;  /* 0x00007500ff1d77ac */ /* 0x000e220008000800 */
[----:B------:R-:W-:-:S02]  /*3720*/  IMAD.MOV.U32 R25, RZ, RZ, R15 ;  /* 0x000000ffff197224 */ /* 0x000fc400078e000f */
[----:B-1----:R-:W-:Y:S01]  /*3730*/  VIADD R0, R0, 0xffffffe ;  /* 0x0ffffffe00007836 */ /* 0x002fe20000000000 */
[----:B------:R-:W1:Y:S01]  /*3740*/  LDCU UR27, c[0x0][0x3a8] ;  /* 0x00007500ff1b77ac */ /* 0x000e620008000800 */
[----:B------:R-:W-:Y:S02]  /*3750*/  IMAD.MOV.U32 R5, RZ, RZ, R16 ;  /* 0x000000ffff057224 */ /* 0x000fe400078e0010 */
[----:B------:R-:W0:Y:S01]  /*3760*/  I2F.RP R16, R2 ;  /* 0x0000000200107306 */ /* 0x000e220000209400 */
[----:B------:R-:W1:Y:S01]  /*3770*/  LDCU UR26, c[0x0][0x3a8] ;  /* 0x00007500ff1a77ac */ /* 0x000e620008000800 */
[----:B------:R-:W1:Y:S06]  /*3780*/  LDCU UR25, c[0x0][0x3a8] ;  /* 0x00007500ff1977ac */ /* 0x000e6c0008000800 */
[----:B------:R-:W1:Y:S01]  /*3790*/  F2I.FTZ.U32.TRUNC.NTZ R15, R0 ;  /* 0x00000000000f7305 */ /* 0x000e62000021f000 */
[----:B------:R-:W2:Y:S01]  /*37a0*/  LDCU UR24, c[0x0][0x3a8] ;  /* 0x00007500ff1877ac */ /* 0x000ea20008000800 */
[----:B------:R-:W2:Y:S06]  /*37b0*/  LDCU UR18, c[0x0][0x3a8] ;  /* 0x00007500ff1277ac */ /* 0x000eac0008000800 */
[----:B0-----:R-:W0:Y:S01]  /*37c0*/  MUFU.RCP R16, R16 ;  /* 0x0000001000107308 */ /* 0x001e220000001000 */
[----:B------:R-:W0:Y:S01]  /*37d0*/  LDCU UR17, c[0x0][0x3a8] ;  /* 0x00007500ff1177ac */ /* 0x000e220008000800 */
[----:B------:R-:W2:Y:S01]  /*37e0*/  LDCU UR16, c[0x0][0x3a8] ;  /* 0x00007500ff1077ac */ /* 0x000ea20008000800 */
[--C-:B-1----:R-:W-:Y:S01]  /*37f0*/  IMAD.MOV R0, RZ, RZ, -R15.reuse ;  /* 0x000000ffff007224 */ /* 0x102fe200078e0a0f */
[----:B------:R-:W1:Y:S03]  /*3800*/  LDCU UR15, c[0x0][0x3a8] ;  /* 0x00007500ff0f77ac */ /* 0x000e660008000800 */
[----:B------:R-:W-:Y:S01]  /*3810*/  IMAD R28, R0, R3, RZ ;  /* 0x00000003001c7224 */ /* 0x000fe200078e02ff */
[----:B------:R-:W1:Y:S03]  /*3820*/  LDCU UR13, c[0x0][0x3a8] ;  /* 0x00007500ff0d77ac */ /* 0x000e660008000800 */
[----:B------:R-:W-:Y:S01]  /*3830*/  IMAD.HI.U32 R28, R15, R28, R14 ;  /* 0x0000001c0f1c7227 */ /* 0x000fe200078e000e */
[----:B------:R-:W1:Y:S03]  /*3840*/  LDCU UR12, c[0x0][0x3a8] ;  /* 0x00007500ff0c77ac */ /* 0x000e660008000800 */
[----:B0-----:R-:W-:-:S02]  /*3850*/  VIADD R16, R16, 0xffffffe ;  /* 0x0ffffffe10107836 */ /* 0x001fc40000000000 */
[----:B------:R-:W-:Y:S01]  /*3860*/  IMAD.HI.U32 R29, R28, R27, RZ ;  /* 0x0000001b1c1d7227 */ /* 0x000fe200078e00ff */
[----:B------:R-:W0:Y:S01]  /*3870*/  LDCU UR11, c[0x0][0x3a8] ;  /* 0x00007500ff0b77ac */ /* 0x000e220008000800 */
[----:B------:R1:W0:Y:S02]  /*3880*/  F2I.FTZ.U32.TRUNC.NTZ R17, R16 ;  /* 0x0000001000117305 */ /* 0x000224000021f000 */
[----:B------:R-:W-:Y:S01]  /*3890*/  IMAD.MOV R18, RZ, RZ, -R29 ;  /* 0x000000ffff127224 */ /* 0x000fe200078e0a1d */
[----:B------:R-:W2:Y:S01]  /*38a0*/  LDCU UR10, c[0x0][0x3a8] ;  /* 0x00007500ff0a77ac */ /* 0x000ea20008000800 */
[----:B------:R-:W2:Y:S01]  /*38b0*/  LDCU UR8, c[0x0][0x3a8] ;  /* 0x00007500ff0877ac */ /* 0x000ea20008000800 */
[----:B-1----:R-:W-:Y:S01]  /*38c0*/  IMAD.MOV.U32 R16, RZ, RZ, RZ ;  /* 0x000000ffff107224 */ /* 0x002fe200078e00ff */
[----:B------:R-:W1:Y:S01]  /*38d0*/  LDCU UR39, c[0x0][0x3a8] ;  /* 0x00007500ff2777ac */ /* 0x000e620008000800 */
[--C-:B0-----:R-:W-:Y:S01]  /*38e0*/  IMAD.MOV R0, RZ, RZ, -R17.reuse ;  /* 0x000000ffff007224 */ /* 0x101fe200078e0a11 */
[----:B------:R-:W0:Y:S03]  /*38f0*/  LDCU UR42, c[0x0][0x3a8] ;  /* 0x00007500ff2a77ac */ /* 0x000e260008000800 */
[----:B------:R-:W-:Y:S01]  /*3900*/  IMAD R0, R0, R2, RZ ;  /* 0x0000000200007224 */ /* 0x000fe200078e02ff */
[----:B------:R-:W0:Y:S03]  /*3910*/  LDCU UR7, c[0x0][0x3a8] ;  /* 0x00007500ff0777ac */ /* 0x000e260008000800 */
[----:B------:R-:W-:Y:S01]  /*3920*/  IMAD.HI.U32 R0, R17, R0, R16 ;  /* 0x0000000011007227 */ /* 0x000fe200078e0010 */
[----:B--2---:R-:W-:-:S05]  /*3930*/  IABS R26, R20 ;  /* 0x00000014001a7213 */ /* 0x004fca0000000000 */
[----:B------:R-:W-:-:S04]  /*3940*/  IMAD.HI.U32 R29, R28, R26, RZ ;  /* 0x0000001a1c1d7227 */ /* 0x000fc800078e00ff */
[----:B------:R-:W-:Y:S01]  /*3950*/  IMAD.MOV R29, RZ, RZ, -R29 ;  /* 0x000000ffff1d7224 */ /* 0x000fe200078e0a1d */
[----:B---3--:R-:W-:-:S05]  /*3960*/  IABS R15, R21 ;  /* 0x00000015000f7213 */ /* 0x008fca0000000000 */
[----:B------:R-:W-:Y:S01]  /*3970*/  IMAD.HI.U32 R13, R28, R15, RZ ;  /* 0x0000000f1c0d7227 */ /* 0x000fe200078e00ff */
[----:B----4-:R-:W-:-:S05]  /*3980*/  IABS R14, R22 ;  /* 0x00000016000e7213 */ /* 0x010fca0000000000 */
[----:B------:R-:W-:-:S04]  /*3990*/  IMAD.HI.U32 R19, R28, R14, RZ ;  /* 0x0000000e1c137227 */ /* 0x000fc800078e00ff */
[----:B------:R-:W-:Y:S02]  /*39a0*/  IMAD.MOV R28, RZ, RZ, -R13 ;  /* 0x000000ffff1c7224 */ /* 0x000fe400078e0a0d */
[----:B------:R-:W2:Y:S04]  /*39b0*/  LDL.LU R13, [R1+0x2050] ;  /* 0x00205000010d7983 */ /* 0x000ea80000300800 */
[----:B------:R-:W3:Y:S01]  /*39c0*/  LDL.LU R17, [R1+0x248] ;  /* 0x0002480001117983 */ /* 0x000ee20000300800 */
[C---:B------:R-:W-:Y:S02]  /*39d0*/  IMAD R26, R3.reuse, R29, R26 ;  /* 0x0000001d031a7224 */ /* 0x040fe400078e021a */
[----:B------:R-:W-:Y:S02]  /*39e0*/  IMAD.MOV R16, RZ, RZ, -R19 ;  /* 0x000000ffff107224 */ /* 0x000fe400078e0a13 */
[----:B------:R-:W-:-:S02]  /*39f0*/  IMAD R15, R3, R28, R15 ;  /* 0x0000001c030f7224 */ /* 0x000fc400078e020f */
[C---:B------:R-:W-:Y:S02]  /*3a00*/  IMAD R28, R3.reuse, R16, R14 ;  /* 0x00000010031c7224 */ /* 0x040fe400078e020e */
[C---:B------:R-:W-:Y:S02]  /*3a10*/  IMAD R27, R3.reuse, R18, R27 ;  /* 0x00000012031b7224 */ /* 0x040fe400078e021b */
[----:B------:R-:W4:Y:S04]  /*3a20*/  LDL.LU R18, [R1+0x204c] ;  /* 0x00204c0001127983 */ /* 0x000f280000300800 */
[----:B------:R-:W2:Y:S01]  /*3a30*/  LDL.LU R19, [R1+0x2048] ;  /* 0x0020480001137983 */ /* 0x000ea20000300800 */
[C---:B------:R-:W-:Y:S02]  /*3a40*/  ISETP.GT.U32.AND P0, PT, R3.reuse, R27, PT ;  /* 0x0000001b0300720c */ /* 0x040fe40003f04070 */
[----:B------:R-:W-:-:S02]  /*3a50*/  ISETP.GT.U32.AND P2, PT, R3, R26, PT ;  /* 0x0000001a0300720c */ /* 0x000fc40003f44070 */
[C---:B------:R-:W-:Y:S02]  /*3a60*/  ISETP.GT.U32.AND P4, PT, R3.reuse, R15, PT ;  /* 0x0000000f0300720c */ /* 0x040fe40003f84070 */
[----:B------:R-:W-:Y:S02]  /*3a70*/  ISETP.GT.U32.AND P5, PT, R3, R28, PT ;  /* 0x0000001c0300720c */ /* 0x000fe40003fa4070 */
[----:B------:R-:W-:-:S05]  /*3a80*/  IABS R16, R6 ;  /* 0x0000000600107213 */ /* 0x000fca0000000000 */
[--C-:B------:R-:W-:Y:S02]  /*3a90*/  @!P0 IMAD.IADD R27, R27, 0x1, -R3.reuse ;  /* 0x000000011b1b8824 */ /* 0x100fe400078e0a03 */
[--C-:B------:R-:W-:Y:S02]  /*3aa0*/  @!P2 IMAD.IADD R26, R26, 0x1, -R3.reuse ;  /* 0x000000011a1aa824 */ /* 0x100fe400078e0a03 */
[----:B------:R-:W-:Y:S01]  /*3ab0*/  @!P4 IMAD.IADD R15, R15, 0x1, -R3 ;  /* 0x000000010f0fc824 */ /* 0x000fe200078e0a03 */
[C---:B------:R-:W-:Y:S01]  /*3ac0*/  ISETP.GT.U32.AND P3, PT, R3.reuse, R27, PT ;  /* 0x0000001b0300720c */ /* 0x040fe20003f64070 */
[----:B------:R-:W-:Y:S01]  /*3ad0*/  IMAD.HI.U32 R6, R0, R16, RZ ;  /* 0x0000001000067227 */ /* 0x000fe200078e00ff */
[----:B------:R-:W-:-:S03]  /*3ae0*/  ISETP.GT.U32.AND P4, PT, R3, R26, PT ;  /* 0x0000001a0300720c */ /* 0x000fc60003f84070 */
[----:B------:R-:W-:Y:S01]  /*3af0*/  @!P5 IMAD.IADD R28, R28, 0x1, -R3 ;  /* 0x000000011c1cd824 */ /* 0x000fe200078e0a03 */
[----:B------:R-:W-:Y:S01]  /*3b00*/  ISETP.GT.U32.AND P5, PT, R3, R15, PT ;  /* 0x0000000f0300720c */ /* 0x000fe20003fa4070 */
[----:B------:R-:W-:-:S03]  /*3b10*/  IMAD.MOV R6, RZ, RZ, -R6 ;  /* 0x000000ffff067224 */ /* 0x000fc600078e0a06 */
[----:B------:R-:W-:Y:S01]  /*3b20*/  ISETP.GT.U32.AND P6, PT, R3, R28, PT ;  /* 0x0000001c0300720c */ /* 0x000fe20003fc4070 */
[----:B---3--:R-:W-:Y:S01]  /*3b30*/  IMAD.MOV.U32 R29, RZ, RZ, R17 ;  /* 0x000000ffff1d7224 */ /* 0x008fe200078e0011 */
[----:B-----5:R-:W-:-:S05]  /*3b40*/  IABS R17, R23 ;  /* 0x0000001700117213 */ /* 0x020fca0000000000 */
[----:B------:R-:W-:-:S04]  /*3b50*/  IMAD.HI.U32 R14, R0, R17, RZ ;  /* 0x00000011000e7227 */ /* 0x000fc800078e00ff */
[----:B------:R-:W-:-:S04]  /*3b60*/  IMAD.MOV R14, RZ, RZ, -R14 ;  /* 0x000000ffff0e7224 */ /* 0x000fc800078e0a0e */
[----:B------:R-:W-:Y:S02]  /*3b70*/  IMAD R14, R2, R14, R17 ;  /* 0x0000000e020e7224 */ /* 0x000fe400078e0211 */
[----:B------:R-:W3:Y:S01]  /*3b80*/  LDL R17, [R1+0xfb8] ;  /* 0x000fb80001117983 */ /* 0x000ee20000100800 */
[--C-:B------:R-:W-:Y:S01]  /*3b90*/  @!P3 IMAD.IADD R27, R27, 0x1, -R3.reuse ;  /* 0x000000011b1bb824 */ /* 0x100fe200078e0a03 */
[----:B------:R-:W-:Y:S01]  /*3ba0*/  ISETP.GE.AND P3, PT, R20, RZ, PT ;  /* 0x000000ff1400720c */ /* 0x000fe20003f66270 */
[----:B------:R-:W-:Y:S01]  /*3bb0*/  IMAD R6, R2, R6, R16 ;  /* 0x0000000602067224 */ /* 0x000fe200078e0210 */
[----:B------:R-:W5:Y:S01]  /*3bc0*/  LDL.LU R20, [R1+0x2044] ;  /* 0x0020440001147983 */ /* 0x000f620000300800 */
[--C-:B------:R-:W-:Y:S01]  /*3bd0*/  @!P4 IMAD.IADD R26, R26, 0x1, -R3.reuse ;  /* 0x000000011a1ac824 */ /* 0x100fe200078e0a03 */
[----:B------:R-:W-:Y:S01]  /*3be0*/  ISETP.GE.AND P2, PT, R7, RZ, PT ;  /* 0x000000ff0700720c */ /* 0x000fe20003f46270 */
[----:B------:R-:W-:Y:S01]  /*3bf0*/  @!P5 IMAD.IADD R15, R15, 0x1, -R3 ;  /* 0x000000010f0fd824 */ /* 0x000fe200078e0a03 */
[----:B------:R-:W-:-:S02]  /*3c00*/  ISETP.GE.AND P5, PT, R21, RZ, PT ;  /* 0x000000ff1500720c */ /* 0x000fc40003fa6270 */
[----:B------:R-:W2:Y:S05]  /*3c10*/  LDL.LU R21, [R1+0x2040] ;  /* 0x0020400001157983 */ /* 0x000eaa0000300800 */
[----:B------:R-:W-:Y:S01]  /*3c20*/  @!P3 IMAD.MOV R26, RZ, RZ, -R26 ;  /* 0x000000ffff1ab224 */ /* 0x000fe200078e0a1a */
[----:B------:R-:W-:Y:S02]  /*3c30*/  ISETP.GE.AND P3, PT, R22, RZ, PT ;  /* 0x000000ff1600720c */ /* 0x000fe40003f66270 */
[----:B------:R-:W2:Y:S01]  /*3c40*/  LDL.LU R22, [R1+0x203c] ;  /* 0x00203c0001167983 */ /* 0x000ea20000300800 */
[----:B------:R-:W-:Y:S01]  /*3c50*/  ISETP.GT.U32.AND P4, PT, R2, R14, PT ;  /* 0x0000000e0200720c */ /* 0x000fe20003f84070 */
[----:B------:R-:W-:Y:S01]  /*3c60*/  @!P6 IMAD.IADD R28, R28, 0x1, -R3 ;  /* 0x000000011c1ce824 */ /* 0x000fe200078e0a03 */
[----:B------:R-:W-:-:S02]  /*3c70*/  ISETP.GT.U32.AND P6, PT, R2, R6, PT ;  /* 0x000000060200720c */ /* 0x000fc40003fc4070 */
[----:B---3--:R-:W-:Y:S02]  /*3c80*/  ISETP.GE.AND P0, PT, R17, RZ, PT ;  /* 0x000000ff1100720c */ /* 0x008fe40003f06270 */
[----:B------:R-:W-:-:S07]  /*3c90*/  IABS R17, R7 ;  /* 0x0000000700117213 */ /* 0x000fce0000000000 */
[----:B------:R-:W-:Y:S01]  /*3ca0*/  @!P4 IMAD.IADD R14, R14, 0x1, -R2 ;  /* 0x000000010e0ec824 */ /* 0x000fe200078e0a02 */
[----:B------:R-:W-:Y:S01]  /*3cb0*/  IABS R7, R8 ;  /* 0x0000000800077213 */ /* 0x000fe20000000000 */
[----:B------:R-:W-:-:S04]  /*3cc0*/  IMAD.HI.U32 R16, R0, R17, RZ ;  /* 0x0000001100107227 */ /* 0x000fc800078e00ff */
[----:B------:R-:W-:-:S04]  /*3cd0*/  IMAD.MOV R16, RZ, RZ, -R16 ;  /* 0x000000ffff107224 */ /* 0x000fc800078e0a10 */
[----:B------:R-:W-:Y:S02]  /*3ce0*/  IMAD R16, R2, R16, R17 ;  /* 0x0000001002107224 */ /* 0x000fe400078e0211 */
[----:B------:R-:W3:Y:S01]  /*3cf0*/  LDL.LU R17, [R1+0x10] ;  /* 0x0000100001117983 */ /* 0x000ee20000300800 */
[----:B------:R-:W-:-:S04]  /*3d00*/  IMAD.HI.U32 R3, R0, R7, RZ ;  /* 0x0000000700037227 */ /* 0x000fc800078e00ff */
[----:B------:R-:W-:Y:S01]  /*3d10*/  @!P6 IMAD.IADD R6, R6, 0x1, -R2 ;  /* 0x000000010606e824 */ /* 0x000fe200078e0a02 */
[----:B------:R-:W-:Y:S01]  /*3d20*/  ISETP.GT.U32.AND P6, PT, R2, R14, PT ;  /* 0x0000000e0200720c */ /* 0x000fe20003fc4070 */
[----:B------:R-:W-:Y:S01]  /*3d30*/  IMAD.MOV R3, RZ, RZ, -R3 ;  /* 0x000000ffff037224 */ /* 0x000fe200078e0a03 */
[----:B------:R-:W-:Y:S01]  /*3d40*/  ISETP.NE.AND P4, PT, R4, RZ, PT ;  /* 0x000000ff0400720c */ /* 0x000fe20003f85270 */
[----:B------:R-:W-:Y:S01]  /*3d50*/  @!P0 IMAD.MOV R27, RZ, RZ, -R27 ;  /* 0x000000ffff1b8224 */ /* 0x000fe200078e0a1b */
[----:B------:R-:W-:Y:S01]  /*3d60*/  LOP3.LUT R4, RZ, R4, RZ, 0x33, !PT ;  /* 0x00000004ff047212 */ /* 0x000fe200078e33ff */
[----:B------:R-:W-:Y:S02]  /*3d70*/  @!P5 IMAD.MOV R15, RZ, RZ, -R15 ;  /* 0x000000ffff0fd224 */ /* 0x000fe400078e0a0f */
[----:B------:R-:W-:Y:S02]  /*3d80*/  @!P3 IMAD.MOV R28, RZ, RZ, -R28 ;  /* 0x000000ffff1cb224 */ /* 0x000fe400078e0a1c */
[----:B------:R-:W-:Y:S01]  /*3d90*/  IMAD R3, R2, R3, R7 ;  /* 0x0000000302037224 */ /* 0x000fe200078e0207 */
[----:B------:R-:W-:-:S02]  /*3da0*/  ISETP.GE.AND P0, PT, R8, RZ, PT ;  /* 0x000000ff0800720c */ /* 0x000fc40003f06270 */
[----:B------:R-:W-:Y:S02]  /*3db0*/  ISETP.GT.U32.AND P3, PT, R2, R16, PT ;  /* 0x000000100200720c */ /* 0x000fe40003f64070 */
[C---:B------:R-:W-:Y:S02]  /*3dc0*/  SEL R27, R4.reuse, R27, !P4 ;  /* 0x0000001b041b7207 */ /* 0x040fe40006000000 */
[C---:B------:R-:W-:Y:S02]  /*3dd0*/  SEL R8, R4.reuse, R26, !P4 ;  /* 0x0000001a04087207 */ /* 0x040fe40006000000 */
[C---:B------:R-:W-:Y:S02]  /*3de0*/  SEL R15, R4.reuse, R15, !P4 ;  /* 0x0000000f040f7207 */ /* 0x040fe40006000000 */
[----:B------:R-:W-:Y:S01]  /*3df0*/  SEL R4, R4, R28, !P4 ;  /* 0x0000001c04047207 */ /* 0x000fe20006000000 */
[----:B------:R-:W-:Y:S01]  /*3e00*/  @!P6 IMAD.IADD R14, R14, 0x1, -R2 ;  /* 0x000000010e0ee824 */ /* 0x000fe200078e0a02 */
[----:B------:R-:W-:-:S02]  /*3e10*/  ISETP.GT.U32.AND P4, PT, R2, R3, PT ;  /* 0x000000030200720c */ /* 0x000fc40003f84070 */
[----:B------:R-:W-:Y:S02]  /*3e20*/  ISETP.GT.U32.AND P5, PT, R2, R6, PT ;  /* 0x000000060200720c */ /* 0x000fe40003fa4070 */
[----:B------:R-:W-:Y:S01]  /*3e30*/  ISETP.GE.AND P6, PT, R23, RZ, PT ;  /* 0x000000ff1700720c */ /* 0x000fe20003fc6270 */
[----:B------:R-:W-:Y:S01]  /*3e40*/  STL [R1+0x2d0], R27 ;  /* 0x0002d01b01007387 */ /* 0x000fe20000100800 */
[----:B------:R-:W-:Y:S01]  /*3e50*/  IABS R7, R9 ;  /* 0x0000000900077213 */ /* 0x000fe20000000000 */
[--C-:B------:R-:W-:Y:S02]  /*3e60*/  @!P3 IMAD.IADD R16, R16, 0x1, -R2.reuse ;  /* 0x000000011010b824 */ /* 0x100fe400078e0a02 */
[----:B------:R0:W-:Y:S04]  /*3e70*/  STL [R1+0x2cc], R8 ;  /* 0x0002cc0801007387 */ /* 0x0001e80000100800 */
[----:B------:R1:W-:Y:S01]  /*3e80*/  STL [R1+0x2c8], R15 ;  /* 0x0002c80f01007387 */ /* 0x0003e20000100800 */
[----:B------:R-:W-:-:S02]  /*3e90*/  @!P4 IMAD.IADD R3, R3, 0x1, -R2 ;  /* 0x000000010303c824 */ /* 0x000fc400078e0a02 */
[----:B------:R-:W-:Y:S01]  /*3ea0*/  @!P5 IMAD.IADD R6, R6, 0x1, -R2 ;  /* 0x000000010606d824 */ /* 0x000fe200078e0a02 */
[----:B------:R2:W-:Y:S01]  /*3eb0*/  STL [R1+0x2c4], R4 ;  /* 0x0002c40401007387 */ /* 0x0005e20000100800 */
[----:B------:R-:W-:Y:S01]  /*3ec0*/  @!P6 IMAD.MOV R14, RZ, RZ, -R14 ;  /* 0x000000ffff0ee224 */ /* 0x000fe200078e0a0e */
[----:B------:R-:W-:Y:S02]  /*3ed0*/  ISETP.GT.U32.AND P6, PT, R2, R16, PT ;  /* 0x000000100200720c */ /* 0x000fe40003fc4070 */
[----:B0-----:R-:W-:Y:S01]  /*3ee0*/  IABS R8, R10 ;  /* 0x0000000a00087213 */ /* 0x001fe20000000000 */
[----:B------:R-:W4:Y:S01]  /*3ef0*/  LDL.LU R23, [R1+0x2038] ;  /* 0x0020380001177983 */ /* 0x000f220000300800 */
[----:B------:R-:W-:Y:S01]  /*3f00*/  ISETP.GE.AND P5, PT, R9, RZ, PT ;  /* 0x000000ff0900720c */ /* 0x000fe20003fa6270 */
[----:B-1----:R-:W-:Y:S02]  /*3f10*/  IMAD.MOV.U32 R15, RZ, RZ, R6 ;  /* 0x000000ffff0f7224 */ /* 0x002fe400078e0006 */
[----:B--2---:R-:W-:Y:S01]  /*3f20*/  IMAD.HI.U32 R4, R0, R7, RZ ;  /* 0x0000000700047227 */ /* 0x004fe200078e00ff */
[----:B------:R-:W-:-:S03]  /*3f30*/  ISETP.GT.U32.AND P4, PT, R2, R3, PT ;  /* 0x000000030200720c */ /* 0x000fc60003f84070 */
[----:B------:R-:W-:Y:S01]  /*3f40*/  IMAD.MOV R4, RZ, RZ, -R4 ;  /* 0x000000ffff047224 */ /* 0x000fe200078e0a04 */
[----:B------:R-:W-:Y:S01]  /*3f50*/  ISETP.GE.AND P3, PT, R10, RZ, PT ;  /* 0x000000ff0a00720c */ /* 0x000fe20003f66270 */
[----:B------:R-:W-:Y:S02]  /*3f60*/  @!P1 IMAD.MOV R15, RZ, RZ, -R15 ;  /* 0x000000ffff0f9224 */ /* 0x000fe400078e0a0f */
[----:B------:R-:W-:Y:S01]  /*3f70*/  IMAD.HI.U32 R10, R0, R8, RZ ;  /* 0x00000008000a7227 */ /* 0x000fe200078e00ff */
[----:B------:R-:W-:Y:S03]  /*3f80*/  STL [R1+0x20c], R14 ;  /* 0x00020c0e01007387 */ /* 0x000fe60000100800 */
[----:B------:R-:W-:Y:S01]  /*3f90*/  IMAD R4, R2, R4, R7 ;  /* 0x0000000402047224 */ /* 0x000fe200078e0207 */
[----:B------:R-:W-:Y:S01]  /*3fa0*/  STL [R1+0x208], R15 ;  /* 0x0002080f01007387 */ /* 0x000fe20000100800 */
[----:B------:R-:W-:-:S02]  /*3fb0*/  IMAD.MOV R10, RZ, RZ, -R10 ;  /* 0x000000ffff0a7224 */ /* 0x000fc400078e0a0a */
[----:B------:R-:W-:Y:S02]  /*3fc0*/  @!P6 IMAD.IADD R16, R16, 0x1, -R2 ;  /* 0x000000011010e824 */ /* 0x000fe400078e0a02 */
[----:B------:R-:W-:Y:S02]  /*3fd0*/  IMAD.MOV.U32 R28, RZ, RZ, R29 ;  /* 0x000000ffff1c7224 */ /* 0x000fe400078e001d */
[----:B------:R-:W-:Y:S01]  /*3fe0*/  IMAD R6, R2, R10, R8 ;  /* 0x0000000a02067224 */ /* 0x000fe200078e0208 */
[----:B------:R-:W-:Y:S01]  /*3ff0*/  IABS R8, R11 ;  /* 0x0000000b00087213 */ /* 0x000fe20000000000 */
[----:B------:R-:W-:Y:S02]  /*4000*/  @!P4 IMAD.IADD R3, R3, 0x1, -R2 ;  /* 0x000000010303c824 */ /* 0x000fe400078e0a02 */
[----:B------:R-:W-:Y:S01]  /*4010*/  IMAD.MOV.U32 R29, RZ, RZ, R24 ;  /* 0x000000ffff1d7224 */ /* 0x000fe200078e0018 */
[----:B------:R-:W-:Y:S01]  /*4020*/  IABS R10, R13 ;  /* 0x0000000d000a7213 */ /* 0x000fe20000000000 */
[----:B------:R-:W-:-:S02]  /*4030*/  IMAD.MOV.U32 R24, RZ, RZ, R16 ;  /* 0x000000ffff187224 */ /* 0x000fc400078e0010 */
[----:B------:R-:W-:Y:S02]  /*4040*/  IMAD.MOV.U32 R16, RZ, RZ, R25 ;  /* 0x000000ffff107224 */ /* 0x000fe400078e0019 */
[----:B------:R-:W-:Y:S02]  /*4050*/  IMAD.MOV.U32 R25, RZ, RZ, R3 ;  /* 0x000000ffff197224 */ /* 0x000fe400078e0003 */
[----:B------:R-:W-:Y:S01]  /*4060*/  @!P2 IMAD.MOV R24, RZ, RZ, -R24 ;  /* 0x000000ffff18a224 */ /* 0x000fe200078e0a18 */
[----:B------:R-:W2:Y:S01]  /*4070*/  LDL.LU R3, [R1+0xa0] ;  /* 0x0000a00001037983 */ /* 0x000ea20000300800 */
[----:B------:R-:W-:-:S04]  /*4080*/  IMAD.HI.U32 R26, R0, R10, RZ ;  /* 0x0000000a001a7227 */ /* 0x000fc800078e00ff */
[----:B------:R-:W-:Y:S01]  /*4090*/  @!P0 IMAD.MOV R25, RZ, RZ, -R25 ;  /* 0x000000ffff198224 */ /* 0x000fe200078e0a19 */
[----:B------:R0:W-:Y:S01]  /*40a0*/  STL [R1+0x200], R24 ;  /* 0x0002001801007387 */ /* 0x0001e20000100800 */
[----:B------:R-:W-:Y:S01]  /*40b0*/  IMAD.MOV R26, RZ, RZ, -R26 ;  /* 0x000000ffff1a7224 */ /* 0x000fe200078e0a1a */
[----:B------:R-:W-:-:S03]  /*40c0*/  ISETP.GE.AND P0, PT, R11, RZ, PT ;  /* 0x000000ff0b00720c */ /* 0x000fc60003f06270 */
[----:B------:R-:W-:Y:S01]  /*40d0*/  IMAD R10, R2, R26, R10 ;  /* 0x0000001a020a7224 */ /* 0x000fe200078e020a */
[----:B0-----:R-:W2:Y:S04]  /*40e0*/  LDL.LU R24, [R1+0x2034] ;  /* 0x0020340001187983 */ /* 0x001ea80000300800 */
[----:B------:R0:W-:Y:S04]  /*40f0*/  STL [R1+0x1f8], R25 ;  /* 0x0001f81901007387 */ /* 0x0001e80000100800 */
[----:B0-----:R-:W2:Y:S04]  /*4100*/  LDL.LU R25, [R1+0x2030] ;  /* 0x0020300001197983 */ /* 0x001ea80000300800 */
[----:B------:R-:W2:Y:S01]  /*4110*/  LDL.LU R11, [R1+0x20] ;  /* 0x00002000010b7983 */ /* 0x000ea20000300800 */
[----:B---3--:R-:W-:-:S05]  /*4120*/  IABS R9, R17 ;  /* 0x0000001100097213 */ /* 0x008fca0000000000 */
[----:B------:R-:W-:-:S04]  /*4130*/  IMAD.MOV.U32 R7, RZ, RZ, R9 ;  /* 0x000000ffff077224 */ /* 0x000fc800078e0009 */
[----:B------:R-:W-:Y:S01]  /*4140*/  IMAD.HI.U32 R15, R0, R7, RZ ;  /* 0x00000007000f7227 */ /* 0x000fe200078e00ff */
[----:B------:R-:W-:-:S03]  /*4150*/  IABS R9, R12 ;  /* 0x0000000c00097213 */ /* 0x000fc60000000000 */
[----:B------:R-:W-:Y:S01]  /*4160*/  IMAD.MOV R15, RZ, RZ, -R15 ;  /* 0x000000ffff0f7224 */ /* 0x000fe200078e0a0f */
[----:B------:R-:W-:Y:S01]  /*4170*/  ISETP.GE.AND P1, PT, R17, RZ, PT ;  /* 0x000000ff1100720c */ /* 0x000fe20003f26270 */
[----:B------:R-:W-:-:S04]  /*4180*/  IMAD.HI.U32 R17, R0, R9, RZ ;  /* 0x0000000900117227 */ /* 0x000fc800078e00ff */
[----:B------:R-:W-:Y:S02]  /*4190*/  IMAD R7, R2, R15, R7 ;  /* 0x0000000f02077224 */ /* 0x000fe400078e0207 */
[----:B------:R-:W-:-:S04]  /*41a0*/  IMAD.HI.U32 R15, R0, R8, RZ ;  /* 0x00000008000f7227 */ /* 0x000fc800078e00ff */
[----:B------:R-:W-:Y:S02]  /*41b0*/  IMAD.MOV R15, RZ, RZ, -R15 ;  /* 0x000000ffff0f7224 */ /* 0x000fe400078e0a0f */
[----:B------:R-:W-:Y:S02]  /*41c0*/  IMAD.MOV R17, RZ, RZ, -R17 ;  /* 0x000000ffff117224 */ /* 0x000fe400078e0a11 */
[C---:B------:R-:W-:Y:S02]  /*41d0*/  IMAD R8, R2.reuse, R15, R8 ;  /* 0x0000000f02087224 */ /* 0x040fe400078e0208 */
[----:B------:R-:W3:Y:S01]  /*41e0*/  LDL.LU R15, [R1+0x250] ;  /* 0x00025000010f7983 */ /* 0x000ee20000300800 */
[----:B------:R-:W-:-:S03]  /*41f0*/  IMAD R9, R2, R17, R9 ;  /* 0x0000001102097224 */ /* 0x000fc600078e0209 */
[----:B------:R-:W3:Y:S04]  /*4200*/  LDL.LU R17, [R1+0x254] ;  /* 0x0002540001117983 */ /* 0x000ee80000300800 */
[----:B------:R-:W3:Y:S01]  /*4210*/  LDL.LU R26, [R1+0x24] ;  /* 0x00002400011a7983 */ /* 0x000ee20000300800 */
[C---:B------:R-:W-:Y:S02]  /*4220*/  ISETP.GT.U32.AND P6, PT, R2.reuse, R4, PT ;  /* 0x000000040200720c */ /* 0x040fe40003fc4070 */
[----:B------:R-:W-:-:S11]  /*4230*/  ISETP.GT.U32.AND P4, PT, R2, R6, PT ;  /* 0x000000060200720c */ /* 0x000fd60003f84070 */
[--C-:B------:R-:W-:Y:S01]  /*4240*/  @!P6 IMAD.IADD R4, R4, 0x1, -R2.reuse ;  /* 0x000000010404e824 */ /* 0x100fe200078e0a02 */
[----:B------:R-:W-:Y:S01]  /*4250*/  ISETP.GT.U32.AND P6, PT, R2, R7, PT ;  /* 0x000000070200720c */ /* 0x000fe20003fc4070 */
[----:B------:R-:W-:Y:S01]  /*4260*/  @!P4 IMAD.IADD R6, R6, 0x1, -R2 ;  /* 0x000000010606c824 */ /* 0x000fe200078e0a02 */
[----:B----4-:R-:W-:Y:S02]  /*4270*/  IABS R14, R18 ;  /* 0x00000012000e7213 */ /* 0x010fe40000000000 */
[C---:B------:R-:W-:Y:S02]  /*4280*/  ISETP.GT.U32.AND P4, PT, R2.reuse, R4, PT ;  /* 0x000000040200720c */ /* 0x040fe40003f84070 */
[----:B------:R-:W-:Y:S01]  /*4290*/  ISETP.GT.U32.AND P2, PT, R2, R6, PT ;  /* 0x000000060200720c */ /* 0x000fe20003f44070 */
[----:B------:R-:W-:-:S06]  /*42a0*/  IMAD.HI.U32 R27, R0, R14, RZ ;  /* 0x0000000e001b7227 */ /* 0x000fcc00078e00ff */
[----:B------:R-:W-:-:S05]  /*42b0*/  @!P6 IMAD.IADD R7, R7, 0x1, -R2 ;  /* 0x000000010707e824 */ /* 0x000fca00078e0a02 */
[----:B------:R-:W-:Y:S01]  /*42c0*/  ISETP.GT.U32.AND P6, PT, R2, R7, PT ;  /* 0x000000070200720c */ /* 0x000fe20003fc4070 */
[----:B------:R-:W-:Y:S02]  /*42d0*/  IMAD.MOV R27, RZ, RZ, -R27 ;  /* 0x000000ffff1b7224 */ /* 0x000fe400078e0a1b */
[----:B------:R-:W-:Y:S01]  /*42e0*/  @!P4 IMAD.IADD R4, R4, 0x1, -R2 ;  /* 0x000000010404c824 */ /* 0x000fe200078e0a02 */
[C---:B------:R-:W-:Y:S01]  /*42f0*/  ISETP.GT.U32.AND P4, PT, R2.reuse, R8, PT ;  /* 0x000000080200720c */ /* 0x040fe20003f84070 */
[----:B------:R-:W-:Y:S02]  /*4300*/  IMAD R14, R2, R27, R14 ;  /* 0x0000001b020e7224 */ /* 0x000fe400078e020e */
[----:B------:R-:W-:Y:S01]  /*4310*/  @!P2 IMAD.IADD R6, R6, 0x1, -R2 ;  /* 0x000000010606a824 */ /* 0x000fe200078e0a02 */
[C---:B------:R-:W-:Y:S01]  /*4320*/  ISETP.GT.U32.AND P2, PT, R2.reuse, R9, PT ;  /* 0x000000090200720c */ /* 0x040fe20003f44070 */
[----:B------:R-:W-:Y:S01]  /*4330*/  @!P5 IMAD.MOV R4, RZ, RZ, -R4 ;  /* 0x000000ffff04d224 */ /* 0x000fe200078e0a04 */
[----:B------:R-:W-:-:S03]  /*4340*/  ISETP.GT.U32.AND P5, PT, R2, R10, PT ;  /* 0x0000000a0200720c */ /* 0x000fc60003fa4070 */
[----:B------:R-:W-:Y:S01]  /*4350*/  @!P6 IMAD.IADD R7, R7, 0x1, -R2 ;  /* 0x000000010707e824 */ /* 0x000fe200078e0a02 */
[----:B------:R-:W-:-:S03]  /*4360*/  ISETP.GT.U32.AND P6, PT, R2, R14, PT ;  /* 0x0000000e0200720c */ /* 0x000fc60003fc4070 */
[----:B------:R-:W-:Y:S01]  /*4370*/  @!P4 IMAD.IADD R8, R8, 0x1, -R2 ;  /* 0x000000010808c824 */ /* 0x000fe200078e0a02 */
[----:B------:R-:W-:-:S03]  /*4380*/  ISETP.GE.AND P4, PT, R13, RZ, PT ;  /* 0x000000ff0d00720c */ /* 0x000fc60003f86270 */
[--C-:B------:R-:W-:Y:S01]  /*4390*/  @!P2 IMAD.IADD R9, R9, 0x1, -R2.reuse ;  /* 0x000000010909a824 */ /* 0x100fe200078e0a02 */
[----:B------:R-:W-:Y:S01]  /*43a0*/  STL [R1+0x1f0], R4 ;  /* 0x0001f00401007387 */ /* 0x000fe20000100800 */
[--C-:B------:R-:W-:Y:S01]  /*43b0*/  @!P5 IMAD.IADD R10, R10, 0x1, -R2.reuse ;  /* 0x000000010a0ad824 */ /* 0x100fe200078e0a02 */
[C---:B------:R-:W-:Y:S01]  /*43c0*/  ISETP.GT.U32.AND P2, PT, R2.reuse, R8, PT ;  /* 0x000000080200720c */ /* 0x040fe20003f44070 */
[----:B------:R-:W-:Y:S01]  /*43d0*/  IMAD.MOV.U32 R13, RZ, RZ, R7 ;  /* 0x000000ffff0d7224 */ /* 0x000fe200078e0007 */
[----:B------:R-:W-:Y:S01]  /*43e0*/  ISETP.GT.U32.AND P5, PT, R2, R9, PT ;  /* 0x000000090200720c */ /* 0x000fe20003fa4070 */
[----:B------:R-:W-:Y:S02]  /*43f0*/  @!P6 IMAD.IADD R14, R14, 0x1, -R2 ;  /* 0x000000010e0ee824 */ /* 0x000fe400078e0a02 */
[----:B------:R-:W-:Y:S01]  /*4400*/  @!P3 IMAD.MOV R6, RZ, RZ, -R6 ;  /* 0x000000ffff06b224 */ /* 0x000fe200078e0a06 */
[----:B------:R-:W-:Y:S01]  /*4410*/  ISETP.GE.AND P3, PT, R12, RZ, PT ;  /* 0x000000ff0c00720c */ /* 0x000fe20003f66270 */
[----:B------:R-:W-:Y:S01]  /*4420*/  @!P1 IMAD.MOV R13, RZ, RZ, -R13 ;  /* 0x000000ffff0d9224 */ /* 0x000fe200078e0a0d */
[----:B------:R-:W-:-:S02]  /*4430*/  ISETP.GT.U32.AND P1, PT, R2, R14, PT ;  /* 0x0000000e0200720c */ /* 0x000fc40003f24070 */
[----:B------:R5:W-:Y:S01]  /*4440*/  STL [R1+0x1ec], R6 ;  /* 0x0001ec0601007387 */ /* 0x000be20000100800 */
[----:B------:R-:W-:Y:S02]  /*4450*/  ISETP.GT.U32.AND P6, PT, R2, R10, PT ;  /* 0x0000000a0200720c */ /* 0x000fe40003fc4070 */
[--C-:B------:R-:W-:Y:S01]  /*4460*/  @!P2 IMAD.IADD R8, R8, 0x1, -R2.reuse ;  /* 0x000000010808a824 */ /* 0x100fe200078e0a02 */
[----:B-----5:R-:W-:Y:S01]  /*4470*/  IABS R6, R20 ;  /* 0x0000001400067213 */ /* 0x020fe20000000000 */
[----:B--2---:R-:W-:Y:S01]  /*4480*/  IMAD.MOV.U32 R12, RZ, RZ, R11 ;  /* 0x000000ffff0c7224 */ /* 0x004fe200078e000b */
[----:B------:R-:W-:Y:S01]  /*4490*/  ISETP.GE.AND P2, PT, R18, RZ, PT ;  /* 0x000000ff1200720c */ /* 0x000fe20003f46270 */
[----:B------:R-:W-:-:S04]  /*44a0*/  @!P5 IMAD.IADD R9, R9, 0x1, -R2 ;  /* 0x000000010909d824 */ /* 0x000fc800078e0a02 */
[--C-:B------:R-:W-:Y:S01]  /*44b0*/  @!P1 IMAD.IADD R14, R14, 0x1, -R2.reuse ;  /* 0x000000010e0e9824 */ /* 0x100fe200078e0a02 */
[----:B------:R-:W-:Y:S02]  /*44c0*/  ISETP.GE.AND P1, PT, R19, RZ, PT ;  /* 0x000000ff1300720c */ /* 0x000fe40003f26270 */
[----:B------:R-:W-:Y:S01]  /*44d0*/  @!P6 IMAD.IADD R10, R10, 0x1, -R2 ;  /* 0x000000010a0ae824 */ /* 0x000fe200078e0a02 */
[----:B------:R-:W-:Y:S01]  /*44e0*/  STL [R1+0x1e4], R13 ;  /* 0x0001e40d01007387 */ /* 0x000fe20000100800 */
[----:B------:R-:W-:Y:S02]  /*44f0*/  @!P3 IMAD.MOV R9, RZ, RZ, -R9 ;  /* 0x000000ffff09b224 */ /* 0x000fe400078e0a09 */
[----:B------:R-:W-:Y:S02]  /*4500*/  @!P4 IMAD.MOV R10, RZ, RZ, -R10 ;  /* 0x000000ffff0ac224 */ /* 0x000fe400078e0a0a */
[----:B------:R-:W-:Y:S02]  /*4510*/  IMAD.MOV.U32 R18, RZ, RZ, R12 ;  /* 0x000000ffff127224 */ /* 0x000fe400078e000c */
[----:B------:R-:W-:Y:S01]  /*4520*/  @!P2 IMAD.MOV R14, RZ, RZ, -R14 ;  /* 0x000000ffff0ea224 */ /* 0x000fe200078e0a0e */
[----:B------:R-:W-:-:S02]  /*4530*/  ISETP.GE.AND P4, PT, R21, RZ, PT ;  /* 0x000000ff1500720c */ /* 0x000fc40003f86270 */
[----:B------:R-:W-:Y:S02]  /*4540*/  IABS R12, R22 ;  /* 0x00000016000c7213 */ /* 0x000fe40000000000 */
[----:B------:R-:W-:Y:S01]  /*4550*/  ISETP.GE.AND P2, PT, R22, RZ, PT ;  /* 0x000000ff1600720c */ /* 0x000fe20003f46270 */
[----:B---3--:R-:W-:Y:S02]  /*4560*/  IMAD.MOV.U32 R27, RZ, RZ, R26 ;  /* 0x000000ffff1b7224 */ /* 0x008fe400078e001a */
[----:B------:R-:W-:Y:S02]  /*4570*/  IMAD.MOV.U32 R26, RZ, RZ, R17 ;  /* 0x000000ffff1a7224 */ /* 0x000fe400078e0011 */
[----:B------:R-:W-:Y:S01]  /*4580*/  IMAD.MOV.U32 R17, RZ, RZ, R3 ;  /* 0x000000ffff117224 */ /* 0x000fe200078e0003 */
[----:B------:R-:W-:-:S05]  /*4590*/  IABS R3, R19 ;  /* 0x0000001300037213 */ /* 0x000fca0000000000 */
[----:B------:R-:W-:-:S04]  /*45a0*/  IMAD.HI.U32 R4, R0, R3, RZ ;  /* 0x0000000300047227 */ /* 0x000fc800078e00ff */
[----:B------:R-:W-:Y:S02]  /*45b0*/  IMAD.MOV R11, RZ, RZ, -R4 ;  /* 0x000000ffff0b7224 */ /* 0x000fe400078e0a04 */
[----:B------:R-:W-:Y:S02]  /*45c0*/  IMAD.MOV.U32 R4, RZ, RZ, R6 ;  /* 0x000000ffff047224 */ /* 0x000fe400078e0006 */
[----:B------:R-:W-:Y:S01]  /*45d0*/  IMAD R3, R2, R11, R3 ;  /* 0x0000000b02037224 */ /* 0x000fe200078e0203 */
[----:B------:R-:W-:-:S04]  /*45e0*/  IABS R6, R21 ;  /* 0x0000001500067213 */ /* 0x000fc80000000000 */
[----:B------:R-:W-:Y:S01]  /*45f0*/  ISETP.GT.U32.AND P5, PT, R2, R3, PT ;  /* 0x000000030200720c */ /* 0x000fe20003fa4070 */
[----:B------:R-:W-:-:S04]  /*4600*/  IMAD.HI.U32 R11, R0, R6, RZ ;  /* 0x00000006000b7227 */ /* 0x000fc800078e00ff */
[----:B------:R-:W-:Y:S02]  /*4610*/  IMAD.MOV.U32 R19, RZ, RZ, R8 ;  /* 0x000000ffff137224 */ /* 0x000fe400078e0008 */
[----:B------:R-:W-:Y:S02]  /*4620*/  IMAD.MOV R11, RZ, RZ, -R11 ;  /* 0x000000ffff0b7224 */ /* 0x000fe400078e0a0b */
[----:B------:R-:W-:Y:S02]  /*4630*/  @!P0 IMAD.MOV R19, RZ, RZ, -R19 ;  /* 0x000000ffff138224 */ /* 0x000fe400078e0a13 */
[----:B------:R-:W-:Y:S02]  /*4640*/  IMAD R6, R2, R11, R6 ;  /* 0x0000000b02067224 */ /* 0x000fe400078e0206 */
[----:B------:R-:W-:Y:S01]  /*4650*/  @!P5 IMAD.IADD R3, R3, 0x1, -R2 ;  /* 0x000000010303d824 */ /* 0x000fe200078e0a02 */
[----:B------:R-:W2:Y:S01]  /*4660*/  LDL.LU R11, [R1+0x2c] ;  /* 0x00002c00010b7983 */ /* 0x000ea20000300800 */
[----:B------:R-:W-:-:S03]  /*4670*/  ISETP.GE.AND P5, PT, R20, RZ, PT ;  /* 0x000000ff1400720c */ /* 0x000fc60003fa6270 */
[----:B------:R0:W-:Y:S04]  /*4680*/  STL [R1+0x1e0], R19 ;  /* 0x0001e01301007387 */ /* 0x0001e80000100800 */
[----:B------:R-:W3:Y:S04]  /*4690*/  LDL.LU R20, [R1+0x30] ;  /* 0x0000300001147983 */ /* 0x000ee80000300800 */
[----:B------:R-:W-:Y:S01]  /*46a0*/  STL [R1+0x1dc], R9 ;  /* 0x0001dc0901007387 */ /* 0x000fe20000100800 */
[----:B0-----:R-:W-:-:S03]  /*46b0*/  IMAD.MOV.U32 R19, RZ, RZ, R18 ;  /* 0x000000ffff137224 */ /* 0x001fc600078e0012 */
[----:B------:R0:W-:Y:S01]  /*46c0*/  STL [R1+0x1d8], R10 ;  /* 0x0001d80a01007387 */ /* 0x0001e20000100800 */
[----:B------:R-:W-:-:S03]  /*46d0*/  IMAD.MOV.U32 R18, RZ, RZ, R27 ;  /* 0x000000ffff127224 */ /* 0x000fc600078e001b */
[----:B------:R-:W-:Y:S04]  /*46e0*/  STL [R1+0x1d4], R14 ;  /* 0x0001d40e01007387 */ /* 0x000fe80000100800 */
[----:B------:R-:W4:Y:S01]  /*46f0*/  LDL R27, [R1+0x14] ;  /* 0x00001400011b7983 */ /* 0x000f220000100800 */
[----:B------:R-:W-:-:S04]  /*4700*/  IMAD.HI.U32 R7, R0, R4, RZ ;  /* 0x0000000400077227 */ /* 0x000fc800078e00ff */
[----:B------:R-:W-:-:S04]  /*4710*/  IMAD.MOV R7, RZ, RZ, -R7 ;  /* 0x000000ffff077224 */ /* 0x000fc800078e0a07 */
[----:B------:R-:W-:-:S05]  /*4720*/  IMAD R4, R2, R7, R4 ;  /* 0x0000000702047224 */ /* 0x000fca00078e0204 */
[C---:B------:R-:W-:Y:S02]  /*4730*/  ISETP.GT.U32.AND P6, PT, R2.reuse, R4, PT ;  /* 0x000000040200720c */ /* 0x040fe40003fc4070 */
[----:B------:R-:W-:-:S11]  /*4740*/  ISETP.GT.U32.AND P0, PT, R2, R3, PT ;  /* 0x000000030200720c */ /* 0x000fd60003f04070 */
[----:B------:R-:W-:-:S05]  /*4750*/  @!P6 IMAD.IADD R4, R4, 0x1, -R2 ;  /* 0x000000010404e824 */ /* 0x000fca00078e0a02 */
[----:B------:R-:W-:Y:S01]  /*4760*/  ISETP.GT.U32.AND P6, PT, R2, R4, PT ;  /* 0x000000040200720c */ /* 0x000fe20003fc4070 */
[----:B------:R-:W-:-:S04]  /*4770*/  @!P0 IMAD.IADD R3, R3, 0x1, -R2 ;  /* 0x0000000103038824 */ /* 0x000fc800078e0a02 */
[----:B0-----:R-:W-:-:S08]  /*4780*/  IMAD.MOV.U32 R10, RZ, RZ, R3 ;  /* 0x000000ffff0a7224 */ /* 0x001fd000078e0003 */
[----:B------:R-:W-:-:S04]  /*4790*/  @!P6 IMAD.IADD R4, R4, 0x1, -R2 ;  /* 0x000000010404e824 */ /* 0x000fc800078e0a02 */
[----:B------:R-:W-:Y:S02]  /*47a0*/  IMAD.MOV.U32 R9, RZ, RZ, R4 ;  /* 0x000000ffff097224 */ /* 0x000fe400078e0004 */
[----:B------:R-:W-:Y:S02]  /*47b0*/  @!P1 IMAD.MOV R10, RZ, RZ, -R10 ;  /* 0x000000ffff0a9224 */ /* 0x000fe400078e0a0a */
[----:B------:R-:W-:-:S03]  /*47c0*/  @!P5 IMAD.MOV R9, RZ, RZ, -R9 ;  /* 0x000000ffff09d224 */ /* 0x000fc600078e0a09 */
[----:B------:R0:W-:Y:S04]  /*47d0*/  STL [R1+0x1d0], R10 ;  /* 0x0001d00a01007387 */ /* 0x0001e80000100800 */
[----:B------:R4:W-:Y:S04]  /*47e0*/  STL [R1+0x1cc], R9 ;  /* 0x0001cc0901007387 */ /* 0x0009e80000100800 */
[----:B------:R-:W5:Y:S04]  /*47f0*/  LDL.LU R21, [R1+0x1c] ;  /* 0x00001c0001157983 */ /* 0x000f680000300800 */
[----:B------:R-:W5:Y:S01]  /*4800*/  LDL R22, [R1+0x18] ;  /* 0x0000180001167983 */ /* 0x000f620000100800 */
[----:B------:R-:W-:-:S04]  /*4810*/  IMAD.HI.U32 R13, R0, R12, RZ ;  /* 0x0000000c000d7227 */ /* 0x000fc800078e00ff */
[----:B------:R-:W-:Y:S01]  /*4820*/  IMAD.MOV R13, RZ, RZ, -R13 ;  /* 0x000000ffff0d7224 */ /* 0x000fe200078e0a0d */
[----:B------:R-:W-:-:S03]  /*4830*/  ISETP.GT.U32.AND P3, PT, R2, R6, PT ;  /* 0x000000060200720c */ /* 0x000fc60003f64070 */
[----:B------:R-:W-:-:S05]  /*4840*/  IMAD R12, R2, R13, R12 ;  /* 0x0000000d020c7224 */ /* 0x000fca00078e020c */
[----:B------:R-:W-:Y:S02]  /*4850*/  ISETP.GT.U32.AND P6, PT, R2, R12, PT ;  /* 0x0000000c0200720c */ /* 0x000fe40003fc4070 */
[----:B------:R-:W-:-:S03]  /*4860*/  IABS R7, R23 ;  /* 0x0000001700077213 */ /* 0x000fc60000000000 */
[----:B------:R-:W-:Y:S02]  /*4870*/  @!P3 IMAD.IADD R6, R6, 0x1, -R2 ;  /* 0x000000010606b824 */ /* 0x000fe400078e0a02 */
[----:B------:R-:W-:-:S03]  /*4880*/  IMAD.HI.U32 R8, R0, R7, RZ ;  /* 0x0000000700087227 */ /* 0x000fc600078e00ff */
[----:B------:R-:W-:-:S03]  /*4890*/  ISETP.GT.U32.AND P3, PT, R2, R6, PT ;  /* 0x000000060200720c */ /* 0x000fc60003f64070 */
[----:B------:R-:W-:Y:S02]  /*48a0*/  @!P6 IMAD.IADD R12, R12, 0x1, -R2 ;  /* 0x000000010c0ce824 */ /* 0x000fe400078e0a02 */
[----:B------:R-:W-:-:S03]  /*48b0*/  IMAD.MOV R8, RZ, RZ, -R8 ;  /* 0x000000ffff087224 */ /* 0x000fc600078e0a08 */
[C---:B------:R-:W-:Y:S01]  /*48c0*/  ISETP.GT.U32.AND P6, PT, R2.reuse, R12, PT ;  /* 0x0000000c0200720c */ /* 0x040fe20003fc4070 */
[----:B------:R-:W-:-:S04]  /*48d0*/  IMAD R7, R2, R8, R7 ;  /* 0x0000000802077224 */ /* 0x000fc800078e0207 */
[----:B------:R-:W-:Y:S01]  /*48e0*/  @!P3 IMAD.IADD R6, R6, 0x1, -R2 ;  /* 0x000000010606b824 */ /* 0x000fe200078e0a02 */
[----:B------:R-:W-:-:S07]  /*48f0*/  ISETP.GT.U32.AND P3, PT, R2, R7, PT ;  /* 0x000000070200720c */ /* 0x000fce0003f64070 */
[----:B------:R-:W-:-:S06]  /*4900*/  @!P6 IMAD.IADD R12, R12, 0x1, -R2 ;  /* 0x000000010c0ce824 */ /* 0x000fcc00078e0a02 */
[----:B------:R-:W-:Y:S01]  /*4910*/  @!P3 IMAD.IADD R7, R7, 0x1, -R2 ;  /* 0x000000010707b824 */ /* 0x000fe200078e0a02 */
[----:B------:R-:W-:Y:S02]  /*4920*/  ISETP.GE.AND P3, PT, R24, RZ, PT ;  /* 0x000000ff1800720c */ /* 0x000fe40003f66270 */
[----:B0-----:R-:W-:Y:S02]  /*4930*/  IABS R10, R25 ;  /* 0x00000019000a7213 */ /* 0x001fe40000000000 */
[----:B------:R-:W-:Y:S02]  /*4940*/  ISETP.GE.AND P0, PT, R23, RZ, PT ;  /* 0x000000ff1700720c */ /* 0x000fe40003f06270 */
[----:B--2---:R-:W-:Y:S02]  /*4950*/  IABS R14, R11 ;  /* 0x0000000b000e7213 */ /* 0x004fe40000000000 */
[----:B---3--:R-:W-:Y:S02]  /*4960*/  ISETP.GE.AND P5, PT, R20, RZ, PT ;  /* 0x000000ff1400720c */ /* 0x008fe40003fa6270 */
[----:B------:R-:W-:Y:S01]  /*4970*/  IABS R13, R20 ;  /* 0x00000014000d7213 */ /* 0x000fe20000000000 */
[----:B------:R-:W-:Y:S01]  /*4980*/  IMAD.MOV.U32 R20, RZ, RZ, R18 ;  /* 0x000000ffff147224 */ /* 0x000fe200078e0012 */
[----:B----4-:R-:W-:-:S05]  /*4990*/  IABS R9, R27 ;  /* 0x0000001b00097213 */ /* 0x010fca0000000000 */
[----:B------:R-:W-:-:S04]  /*49a0*/  IMAD.HI.U32 R8, R0, R9, RZ ;  /* 0x0000000900087227 */ /* 0x000fc800078e00ff */
[----:B------:R-:W-:Y:S02]  /*49b0*/  IMAD.MOV R8, RZ, RZ, -R8 ;  /* 0x000000ffff087224 */ /* 0x000fe400078e0a08 */
[----:B------:R-:W-:Y:S02]  /*49c0*/  IMAD.MOV.U32 R18, RZ, RZ, R6 ;  /* 0x000000ffff127224 */ /* 0x000fe400078e0006 */
[----:B------:R-:W-:Y:S02]  /*49d0*/  IMAD R8, R2, R8, R9 ;  /* 0x0000000802087224 */ /* 0x000fe400078e0209 */
[----:B------:R-:W-:Y:S02]  /*49e0*/  IMAD.MOV.U32 R9, RZ, RZ, R12 ;  /* 0x000000ffff097224 */ /* 0x000fe400078e000c */
[----:B------:R-:W-:Y:S02]  /*49f0*/  @!P4 IMAD.MOV R18, RZ, RZ, -R18 ;  /* 0x000000ffff12c224 */ /* 0x000fe400078e0a12 */
[----:B------:R-:W-:Y:S01]  /*4a00*/  @!P2 IMAD.MOV R9, RZ, RZ, -R9 ;  /* 0x000000ffff09a224 */ /* 0x000fe200078e0a09 */
[----:B------:R-:W-:Y:S01]  /*4a10*/  ISETP.GE.AND P1, PT, R11, RZ, PT ;  /* 0x000000ff0b00720c */ /* 0x000fe20003f26270 */
[----:B------:R-:W-:Y:S01]  /*4a20*/  IMAD.HI.U32 R3, R0, R14, RZ ;  /* 0x0000000e00037227 */ /* 0x000fe200078e00ff */
[----:B------:R0:W-:Y:S01]  /*4a30*/  STL [R1+0x1bc], R18 ;  /* 0x0001bc1201007387 */ /* 0x0001e20000100800 */
[----:B------:R-:W-:-:S03]  /*4a40*/  IABS R11, R24 ;  /* 0x00000018000b7213 */ /* 0x000fc60000000000 */
[----:B------:R-:W-:Y:S01]  /*4a50*/  STL [R1+0x1b4], R9 ;  /* 0x0001b40901007387 */ /* 0x000fe20000100800 */
[----:B------:R-:W-:-:S03]  /*4a60*/  IMAD.MOV R3, RZ, RZ, -R3 ;  /* 0x000000ffff037224 */ /* 0x000fc600078e0a03 */
[----:B------:R-:W2:Y:S01]  /*4a70*/  LDL.LU R24, [R1+0x28] ;  /* 0x0000280001187983 */ /* 0x000ea20000300800 */
[C---:B------:R-:W-:Y:S02]  /*4a80*/  IMAD R14, R2.reuse, R3, R14 ;  /* 0x00000003020e7224 */ /* 0x040fe400078e020e */
[----:B------:R-:W-:Y:S01]  /*4a90*/  IMAD.MOV.U32 R27, RZ, RZ, R15 ;  /* 0x000000ffff1b7224 */ /* 0x000fe200078e000f */
[----:B------:R-:W3:Y:S02]  /*4aa0*/  LDL.LU R23, [R1+0x34] ;  /* 0x0000340001177983 */ /* 0x000ee40000300800 */
[----:B------:R-:W-:Y:S01]  /*4ab0*/  ISETP.GT.U32.AND P6, PT, R2, R14, PT ;  /* 0x0000000e0200720c */ /* 0x000fe20003fc4070 */
[----:B------:R-:W-:-:S12]  /*4ac0*/  IMAD.HI.U32 R15, R0, R10, RZ ;  /* 0x0000000a000f7227 */ /* 0x000fd800078e00ff */
[----:B------:R-:W-:-:S05]  /*4ad0*/  @!P6 IMAD.IADD R14, R14, 0x1, -R2 ;  /* 0x000000010e0ee824 */ /* 0x000fca00078e0a02 */
[----:B------:R-:W-:Y:S01]  /*4ae0*/  ISETP.GT.U32.AND P4, PT, R2, R14, PT ;  /* 0x0000000e0200720c */ /* 0x000fe20003f84070 */
[----:B------:R-:W-:Y:S02]  /*4af0*/  IMAD.MOV R15, RZ, RZ, -R15 ;  /* 0x000000ffff0f7224 */ /* 0x000fe400078e0a0f */
[----:B------:R-:W-:-:S04]  /*4b00*/  IMAD.HI.U32 R3, R0, R11, RZ ;  /* 0x0000000b00037227 */ /* 0x000fc800078e00ff */
[C---:B------:R-:W-:Y:S01]  /*4b10*/  IMAD R10, R2.reuse, R15, R10 ;  /* 0x0000000f020a7224 */ /* 0x040fe200078e020a */
[----:B------:R-:W-:Y:S01]  /*4b20*/  ISETP.GT.U32.AND P6, PT, R2, R7, PT ;  /* 0x000000070200720c */ /* 0x000fe20003fc4070 */
[----:B0-----:R-:W-:Y:S01]  /*4b30*/  IMAD.MOV.U32 R18, RZ, RZ, R27 ;  /* 0x000000ffff127224 */ /* 0x001fe200078e001b */
[----:B-----5:R-:W-:-:S03]  /*4b40*/  IABS R15, R22 ;  /* 0x00000016000f7213 */ /* 0x020fc60000000000 */
[----:B------:R-:W-:Y:S01]  /*4b50*/  @!P4 IMAD.IADD R14, R14, 0x1, -R2 ;  /* 0x000000010e0ec824 */ /* 0x000fe200078e0a02 */
[----:B------:R-:W-:Y:S01]  /*4b60*/  ISETP.GT.U32.AND P4, PT, R2, R10, PT ;  /* 0x0000000a0200720c */ /* 0x000fe20003f84070 */
[----:B------:R-:W-:Y:S01]  /*4b70*/  IMAD.MOV R3, RZ, RZ, -R3 ;  /* 0x000000ffff037224 */ /* 0x000fe200078e0a03 */
[----:B------:R-:W4:Y:S01]  /*4b80*/  LDL.LU R22, [R1+0x38] ;  /* 0x0000380001167983 */ /* 0x000f220000300800 */
[----:B------:R-:W-:Y:S02]  /*4b90*/  IMAD.MOV.U32 R27, RZ, RZ, R16 ;  /* 0x000000ffff1b7224 */ /* 0x000fe400078e0010 */
[----:B------:R-:W-:-:S04]  /*4ba0*/  IMAD.HI.U32 R16, R0, R15, RZ ;  /* 0x0000000f00107227 */ /* 0x000fc800078e00ff */
[----:B------:R-:W-:Y:S01]  /*4bb0*/  IMAD R3, R2, R3, R11 ;  /* 0x0000000302037224 */ /* 0x000fe200078e020b */
[----:B------:R-:W-:Y:S01]  /*4bc0*/  IABS R11, R20 ;  /* 0x00000014000b7213 */ /* 0x000fe20000000000 */
[----:B------:R-:W-:-:S04]  /*4bd0*/  IMAD.MOV R16, RZ, RZ, -R16 ;  /* 0x000000ffff107224 */ /* 0x000fc800078e0a10 */
[----:B------:R-:W-:Y:S02]  /*4be0*/  IMAD R16, R2, R16, R15 ;  /* 0x0000001002107224 */ /* 0x000fe400078e020f */
[----:B------:R-:W-:-:S04]  /*4bf0*/  IMAD.HI.U32 R15, R0, R11, RZ ;  /* 0x0000000b000f7227 */ /* 0x000fc800078e00ff */
[--C-:B------:R-:W-:Y:S02]  /*4c00*/  @!P6 IMAD.IADD R7, R7, 0x1, -R2.reuse ;  /* 0x000000010707e824 */ /* 0x100fe400078e0a02 */
[----:B------:R-:W-:Y:S02]  /*4c10*/  @!P4 IMAD.IADD R10, R10, 0x1, -R2 ;  /* 0x000000010a0ac824 */ /* 0x000fe400078e0a02 */
[----:B------:R-:W-:Y:S02]  /*4c20*/  IMAD.MOV R15, RZ, RZ, -R15 ;  /* 0x000000ffff0f7224 */ /* 0x000fe400078e0a0f */
[----:B------:R-:W-:Y:S01]  /*4c30*/  @!P0 IMAD.MOV R7, RZ, RZ, -R7 ;  /* 0x000000ffff078224 */ /* 0x000fe200078e0a07 */
[C---:B------:R-:W-:Y:S01]  /*4c40*/  ISETP.GT.U32.AND P0, PT, R2.reuse, R10, PT ;  /* 0x0000000a0200720c */ /* 0x040fe20003f04070 */
[----:B------:R-:W-:Y:S02]  /*4c50*/  IMAD R11, R2, R15, R11 ;  /* 0x0000000f020b7224 */ /* 0x000fe400078e020b */
[----:B------:R-:W5:Y:S04]  /*4c60*/  LDL.LU R15, [R1+0x18] ;  /* 0x00001800010f7983 */ /* 0x000f680000300800 */
[----:B------:R0:W-:Y:S02]  /*4c70*/  STL [R1+0x1a4], R7 ;  /* 0x0001a40701007387 */ /* 0x0001e40000100800 */
[----:B0-----:R-:W-:-:S04]  /*4c80*/  IMAD.MOV.U32 R7, RZ, RZ, R14 ;  /* 0x000000ffff077224 */ /* 0x001fc800078e000e */
[----:B------:R-:W-:Y:S02]  /*4c90*/  @!P1 IMAD.MOV R7, RZ, RZ, -R7 ;  /* 0x000000ffff079224 */ /* 0x000fe400078e0a07 */
[----:B------:R-:W-:Y:S01]  /*4ca0*/  @!P0 IMAD.IADD R10, R10, 0x1, -R2 ;  /* 0x000000010a0a8824 */ /* 0x000fe200078e0a02 */
[----:B------:R-:W-:Y:S02]  /*4cb0*/  ISETP.GE.AND P0, PT, R25, RZ, PT ;  /* 0x000000ff1900720c */ /* 0x000fe40003f06270 */
[----:B------:R-:W-:Y:S04]  /*4cc0*/  STL [R1+0x1a0], R7 ;  /* 0x0001a00701007387 */ /* 0x000fe80000100800 */
[----:B------:R-:W3:Y:S01]  /*4cd0*/  LDL.LU R25, [R1+0x14] ;  /* 0x0000140001197983 */ /* 0x000ee20000300800 */
[----:B------:R-:W-:-:S04]  /*4ce0*/  IMAD.HI.U32 R4, R0, R13, RZ ;  /* 0x0000000d00047227 */ /* 0x000fc800078e00ff */
[----:B------:R-:W-:-:S04]  /*4cf0*/  IMAD.MOV R4, RZ, RZ, -R4 ;  /* 0x000000ffff047224 */ /* 0x000fc800078e0a04 */
[----:B------:R-:W-:-:S05]  /*4d00*/  IMAD R4, R2, R4, R13 ;  /* 0x0000000402047224 */ /* 0x000fca00078e020d */
[C---:B------:R-:W-:Y:S02]  /*4d10*/  ISETP.GT.U32.AND P2, PT, R2.reuse, R4, PT ;  /* 0x000000040200720c */ /* 0x040fe40003f44070 */
[----:B------:R-:W-:Y:S02]  /*4d20*/  ISETP.GT.U32.AND P6, PT, R2, R3, PT ;  /* 0x000000030200720c */ /* 0x000fe40003fc4070 */
[----:B------:R-:W-:-:S09]  /*4d30*/  IABS R6, R19 ;  /* 0x0000001300067213 */ /* 0x000fd20000000000 */
[--C-:B------:R-:W-:Y:S01]  /*4d40*/  @!P2 IMAD.IADD R4, R4, 0x1, -R2.reuse ;  /* 0x000000010404a824 */ /* 0x100fe200078e0a02 */
[----:B------:R-:W-:Y:S01]  /*4d50*/  ISETP.GT.U32.AND P2, PT, R2, R8, PT ;  /* 0x000000080200720c */ /* 0x000fe20003f44070 */
[----:B------:R-:W-:Y:S02]  /*4d60*/  @!P6 IMAD.IADD R3, R3, 0x1, -R2 ;  /* 0x000000010303e824 */ /* 0x000fe400078e0a02 */
[----:B------:R-:W-:-:S04]  /*4d70*/  IMAD.MOV.U32 R12, RZ, RZ, R6 ;  /* 0x000000ffff0c7224 */ /* 0x000fc800078e0006 */
[----:B------:R-:W-:-:S06]  /*4d80*/  IMAD.HI.U32 R9, R0, R12, RZ ;  /* 0x0000000c00097227 */ /* 0x000fcc00078e00ff */
[----:B------:R-:W-:Y:S01]  /*4d90*/  @!P2 IMAD.IADD R8, R8, 0x1, -R2 ;  /* 0x000000010808a824 */ /* 0x000fe200078e0a02 */
[C---:B------:R-:W-:Y:S01]  /*4da0*/  ISETP.GT.U32.AND P2, PT, R2.reuse, R3, PT ;  /* 0x000000030200720c */ /* 0x040fe20003f44070 */
[----:B------:R-:W-:Y:S01]  /*4db0*/  IMAD.MOV R9, RZ, RZ, -R9 ;  /* 0x000000ffff097224 */ /* 0x000fe200078e0a09 */
[C---:B------:R-:W-:Y:S02]  /*4dc0*/  ISETP.GT.U32.AND P4, PT, R2.reuse, R4, PT ;  /* 0x000000040200720c */ /* 0x040fe40003f84070 */
[----:B------:R-:W-:Y:S01]  /*4dd0*/  IABS R13, R21 ;  /* 0x00000015000d7213 */ /* 0x000fe20000000000 */
[----:B------:R-:W-:-:S04]  /*4de0*/  IMAD R9, R2, R9, R12 ;  /* 0x0000000902097224 */ /* 0x000fc800078e020c */
[----:B------:R-:W-:-:S04]  /*4df0*/  IMAD.HI.U32 R6, R0, R13, RZ ;  /* 0x0000000d00067227 */ /* 0x000fc800078e00ff */
[----:B------:R-:W-:Y:S01]  /*4e00*/  @!P2 IMAD.IADD R3, R3, 0x1, -R2 ;  /* 0x000000010303a824 */ /* 0x000fe200078e0a02 */
[----:B------:R-:W-:Y:S01]  /*4e10*/  ISETP.GT.U32.AND P2, PT, R2, R9, PT ;  /* 0x000000090200720c */ /* 0x000fe20003f44070 */
[----:B------:R-:W-:Y:S02]  /*4e20*/  IMAD.MOV R6, RZ, RZ, -R6 ;  /* 0x000000ffff067224 */ /* 0x000fe400078e0a06 */
[----:B------:R-:W-:Y:S02]  /*4e30*/  @!P4 IMAD.IADD R4, R4, 0x1, -R2 ;  /* 0x000000010404c824 */ /* 0x000fe400078e0a02 */
[----:B------:R-:W-:Y:S02]  /*4e40*/  IMAD R6, R2, R6, R13 ;  /* 0x0000000602067224 */ /* 0x000fe400078e020d */
[----:B------:R-:W-:Y:S02]  /*4e50*/  @!P5 IMAD.MOV R4, RZ, RZ, -R4 ;  /* 0x000000ffff04d224 */ /* 0x000fe400078e0a04 */
[----:B------:R-:W-:-:S03]  /*4e60*/  @!P3 IMAD.MOV R3, RZ, RZ, -R3 ;  /* 0x000000ffff03b224 */ /* 0x000fc600078e0a03 */
[----:B------:R0:W-:Y:S01]  /*4e70*/  STL [R1+0x198], R4 ;  /* 0x0001980401007387 */ /* 0x0001e20000100800 */
[----:B------:R-:W-:Y:S01]  /*4e80*/  @!P2 IMAD.IADD R9, R9, 0x1, -R2 ;  /* 0x000000010909a824 */ /* 0x000fe200078e0a02 */
[----:B------:R-:W-:Y:S02]  /*4e90*/  ISETP.GE.AND P2, PT, R21, RZ, PT ;  /* 0x000000ff1500720c */ /* 0x000fe40003f46270 */
[----:B------:R-:W4:Y:S04]  /*4ea0*/  LDL.LU R21, [R1+0x3c] ;  /* 0x00003c0001157983 */ /* 0x000f280000300800 */
[----:B------:R1:W-:Y:S01]  /*4eb0*/  STL [R1+0x194], R3 ;  /* 0x0001940301007387 */ /* 0x0003e20000100800 */
[----:B------:R-:W-:-:S13]  /*4ec0*/  ISETP.GT.U32.AND P6, PT, R2, R16, PT ;  /* 0x000000100200720c */ /* 0x000fda0003fc4070 */
[----:B------:R-:W-:-:S05]  /*4ed0*/  @!P6 IMAD.IADD R16, R16, 0x1, -R2 ;  /* 0x000000011010e824 */ /* 0x000fca00078e0a02 */
[----:B------:R-:W-:-:S13]  /*4ee0*/  ISETP.GT.U32.AND P1, PT, R2, R16, PT ;  /* 0x000000100200720c */ /* 0x000fda0003f24070 */
[----:B------:R-:W-:Y:S01]  /*4ef0*/  @!P1 IMAD.IADD R16, R16, 0x1, -R2 ;  /* 0x0000000110109824 */ /* 0x000fe200078e0a02 */
[----:B--2---:R-:W-:-:S05]  /*4f00*/  IABS R12, R24 ;  /* 0x00000018000c7213 */ /* 0x004fca0000000000 */
[----:B------:R-:W-:-:S04]  /*4f10*/  IMAD.HI.U32 R13, R0, R12, RZ ;  /* 0x0000000c000d7227 */ /* 0x000fc800078e00ff */
[----:B------:R-:W-:-:S04]  /*4f20*/  IMAD.MOV R13, RZ, RZ, -R13 ;  /* 0x000000ffff0d7224 */ /* 0x000fc800078e0a0d */
[C---:B------:R-:W-:Y:S02]  /*4f30*/  IMAD R12, R2.reuse, R13, R12 ;  /* 0x0000000d020c7224 */ /* 0x040fe400078e020c */
[----:B------:R-:W-:Y:S02]  /*4f40*/  IMAD.MOV.U32 R13, RZ, RZ, R19 ;  /* 0x000000ffff0d7224 */ /* 0x000fe400078e0013 */
[----:B------:R-:W2:Y:S01]  /*4f50*/  LDL.LU R19, [R1+0x6c] ;  /* 0x00006c0001137983 */ /* 0x000ea20000300800 */
[----:B---3--:R-:W-:Y:S01]  /*4f60*/  ISETP.GE.AND P1, PT, R25, RZ, PT ;  /* 0x000000ff1900720c */ /* 0x008fe20003f26270 */
[----:B------:R-:W-:Y:S02]  /*4f70*/  IMAD.MOV.U32 R25, RZ, RZ, R20 ;  /* 0x000000ffff197224 */ /* 0x000fe400078e0014 */
[----:B------:R-:W3:Y:S01]  /*4f80*/  LDL.LU R20, [R1+0x40] ;  /* 0x0000400001147983 */ /* 0x000ee20000300800 */
[C---:B------:R-:W-:Y:S02]  /*4f90*/  ISETP.GT.U32.AND P6, PT, R2.reuse, R8, PT ;  /* 0x000000080200720c */ /* 0x040fe40003fc4070 */
[----:B------:R-:W-:Y:S01]  /*4fa0*/  ISETP.GT.U32.AND P4, PT, R2, R6, PT ;  /* 0x000000060200720c */ /* 0x000fe20003f84070 */
[----:B0-----:R-:W-:-:S10]  /*4fb0*/  IMAD.MOV.U32 R4, RZ, RZ, R10 ;  /* 0x000000ffff047224 */ /* 0x001fd400078e000a */
[--C-:B------:R-:W-:Y:S01]  /*4fc0*/  @!P6 IMAD.IADD R8, R8, 0x1, -R2.reuse ;  /* 0x000000010808e824 */ /* 0x100fe200078e0a02 */
[----:B------:R-:W-:Y:S01]  /*4fd0*/  ISETP.GT.U32.AND P6, PT, R2, R11, PT ;  /* 0x0000000b0200720c */ /* 0x000fe20003fc4070 */
[----:B------:R-:W-:Y:S01]  /*4fe0*/  @!P4 IMAD.IADD R6, R6, 0x1, -R2 ;  /* 0x000000010606c824 */ /* 0x000fe200078e0a02 */
[----:B-----5:R-:W-:Y:S01]  /*4ff0*/  ISETP.GE.AND P4, PT, R15, RZ, PT ;  /* 0x000000ff0f00720c */ /* 0x020fe20003f86270 */
[----:B------:R-:W-:Y:S01]  /*5000*/  @!P0 IMAD.MOV R4, RZ, RZ, -R4 ;  /* 0x000000ffff048224 */ /* 0x000fe200078e0a04 */
[----:B------:R-:W-:Y:S01]  /*5010*/  ISETP.GT.U32.AND P5, PT, R2, R9, PT ;  /* 0x000000090200720c */ /* 0x000fe20003fa4070 */
[----:B-1----:R-:W-:Y:S01]  /*5020*/  IMAD.MOV.U32 R3, RZ, RZ, R8 ;  /* 0x000000ffff037224 */ /* 0x002fe200078e0008 */
[----:B------:R-:W-:Y:S02]  /*5030*/  IABS R7, R23 ;  /* 0x0000001700077213 */ /* 0x000fe40000000000 */
[----:B------:R0:W-:Y:S01]  /*5040*/  STL [R1+0x110], R4 ;  /* 0x0001100401007387 */ /* 0x0001e20000100800 */
[----:B------:R-:W-:-:S04]  /*5050*/  @!P1 IMAD.MOV R3, RZ, RZ, -R3 ;  /* 0x000000ffff039224 */ /* 0x000fc800078e0a03 */
[----:B------:R-:W-:Y:S01]  /*5060*/  @!P6 IMAD.IADD R11, R11, 0x1, -R2 ;  /* 0x000000010b0be824 */ /* 0x000fe200078e0a02 */
[----:B------:R-:W-:Y:S01]  /*5070*/  ISETP.GT.U32.AND P6, PT, R2, R6, PT ;  /* 0x000000060200720c */ /* 0x000fe20003fc4070 */
[----:B------:R-:W-:-:S04]  /*5080*/  IMAD.HI.U32 R14, R0, R7, RZ ;  /* 0x00000007000e7227 */ /* 0x000fc800078e00ff */
[----:B0-----:R-:W-:Y:S01]  /*5090*/  IMAD.MOV.U32 R4, RZ, RZ, R16 ;  /* 0x000000ffff047224 */ /* 0x001fe200078e0010 */
[----:B------:R-:W-:-:S03]  /*50a0*/  ISETP.GT.U32.AND P0, PT, R2, R11, PT ;  /* 0x0000000b0200720c */ /* 0x000fc60003f04070 */
[----:B------:R-:W-:Y:S01]  /*50b0*/  @!P4 IMAD.MOV R4, RZ, RZ, -R4 ;  /* 0x000000ffff04c224 */ /* 0x000fe200078e0a04 */
[----:B------:R-:W-:Y:S01]  /*50c0*/  STL [R1+0x11c], R3 ;  /* 0x00011c0301007387 */ /* 0x000fe20000100800 */
[----:B------:R-:W-:Y:S02]  /*50d0*/  IMAD.MOV R14, RZ, RZ, -R14 ;  /* 0x000000ffff0e7224 */ /* 0x000fe400078e0a0e */
[--C-:B------:R-:W-:Y:S01]  /*50e0*/  @!P5 IMAD.IADD R9, R9, 0x1, -R2.reuse ;  /* 0x000000010909d824 */ /* 0x100fe200078e0a02 */
[----:B------:R0:W-:Y:S01]  /*50f0*/  STL [R1+0x128], R4 ;  /* 0x0001280401007387 */ /* 0x0001e20000100800 */
[----:B------:R-:W-:Y:S01]  /*5100*/  ISETP.GE.AND P5, PT, R24, RZ, PT ;  /* 0x000000ff1800720c */ /* 0x000fe20003fa6270 */
[----:B------:R-:W-:Y:S02]  /*5110*/  IMAD R7, R2, R14, R7 ;  /* 0x0000000e02077224 */ /* 0x000fe400078e0207 */
[----:B------:R-:W5:Y:S01]  /*5120*/  LDL.LU R24, [R1+0x44] ;  /* 0x0000440001187983 */ /* 0x000f620000300800 */
[----:B------:R-:W-:Y:S01]  /*5130*/  ISETP.GE.AND P1, PT, R13, RZ, PT ;  /* 0x000000ff0d00720c */ /* 0x000fe20003f26270 */
[----:B------:R-:W-:Y:S01]  /*5140*/  @!P6 IMAD.IADD R6, R6, 0x1, -R2 ;  /* 0x000000010606e824 */ /* 0x000fe200078e0a02 */
[----:B------:R-:W-:-:S02]  /*5150*/  ISETP.GE.AND P6, PT, R25, RZ, PT ;  /* 0x000000ff1900720c */ /* 0x000fc40003fc6270 */
[C---:B------:R-:W-:Y:S01]  /*5160*/  ISETP.GT.U32.AND P4, PT, R2.reuse, R7, PT ;  /* 0x000000070200720c */ /* 0x040fe20003f84070 */
[----:B------:R-:W-:Y:S01]  /*5170*/  @!P0 IMAD.IADD R11, R11, 0x1, -R2 ;  /* 0x000000010b0b8824 */ /* 0x000fe200078e0a02 */
[----:B------:R-:W-:Y:S01]  /*5180*/  ISETP.GT.U32.AND P3, PT, R2, R12, PT ;  /* 0x0000000c0200720c */ /* 0x000fe20003f64070 */
[----:B0-----:R-:W-:Y:S02]  /*5190*/  IMAD.MOV.U32 R4, RZ, RZ, R9 ;  /* 0x000000ffff047224 */ /* 0x001fe400078e0009 */
[----:B------:R-:W-:Y:S02]  /*51a0*/  IMAD.MOV.U32 R8, RZ, RZ, R11 ;  /* 0x000000ffff087224 */ /* 0x000fe400078e000b */
[----:B------:R-:W-:Y:S02]  /*51b0*/  @!P2 IMAD.MOV R6, RZ, RZ, -R6 ;  /* 0x000000ffff06a224 */ /* 0x000fe400078e0a06 */
[----:B------:R-:W-:Y:S02]  /*51c0*/  @!P1 IMAD.MOV R4, RZ, RZ, -R4 ;  /* 0x000000ffff049224 */ /* 0x000fe400078e0a04 */
[----:B------:R-:W-:Y:S01]  /*51d0*/  @!P6 IMAD.MOV R8, RZ, RZ, -R8 ;  /* 0x000000ffff08e224 */ /* 0x000fe200078e0a08 */
[----:B------:R-:W-:Y:S01]  /*51e0*/  ISETP.GE.AND P0, PT, R23, RZ, PT ;  /* 0x000000ff1700720c */ /* 0x000fe20003f06270 */
[--C-:B------:R-:W-:Y:S01]  /*51f0*/  @!P4 IMAD.IADD R7, R7, 0x1, -R2.reuse ;  /* 0x000000010707c824 */ /* 0x100fe200078e0a02 */
[----:B------:R-:W-:Y:S04]  /*5200*/  STL [R1+0x134], R6 ;  /* 0x0001340601007387 */ /* 0x000fe80000100800 */
[----:B------:R-:W5:Y:S01]  /*5210*/  LDL.LU R23, [R1+0x48] ;  /* 0x0000480001177983 */ /* 0x000f620000300800 */
[----:B------:R-:W-:-:S03]  /*5220*/  @!P3 IMAD.IADD R12, R12, 0x1, -R2 ;  /* 0x000000010c0cb824 */ /* 0x000fc600078e0a02 */
[----:B------:R0:W-:Y:S04]  /*5230*/  STL [R1+0x154], R4 ;  /* 0x0001540401007387 */ /* 0x0001e80000100800 */
[----:B------:R1:W-:Y:S01]  /*5240*/  STL [R1+0x168], R8 ;  /* 0x0001680801007387 */ /* 0x0003e20000100800 */
[----:B------:R-:W-:Y:S02]  /*5250*/  ISETP.GT.U32.AND P2, PT, R2, R12, PT ;  /* 0x0000000c0200720c */ /* 0x000fe40003f44070 */
[----:B----4-:R-:W-:Y:S02]  /*5260*/  IABS R15, R22 ;  /* 0x00000016000f7213 */ /* 0x010fe40000000000 */
[----:B------:R-:W-:-:S09]  /*5270*/  ISETP.GE.AND P3, PT, R22, RZ, PT ;  /* 0x000000ff1600720c */ /* 0x000fd20003f66270 */
[----:B------:R-:W-:-:S04]  /*5280*/  @!P2 IMAD.IADD R12, R12, 0x1, -R2 ;  /* 0x000000010c0ca824 */ /* 0x000fc800078e0a02 */
[----:B------:R-:W-:Y:S01]  /*5290*/  @!P5 IMAD.MOV R12, RZ, RZ, -R12 ;  /* 0x000000ffff0cd224 */ /* 0x000fe200078e0a0c */
[----:B0-----:R-:W-:Y:S02]  /*52a0*/  IABS R4, R21 ;  /* 0x0000001500047213 */ /* 0x001fe40000000000 */
[----:B------:R-:W-:Y:S02]  /*52b0*/  ISETP.GE.AND P2, PT, R21, RZ, PT ;  /* 0x000000ff1500720c */ /* 0x000fe40003f46270 */
[----:B------:R-:W-:-:S13]  /*52c0*/  ISETP.GT.U32.AND P1, PT, R2, R7, PT ;  /* 0x000000070200720c */ /* 0x000fda0003f24070 */
[----:B------:R-:W-:Y:S01]  /*52d0*/  @!P1 IMAD.IADD R7, R7, 0x1, -R2 ;  /* 0x0000000107079824 */ /* 0x000fe200078e0a02 */
[----:B--2---:R-:W-:Y:S02]  /*52e0*/  ISETP.GE.AND P4, PT, R19, RZ, PT ;  /* 0x000000ff1300720c */ /* 0x004fe40003f86270 */
[----:B------:R-:W-:Y:S01]  /*52f0*/  IABS R6, R19 ;  /* 0x0000001300067213 */ /* 0x000fe20000000000 */
[----:B------:R-:W-:Y:S02]  /*5300*/  IMAD.MOV.U32 R19, RZ, RZ, R17 ;  /* 0x000000ffff137224 */ /* 0x000fe400078e0011 */
[----:B------:R-:W-:Y:S02]  /*5310*/  IMAD.MOV.U32 R17, RZ, RZ, R5 ;  /* 0x000000ffff117224 */ /* 0x000fe400078e0005 */
[----:B------:R-:W2:Y:S04]  /*5320*/  LDL.LU R5, [R1+0x4c] ;  /* 0x00004c0001057983 */ /* 0x000ea80000300800 */
[----:B------:R-:W4:Y:S04]  /*5330*/  LDL.LU R25, [R1+0x50] ;  /* 0x0000500001197983 */ /* 0x000f280000300800 */
[----:B------:R-:W-:Y:S04]  /*5340*/  STL [R1+0x170], R12 ;  /* 0x0001700c01007387 */ /* 0x000fe80000100800 */
[----:B------:R-:W4:Y:S04]  /*5350*/  LDL.LU R22, [R1+0x54] ;  /* 0x0000540001167983 */ /* 0x000f280000300800 */
[----:B------:R-:W4:Y:S01]  /*5360*/  LDL.LU R21, [R1+0x58] ;  /* 0x0000580001157983 */ /* 0x000f220000300800 */
[----:B---3--:R-:W-:-:S02]  /*5370*/  IABS R10, R20 ;  /* 0x00000014000a7213 */ /* 0x008fc40000000000 */
[----:B------:R-:W-:Y:S02]  /*5380*/  ISETP.GE.AND P1, PT, R20, RZ, PT ;  /* 0x000000ff1400720c */ /* 0x000fe40003f26270 */
[----:B------:R-:W3:Y:S01]  /*5390*/  LDL.LU R20, [R1+0x5c] ;  /* 0x00005c0001147983 */ /* 0x000ee20000300800 */
[----:B------:R-:W-:-:S04]  /*53a0*/  IMAD.HI.U32 R3, R0, R15, RZ ;  /* 0x0000000f00037227 */ /* 0x000fc800078e00ff */
[----:B------:R-:W-:-:S04]  /*53b0*/  IMAD.MOV R3, RZ, RZ, -R3 ;  /* 0x000000ffff037224 */ /* 0x000fc800078e0a03 */
[----:B------:R-:W-:Y:S02]  /*53c0*/  IMAD R3, R2, R3, R15 ;  /* 0x0000000302037224 */ /* 0x000fe400078e020f */
[----:B-1----:R-:W-:-:S03]  /*53d0*/  IMAD.HI.U32 R8, R0, R6, RZ ;  /* 0x0000000600087227 */ /* 0x002fc600078e00ff */
[----:B------:R-:W-:Y:S01]  /*53e0*/  ISETP.GT.U32.AND P6, PT, R2, R3, PT ;  /* 0x000000030200720c */ /* 0x000fe20003fc4070 */
[----:B------:R-:W-:Y:S02]  /*53f0*/  IMAD.MOV R8, RZ, RZ, -R8 ;  /* 0x000000ffff087224 */ /* 0x000fe400078e0a08 */
[----:B------:R-:W-:-:S04]  /*5400*/  IMAD.HI.U32 R9, R0, R4, RZ ;  /* 0x0000000400097227 */ /* 0x000fc800078e00ff */
[----:B------:R-:W-:Y:S02]  /*5410*/  IMAD R6, R2, R8, R6 ;  /* 0x0000000802067224 */ /* 0x000fe400078e0206 */
[----:B------:R-:W-:-:S03]  /*5420*/  IMAD.MOV R9, RZ, RZ, -R9 ;  /* 0x000000ffff097224 */ /* 0x000fc600078e0a09 */
[C---:B------:R-:W-:Y:S01]  /*5430*/  ISETP.GT.U32.AND P5, PT, R2.reuse, R6, PT ;  /* 0x000000060200720c */ /* 0x040fe20003fa4070 */
[----:B------:R-:W-:Y:S02]  /*5440*/  IMAD R4, R2, R9, R4 ;  /* 0x0000000902047224 */ /* 0x000fe400078e0204 */
[----:B------:R-:W-:Y:S02]  /*5450*/  @!P6 IMAD.IADD R3, R3, 0x1, -R2 ;  /* 0x000000010303e824 */ /* 0x000fe400078e0a02 */
[----:B------:R-:W-:Y:S01]  /*5460*/  IMAD.MOV.U32 R14, RZ, RZ, R7 ;  /* 0x000000ffff0e7224 */ /* 0x000fe200078e0007 */
[----:B-----5:R-:W-:-:S05]  /*5470*/  IABS R11, R24 ;  /* 0x00000018000b7213 */ /* 0x020fca0000000000 */
[----:B------:R-:W-:Y:S01]  /*5480*/  IMAD.HI.U32 R9, R0, R11, RZ ;  /* 0x0000000b00097227 */ /* 0x000fe200078e00ff */
[----:B------:R-:W-:-:S03]  /*5490*/  ISETP.GT.U32.AND P6, PT, R2, R3, PT ;  /* 0x000000030200720c */ /* 0x000fc60003fc4070 */
[----:B------:R-:W-:Y:S02]  /*54a0*/  IMAD.MOV R9, RZ, RZ, -R9 ;  /* 0x000000ffff097224 */ /* 0x000fe400078e0a09 */
[----:B------:R-:W-:Y:S01]  /*54b0*/  @!P0 IMAD.MOV R14, RZ, RZ, -R14 ;  /* 0x000000ffff0e8224 */ /* 0x000fe200078e0a0e */
[C---:B------:R-:W-:Y:S01]  /*54c0*/  ISETP.GT.U32.AND P0, PT, R2.reuse, R4, PT ;  /* 0x000000040200720c */ /* 0x040fe20003f04070 */
[----:B------:R-:W-:Y:S02]  /*54d0*/  IMAD R11, R2, R9, R11 ;  /* 0x00000009020b7224 */ /* 0x000fe400078e020b */
[----:B------:R-:W-:Y:S02]  /*54e0*/  @!P5 IMAD.IADD R6, R6, 0x1, -R2 ;  /* 0x000000010606d824 */ /* 0x000fe400078e0a02 */
[----:B------:R-:W-:Y:S01]  /*54f0*/  IMAD.HI.U32 R13, R0, R10, RZ ;  /* 0x0000000a000d7227 */ /* 0x000fe200078e00ff */
[----:B------:R-:W-:-:S03]  /*5500*/  ISETP.GT.U32.AND P5, PT, R2, R11, PT ;  /* 0x0000000b0200720c */ /* 0x000fc60003fa4070 */
[----:B------:R-:W-:Y:S01]  /*5510*/  IMAD.MOV R13, RZ, RZ, -R13 ;  /* 0x000000ffff0d7224 */ /* 0x000fe200078e0a0d */
[----:B------:R-:W-:Y:S01]  /*5520*/  IABS R7, R23 ;  /* 0x0000001700077213 */ /* 0x000fe20000000000 */
[--C-:B------:R-:W-:Y:S01]  /*5530*/  @!P6 IMAD.IADD R3, R3, 0x1, -R2.reuse ;  /* 0x000000010303e824 */ /* 0x100fe200078e0a02 */
[----:B------:R0:W-:Y:S01]  /*5540*/  STL [R1+0x174], R14 ;  /* 0x0001740e01007387 */ /* 0x0001e20000100800 */
[----:B------:R-:W-:Y:S01]  /*5550*/  @!P0 IMAD.IADD R4, R4, 0x1, -R2 ;  /* 0x0000000104048824 */ /* 0x000fe200078e0a02 */
[C---:B------:R-:W-:Y:S01]  /*5560*/  ISETP.GT.U32.AND P0, PT, R2.reuse, R6, PT ;  /* 0x000000060200720c */ /* 0x040fe20003f04070 */
[----:B------:R-:W-:Y:S02]  /*5570*/  IMAD R10, R2, R13, R10 ;  /* 0x0000000d020a7224 */ /* 0x000fe400078e020a */
[----:B------:R-:W-:-:S04]  /*5580*/  IMAD.HI.U32 R13, R0, R7, RZ ;  /* 0x00000007000d7227 */ /* 0x000fc800078e00ff */
[----:B0-----:R-:W-:Y:S01]  /*5590*/  IMAD.MOV.U32 R14, RZ, RZ, R3 ;  /* 0x000000ffff0e7224 */ /* 0x001fe200078e0003 */
[C---:B------:R-:W-:Y:S01]  /*55a0*/  ISETP.GT.U32.AND P6, PT, R2.reuse, R10, PT ;  /* 0x0000000a0200720c */ /* 0x040fe20003fc4070 */
[----:B------:R-:W-:Y:S02]  /*55b0*/  IMAD.MOV R13, RZ, RZ, -R13 ;  /* 0x000000ffff0d7224 */ /* 0x000fe400078e0a0d */
[----:B------:R-:W-:Y:S01]  /*55c0*/  @!P3 IMAD.MOV R14, RZ, RZ, -R14 ;  /* 0x000000ffff0eb224 */ /* 0x000fe200078e0a0e */
[C---:B------:R-:W-:Y:S01]  /*55d0*/  ISETP.GT.U32.AND P3, PT, R2.reuse, R4, PT ;  /* 0x000000040200720c */ /* 0x040fe20003f64070 */
[----:B------:R-:W-:Y:S02]  /*55e0*/  @!P5 IMAD.IADD R11, R11, 0x1, -R2 ;  /* 0x000000010b0bd824 */ /* 0x000fe400078e0a02 */
[----:B------:R-:W-:-:S03]  /*55f0*/  IMAD R7, R2, R13, R7 ;  /* 0x0000000d02077224 */ /* 0x000fc600078e0207 */
[----:B------:R-:W-:Y:S01]  /*5600*/  ISETP.GT.U32.AND P5, PT, R2, R11, PT ;  /* 0x0000000b0200720c */ /* 0x000fe20003fa4070 */
[--C-:B------:R-:W-:Y:S01]  /*5610*/  @!P0 IMAD.IADD R6, R6, 0x1, -R2.reuse ;  /* 0x0000000106068824 */ /* 0x100fe200078e0a02 */
[----:B------:R-:W-:Y:S01]  /*5620*/  ISETP.GT.U32.AND P0, PT, R2, R7, PT ;  /* 0x000000070200720c */ /* 0x000fe20003f04070 */
[----:B------:R-:W-:-:S04]  /*5630*/  @!P6 IMAD.IADD R10, R10, 0x1, -R2 ;  /* 0x000000010a0ae824 */ /* 0x000fc800078e0a02 */
[----:B------:R-:W-:Y:S01]  /*5640*/  @!P3 IMAD.IADD R4, R4, 0x1, -R2 ;  /* 0x000000010404b824 */ /* 0x000fe200078e0a02 */
[----:B------:R-:W-:Y:S01]  /*5650*/  ISETP.GT.U32.AND P6, PT, R2, R10, PT ;  /* 0x0000000a0200720c */ /* 0x000fe20003fc4070 */
[----:B------:R-:W-:-:S04]  /*5660*/  IMAD.MOV.U32 R15, RZ, RZ, R6 ;  /* 0x000000ffff0f7224 */ /* 0x000fc800078e0006 */
[--C-:B------:R-:W-:Y:S02]  /*5670*/  @!P5 IMAD.IADD R11, R11, 0x1, -R2.reuse ;  /* 0x000000010b0bd824 */ /* 0x100fe400078e0a02 */
[----:B------:R-:W-:Y:S01]  /*5680*/  @!P0 IMAD.IADD R7, R7, 0x1, -R2 ;  /* 0x0000000107078824 */ /* 0x000fe200078e0a02 */
[----:B------:R0:W-:Y:S01]  /*5690*/  STL [R1+0x180], R14 ;  /* 0x0001800e01007387 */ /* 0x0001e20000100800 */
[----:B------:R-:W-:-:S03]  /*56a0*/  @!P4 IMAD.MOV R15, RZ, RZ, -R15 ;  /* 0x000000ffff0fc224 */ /* 0x000fc600078e0a0f */
[----:B------:R-:W-:Y:S01]  /*56b0*/  ISETP.GT.U32.AND P4, PT, R2, R7, PT ;  /* 0x000000070200720c */ /* 0x000fe20003f84070 */
[----:B------:R-:W-:Y:S01]  /*56c0*/  @!P6 IMAD.IADD R10, R10, 0x1, -R2 ;  /* 0x000000010a0ae824 */ /* 0x000fe200078e0a02 */
[----:B------:R-:W-:Y:S01]  /*56d0*/  ISETP.GE.AND P6, PT, R24, RZ, PT ;  /* 0x000000ff1800720c */ /* 0x000fe20003fc6270 */
[----:B------:R-:W-:Y:S01]  /*56e0*/  @!P2 IMAD.MOV R4, RZ, RZ, -R4 ;  /* 0x000000ffff04a224 */ /* 0x000fe200078e0a04 */
[----:B------:R-:W-:Y:S01]  /*56f0*/  ISETP.GE.AND P0, PT, R23, RZ, PT ;  /* 0x000000ff1700720c */ /* 0x000fe20003f06270 */
[----:B------:R-:W5:Y:S04]  /*5700*/  LDL.LU R24, [R1+0x60] ;  /* 0x0000600001187983 */ /* 0x000f680000300800 */
[----:B------:R-:W5:Y:S04]  /*5710*/  LDL.LU R23, [R1+0x64] ;  /* 0x0000640001177983 */ /* 0x000f680000300800 */
[----:B------:R-:W-:-:S02]  /*5720*/  @!P4 IMAD.IADD R7, R7, 0x1, -R2 ;  /* 0x000000010707c824 */ /* 0x000fc400078e0a02 */
[----:B------:R-:W-:Y:S01]  /*5730*/  @!P1 IMAD.MOV R10, RZ, RZ, -R10 ;  /* 0x000000ffff0a9224 */ /* 0x000fe200078e0a0a */
[----:B--2---:R-:W-:-:S05]  /*5740*/  IABS R8, R5 ;  /* 0x0000000500087213 */ /* 0x004fca0000000000 */
[----:B------:R-:W-:Y:S01]  /*5750*/  IMAD.HI.U32 R12, R0, R8, RZ ;  /* 0x00000008000c7227 */ /* 0x000fe200078e00ff */
[----:B----4-:R-:W-:-:S03]  /*5760*/  IABS R9, R25 ;  /* 0x0000001900097213 */ /* 0x010fc60000000000 */
[----:B------:R-:W-:-:S04]  /*5770*/  IMAD.MOV R12, RZ, RZ, -R12 ;  /* 0x000000ffff0c7224 */ /* 0x000fc800078e0a0c */
[----:B------:R-:W-:Y:S02]  /*5780*/  IMAD R8, R2, R12, R8 ;  /* 0x0000000c02087224 */ /* 0x000fe400078e0208 */
[----:B------:R-:W-:-:S04]  /*5790*/  IMAD.HI.U32 R12, R0, R9, RZ ;  /* 0x00000009000c7227 */ /* 0x000fc800078e00ff */
[----:B------:R-:W-:Y:S01]  /*57a0*/  IMAD.MOV R12, RZ, RZ, -R12 ;  /* 0x000000ffff0c7224 */ /* 0x000fe200078e0a0c */
[----:B------:R-:W-:-:S03]  /*57b0*/  ISETP.GT.U32.AND P3, PT, R2, R8, PT ;  /* 0x000000080200720c */ /* 0x000fc60003f64070 */
[----:B------:R-:W-:Y:S01]  /*57c0*/  IMAD R9, R2, R12, R9 ;  /* 0x0000000c02097224 */ /* 0x000fe200078e0209 */
[----:B------:R-:W-:-:S04]  /*57d0*/  IABS R3, R22 ;  /* 0x0000001600037213 */ /* 0x000fc80000000000 */
[----:B------:R-:W-:Y:S01]  /*57e0*/  ISETP.GT.U32.AND P5, PT, R2, R9, PT ;  /* 0x000000090200720c */ /* 0x000fe20003fa4070 */
[----:B0-----:R-:W-:Y:S01]  /*57f0*/  IMAD.HI.U32 R14, R0, R3, RZ ;  /* 0x00000003000e7227 */ /* 0x001fe200078e00ff */
[----:B------:R-:W-:-:S03]  /*5800*/  IABS R12, R21 ;  /* 0x00000015000c7213 */ /* 0x000fc60000000000 */
[----:B------:R-:W-:Y:S02]  /*5810*/  @!P3 IMAD.IADD R8, R8, 0x1, -R2 ;  /* 0x000000010808b824 */ /* 0x000fe400078e0a02 */
[----:B------:R-:W-:Y:S01]  /*5820*/  IMAD.MOV R14, RZ, RZ, -R14 ;  /* 0x000000ffff0e7224 */ /* 0x000fe200078e0a0e */
[----:B------:R-:W-:Y:S02]  /*5830*/  ISETP.GE.AND P3, PT, R5, RZ, PT ;  /* 0x000000ff0500720c */ /* 0x000fe40003f66270 */
[----:B------:R-:W2:Y:S01]  /*5840*/  LDL.LU R5, [R1+0x68] ;  /* 0x0000680001057983 */ /* 0x000ea20000300800 */
[C---:B------:R-:W-:Y:S02]  /*5850*/  IMAD R14, R2.reuse, R14, R3 ;  /* 0x0000000e020e7224 */ /* 0x040fe400078e0203 */
[----:B------:R-:W-:Y:S01]  /*5860*/  @!P5 IMAD.IADD R9, R9, 0x1, -R2 ;  /* 0x000000010909d824 */ /* 0x000fe200078e0a02 */
[----:B------:R-:W-:Y:S01]  /*5870*/  ISETP.GT.U32.AND P5, PT, R2, R8, PT ;  /* 0x000000080200720c */ /* 0x000fe20003fa4070 */
[----:B------:R-:W-:Y:S01]  /*5880*/  IMAD.HI.U32 R3, R0, R12, RZ ;  /* 0x0000000c00037227 */ /* 0x000fe200078e00ff */
[----:B------:R-:W-:Y:S03]  /*5890*/  STL [R1+0x190], R15 ;  /* 0x0001900f01007387 */ /* 0x000fe60000100800 */
[----:B------:R-:W-:Y:S01]  /*58a0*/  IMAD.MOV R3, RZ, RZ, -R3 ;  /* 0x000000ffff037224 */ /* 0x000fe200078e0a03 */
[----:B------:R0:W-:Y:S01]  /*58b0*/  STL [R1+0x18c], R4 ;  /* 0x00018c0401007387 */ /* 0x0001e20000100800 */
[----:B------:R-:W-:-:S02]  /*58c0*/  ISETP.GT.U32.AND P2, PT, R2, R9, PT ;  /* 0x000000090200720c */ /* 0x000fc40003f44070 */
[----:B------:R-:W-:Y:S02]  /*58d0*/  IMAD R3, R2, R3, R12 ;  /* 0x0000000302037224 */ /* 0x000fe400078e020c */
[----:B------:R-:W-:Y:S02]  /*58e0*/  IMAD.MOV.U32 R12, RZ, RZ, R7 ;  /* 0x000000ffff0c7224 */ /* 0x000fe400078e0007 */
[----:B0-----:R-:W-:Y:S02]  /*58f0*/  IMAD.MOV.U32 R4, RZ, RZ, R11 ;  /* 0x000000ffff047224 */ /* 0x001fe400078e000b */
[----:B------:R-:W-:Y:S02]  /*5900*/  @!P5 IMAD.IADD R8, R8, 0x1, -R2 ;  /* 0x000000010808d824 */ /* 0x000fe400078e0a02 */
[----:B------:R-:W-:Y:S02]  /*5910*/  @!P6 IMAD.MOV R4, RZ, RZ, -R4 ;  /* 0x000000ffff04e224 */ /* 0x000fe400078e0a04 */
[----:B------:R-:W-:Y:S01]  /*5920*/  @!P0 IMAD.MOV R12, RZ, RZ, -R12 ;  /* 0x000000ffff0c8224 */ /* 0x000fe200078e0a0c */
[----:B------:R-:W-:Y:S01]  /*5930*/  STL [R1+0x188], R10 ;  /* 0x0001880a01007387 */ /* 0x000fe20000100800 */
[----:B------:R-:W-:Y:S01]  /*5940*/  @!P3 IMAD.MOV R8, RZ, RZ, -R8 ;  /* 0x000000ffff08b224 */ /* 0x000fe200078e0a08 */
[----:B------:R-:W-:-:S02]  /*5950*/  ISETP.GE.AND P4, PT, R22, RZ, PT ;  /* 0x000000ff1600720c */ /* 0x000fc40003f86270 */
[----:B------:R-:W-:Y:S01]  /*5960*/  STL [R1+0x184], R4 ;  /* 0x0001840401007387 */ /* 0x000fe20000100800 */
[----:B------:R-:W-:-:S03]  /*5970*/  @!P2 IMAD.IADD R9, R9, 0x1, -R2 ;  /* 0x000000010909a824 */ /* 0x000fc600078e0a02 */
[----:B------:R-:W4:Y:S01]  /*5980*/  LDL.LU R22, [R1+0x70] ;  /* 0x0000700001167983 */ /* 0x000f220000300800 */
[----:B------:R-:W-:-:S03]  /*5990*/  ISETP.GE.AND P2, PT, R21, RZ, PT ;  /* 0x000000ff1500720c */ /* 0x000fc60003f46270 */
[----:B------:R-:W-:Y:S01]  /*59a0*/  STL [R1+0x17c], R12 ;  /* 0x00017c0c01007387 */ /* 0x000fe20000100800 */
[----:B---3--:R-:W-:Y:S02]  /*59b0*/  IABS R13, R20 ;  /* 0x00000014000d7213 */ /* 0x008fe40000000000 */
[----:B------:R-:W-:Y:S02]  /*59c0*/  ISETP.GE.AND P0, PT, R20, RZ, PT ;  /* 0x000000ff1400720c */ /* 0x000fe40003f06270 */
[----:B------:R-:W3:Y:S04]  /*59d0*/  LDL.LU R20, [R1+0x74] ;  /* 0x0000740001147983 */ /* 0x000ee80000300800 */
[----:B------:R0:W-:Y:S04]  /*59e0*/  STL [R1+0x178], R8 ;  /* 0x0001780801007387 */ /* 0x0001e80000100800 */
[----:B------:R-:W3:Y:S01]  /*59f0*/  LDL R21, [R1+0x7c] ;  /* 0x00007c0001157983 */ /* 0x000ee20000100800 */
[----:B------:R-:W-:Y:S01]  /*5a00*/  ISETP.GT.U32.AND P6, PT, R2, R14, PT ;  /* 0x0000000e0200720c */ /* 0x000fe20003fc4070 */
[----:B------:R-:W-:Y:S01]  /*5a10*/  IMAD.HI.U32 R6, R0, R13, RZ ;  /* 0x0000000d00067227 */ /* 0x000fe200078e00ff */
[----:B------:R-:W-:-:S03]  /*5a20*/  ISETP.GT.U32.AND P5, PT, R2, R3, PT ;  /* 0x000000030200720c */ /* 0x000fc60003fa4070 */
[----:B------:R-:W-:-:S04]  /*5a30*/  IMAD.MOV R6, RZ, RZ, -R6 ;  /* 0x000000ffff067224 */ /* 0x000fc800078e0a06 */
[----:B------:R-:W-:-:S04]  /*5a40*/  IMAD R13, R2, R6, R13 ;  /* 0x00000006020d7224 */ /* 0x000fc800078e020d */
[--C-:B------:R-:W-:Y:S01]  /*5a50*/  @!P6 IMAD.IADD R14, R14, 0x1, -R2.reuse ;  /* 0x000000010e0ee824 */ /* 0x100fe200078e0a02 */
[----:B------:R-:W-:Y:S01]  /*5a60*/  ISETP.GT.U32.AND P6, PT, R2, R13, PT ;  /* 0x0000000d0200720c */ /* 0x000fe20003fc4070 */
[----:B------:R-:W-:-:S03]  /*5a70*/  @!P5 IMAD.IADD R3, R3, 0x1, -R2 ;  /* 0x000000010303d824 */ /* 0x000fc600078e0a02 */
[----:B------:R-:W-:Y:S02]  /*5a80*/  ISETP.GT.U32.AND P5, PT, R2, R14, PT ;  /* 0x0000000e0200720c */ /* 0x000fe40003fa4070 */
[----:B------:R-:W-:-:S07]  /*5a90*/  ISETP.GE.AND P1, PT, R25, RZ, PT ;  /* 0x000000ff1900720c */ /* 0x000fce0003f26270 */
[----:B------:R-:W-:Y:S01]  /*5aa0*/  @!P6 IMAD.IADD R13, R13, 0x1, -R2 ;  /* 0x000000010d0de824 */ /* 0x000fe200078e0a02 */
[----:B------:R-:W-:-:S03]  /*5ab0*/  ISETP.GT.U32.AND P6, PT, R2, R3, PT ;  /* 0x000000030200720c */ /* 0x000fc60003fc4070 */
[----:B------:R-:W-:-:S04]  /*5ac0*/  @!P5 IMAD.IADD R14, R14, 0x1, -R2 ;  /* 0x000000010e0ed824 */ /* 0x000fc800078e0a02 */
[----:B0-----:R-:W-:Y:S02]  /*5ad0*/  IMAD.MOV.U32 R8, RZ, RZ, R14 ;  /* 0x000000ffff087224 */ /* 0x001fe400078e000e */
[----:B------:R-:W-:Y:S02]  /*5ae0*/  @!P1 IMAD.MOV R9, RZ, RZ, -R9 ;  /* 0x000000ffff099224 */ /* 0x000fe400078e0a09 */
[----:B------:R-:W-:Y:S02]  /*5af0*/  @!P4 IMAD.MOV R8, RZ, RZ, -R8 ;  /* 0x000000ffff08c224 */ /* 0x000fe400078e0a08 */
[----:B------:R-:W-:Y:S01]  /*5b00*/  @!P6 IMAD.IADD R3, R3, 0x1, -R2 ;  /* 0x000000010303e824 */ /* 0x000fe200078e0a02 */
[----:B------:R-:W-:Y:S03]  /*5b10*/  STL [R1+0x16c], R9 ;  /* 0x00016c0901007387 */ /* 0x000fe60000100800 */
[----:B------:R-:W-:Y:S01]  /*5b20*/  @!P2 IMAD.MOV R3, RZ, RZ, -R3 ;  /* 0x000000ffff03a224 */ /* 0x000fe200078e0a03 */
[----:B------:R-:W-:Y:S01]  /*5b30*/  STL [R1+0x164], R8 ;  /* 0x0001640801007387 */ /* 0x000fe20000100800 */
[----:B-----5:R-:W-:-:S02]  /*5b40*/  IABS R6, R24 ;  /* 0x0000001800067213 */ /* 0x020fc40000000000 */
[----:B------:R-:W-:Y:S02]  /*5b50*/  ISETP.GE.AND P1, PT, R24, RZ, PT ;  /* 0x000000ff1800720c */ /* 0x000fe40003f26270 */
[----:B------:R-:W-:Y:S02]  /*5b60*/  IABS R4, R23 ;  /* 0x0000001700047213 */ /* 0x000fe40000000000 */
[----:B------:R-:W-:Y:S02]  /*5b70*/  ISETP.GE.AND P4, PT, R23, RZ, PT ;  /* 0x000000ff1700720c */ /* 0x000fe40003f86270 */
[----:B--2---:R-:W-:Y:S02]  /*5b80*/  IABS R10, R5 ;  /* 0x00000005000a7213 */ /* 0x004fe40000000000 */
[----:B------:R-:W-:Y:S02]  /*5b90*/  ISETP.GE.AND P2, PT, R5, RZ, PT ;  /* 0x000000ff0500720c */ /* 0x000fe40003f46270 */
[----:B------:R-:W2:Y:S04]  /*5ba0*/  LDL.LU R5, [R1+0x8c] ;  /* 0x00008c0001057983 */ /* 0x000ea80000300800 */
[----:B------:R3:W-:Y:S04]  /*5bb0*/  STL [R1+0x160], R3 ;  /* 0x0001600301007387 */ /* 0x0007e80000100800 */
[----:B------:R-:W5:Y:S01]  /*5bc0*/  LDL R25, [R1+0x80] ;  /* 0x0000800001197983 */ /* 0x000f620000100800 */
[----:B---3--:R-:W-:-:S03]  /*5bd0*/  IABS R3, R21 ;  /* 0x0000001500037213 */ /* 0x008fc60000000000 */
[----:B------:R-:W3:Y:S04]  /*5be0*/  LDL R21, [R1+0x84] ;  /* 0x0000840001157983 */ /* 0x000ee80000100800 */
[----:B------:R-:W2:Y:S04]  /*5bf0*/  LDL.LU R24, [R1+0x90] ;  /* 0x0000900001187983 */ /* 0x000ea80000300800 */
[----:B------:R-:W2:Y:S01]  /*5c00*/  LDL.LU R23, [R1+0x94] ;  /* 0x0000940001177983 */ /* 0x000ea20000300800 */
[----:B------:R-:W-:-:S04]  /*5c10*/  IMAD.HI.U32 R7, R0, R6, RZ ;  /* 0x0000000600077227 */ /* 0x000fc800078e00ff */
[----:B------:R-:W-:-:S04]  /*5c20*/  IMAD.MOV R7, RZ, RZ, -R7 ;  /* 0x000000ffff077224 */ /* 0x000fc800078e0a07 */
[C---:B------:R-:W-:Y:S01]  /*5c30*/  IMAD R6, R2.reuse, R7, R6 ;  /* 0x0000000702067224 */ /* 0x040fe200078e0206 */
[----:B------:R-:W-:Y:S01]  /*5c40*/  ISETP.GT.U32.AND P3, PT, R2, R13, PT ;  /* 0x0000000d0200720c */ /* 0x000fe20003f64070 */
[----:B------:R-:W-:-:S03]  /*5c50*/  IMAD.HI.U32 R7, R0, R10, RZ ;  /* 0x0000000a00077227 */ /* 0x000fc600078e00ff */
[----:B------:R-:W-:Y:S01]  /*5c60*/  ISETP.GT.U32.AND P5, PT, R2, R6, PT ;  /* 0x000000060200720c */ /* 0x000fe20003fa4070 */
[----:B------:R-:W-:Y:S02]  /*5c70*/  IMAD.MOV R7, RZ, RZ, -R7 ;  /* 0x000000ffff077224 */ /* 0x000fe400078e0a07 */
[----:B------:R-:W-:-:S04]  /*5c80*/  IMAD.HI.U32 R11, R0, R4, RZ ;  /* 0x00000004000b7227 */ /* 0x000fc800078e00ff */
[C---:B------:R-:W-:Y:S02]  /*5c90*/  IMAD R7, R2.reuse, R7, R10 ;  /* 0x0000000702077224 */ /* 0x040fe400078e020a */
[----:B------:R-:W-:Y:S01]  /*5ca0*/  IMAD.MOV R11, RZ, RZ, -R11 ;  /* 0x000000ffff0b7224 */ /* 0x000fe200078e0a0b */
[----:B------:R-:W-:Y:S01]  /*5cb0*/  IABS R10, R20 ;  /* 0x00000014000a7213 */ /* 0x000fe20000000000 */
[--C-:B------:R-:W-:Y:S01]  /*5cc0*/  @!P3 IMAD.IADD R13, R13, 0x1, -R2.reuse ;  /* 0x000000010d0db824 */ /* 0x100fe200078e0a02 */
[----:B------:R-:W-:Y:S01]  /*5cd0*/  ISETP.GT.U32.AND P3, PT, R2, R7, PT ;  /* 0x000000070200720c */ /* 0x000fe20003f64070 */
[----:B------:R-:W-:Y:S02]  /*5ce0*/  @!P5 IMAD.IADD R6, R6, 0x1, -R2 ;  /* 0x000000010606d824 */ /* 0x000fe400078e0a02 */
[----:B------:R-:W-:Y:S01]  /*5cf0*/  IMAD R4, R2, R11, R4 ;  /* 0x0000000b02047224 */ /* 0x000fe200078e0204 */
[----:B--2---:R0:W-:Y:S04]  /*5d00*/  STL [R1+0x202c], R23 ;  /* 0x00202c1701007387 */ /* 0x0041e80000100800 */
[----:B0-----:R-:W2:Y:S01]  /*5d10*/  LDL.LU R23, [R1+0x88] ;  /* 0x0000880001177983 */ /* 0x001ea20000300800 */
[----:B------:R-:W-:Y:S01]  /*5d20*/  IMAD.HI.U32 R8, R0, R10, RZ ;  /* 0x0000000a00087227 */ /* 0x000fe200078e00ff */
[----:B------:R-:W-:-:S02]  /*5d30*/  ISETP.GT.U32.AND P5, PT, R2, R6, PT ;  /* 0x000000060200720c */ /* 0x000fc40003fa4070 */
[----:B------:R-:W-:Y:S01]  /*5d40*/  ISETP.GT.U32.AND P6, PT, R2, R4, PT ;  /* 0x000000040200720c */ /* 0x000fe20003fc4070 */
[----:B------:R-:W-:Y:S02]  /*5d50*/  IMAD.MOV R14, RZ, RZ, -R8 ;  /* 0x000000ffff0e7224 */ /* 0x000fe400078e0a08 */
[----:B------:R-:W-:-:S04]  /*5d60*/  IMAD.HI.U32 R8, R0, R3, RZ ;  /* 0x0000000300087227 */ /* 0x000fc800078e00ff */
[----:B------:R-:W-:Y:S02]  /*5d70*/  IMAD.MOV R8, RZ, RZ, -R8 ;  /* 0x000000ffff087224 */ /* 0x000fe400078e0a08 */
[--C-:B------:R-:W-:Y:S02]  /*5d80*/  @!P3 IMAD.IADD R7, R7, 0x1, -R2.reuse ;  /* 0x000000010707b824 */ /* 0x100fe400078e0a02 */
[----:B------:R-:W-:Y:S01]  /*5d90*/  IMAD R3, R2, R8, R3 ;  /* 0x0000000802037224 */ /* 0x000fe200078e0203 */
[----:B---3--:R-:W-:Y:S01]  /*5da0*/  IABS R8, R21 ;  /* 0x0000001500087213 */ /* 0x008fe20000000000 */
[--C-:B------:R-:W-:Y:S01]  /*5db0*/  @!P5 IMAD.IADD R6, R6, 0x1, -R2.reuse ;  /* 0x000000010606d824 */ /* 0x100fe200078e0a02 */
[----:B----4-:R-:W-:Y:S01]  /*5dc0*/  IABS R12, R22 ;  /* 0x00000016000c7213 */ /* 0x010fe20000000000 */
[----:B------:R-:W-:Y:S01]  /*5dd0*/  @!P6 IMAD.IADD R4, R4, 0x1, -R2 ;  /* 0x000000010404e824 */ /* 0x000fe200078e0a02 */
[----:B------:R-:W-:Y:S02]  /*5de0*/  ISETP.GT.U32.AND P3, PT, R2, R7, PT ;  /* 0x000000070200720c */ /* 0x000fe40003f64070 */
[----:B------:R-:W-:-:S02]  /*5df0*/  ISETP.GE.AND P5, PT, R22, RZ, PT ;  /* 0x000000ff1600720c */ /* 0x000fc40003fa6270 */
[----:B------:R-:W3:Y:S01]  /*5e00*/  LDL.LU R22, [R1+0x98] ;  /* 0x0000980001167983 */ /* 0x000ee20000300800 */
[----:B------:R-:W-:Y:S02]  /*5e10*/  IABS R15, R5 ;  /* 0x00000005000f7213 */ /* 0x000fe40000000000 */
[----:B------:R-:W-:Y:S01]  /*5e20*/  IABS R11, R17 ;  /* 0x00000011000b7213 */ /* 0x000fe20000000000 */
[----:B------:R0:W-:Y:S01]  /*5e30*/  STL [R1+0x2028], R5 ;  /* 0x0020280501007387 */ /* 0x0001e20000100800 */
[----:B------:R-:W-:Y:S01]  /*5e40*/  ISETP.GT.U32.AND P6, PT, R2, R4, PT ;  /* 0x000000040200720c */ /* 0x000fe20003fc4070 */
[----:B------:R-:W-:Y:S02]  /*5e50*/  @!P0 IMAD.MOV R13, RZ, RZ, -R13 ;  /* 0x000000ffff0d8224 */ /* 0x000fe400078e0a0d */
[----:B0-----:R-:W-:Y:S02]  /*5e60*/  IMAD.MOV.U32 R5, RZ, RZ, R17 ;  /* 0x000000ffff057224 */ /* 0x001fe400078e0011 */
[----:B------:R-:W-:-:S04]  /*5e70*/  IMAD.HI.U32 R17, R0, R8, RZ ;  /* 0x0000000800117227 */ /* 0x000fc800078e00ff */
[----:B------:R-:W-:Y:S02]  /*5e80*/  IMAD.MOV R17, RZ, RZ, -R17 ;  /* 0x000000ffff117224 */ /* 0x000fe400078e0a11 */
[C---:B------:R-:W-:Y:S02]  /*5e90*/  IMAD R10, R2.reuse, R14, R10 ;  /* 0x0000000e020a7224 */ /* 0x040fe400078e020a */
[----:B------:R-:W-:Y:S02]  /*5ea0*/  IMAD R8, R2, R17, R8 ;  /* 0x0000001102087224 */ /* 0x000fe400078e0208 */
[--C-:B------:R-:W-:Y:S02]  /*5eb0*/  @!P3 IMAD.IADD R7, R7, 0x1, -R2.reuse ;  /* 0x000000010707b824 */ /* 0x100fe400078e0a02 */
[----:B------:R-:W-:Y:S02]  /*5ec0*/  @!P6 IMAD.IADD R4, R4, 0x1, -R2 ;  /* 0x000000010404e824 */ /* 0x000fe400078e0a02 */
[----:B------:R-:W-:-:S02]  /*5ed0*/  @!P1 IMAD.MOV R6, RZ, RZ, -R6 ;  /* 0x000000ffff069224 */ /* 0x000fc400078e0a06 */
[----:B------:R-:W-:Y:S01]  /*5ee0*/  @!P4 IMAD.MOV R4, RZ, RZ, -R4 ;  /* 0x000000ffff04c224 */ /* 0x000fe200078e0a04 */
[----:B--2---:R-:W-:Y:S01]  /*5ef0*/  IABS R14, R23 ;  /* 0x00000017000e7213 */ /* 0x004fe20000000000 */
[----:B------:R-:W-:Y:S02]  /*5f00*/  IMAD.MOV.U32 R17, RZ, RZ, R23 ;  /* 0x000000ffff117224 */ /* 0x000fe400078e0017 */
[----:B------:R-:W2:Y:S04]  /*5f10*/  LDL.LU R23, [R1+0x202c] ;  /* 0x00202c0001177983 */ /* 0x000ea80000300800 */
[----:B------:R0:W-:Y:S02]  /*5f20*/  STL [R1+0x15c], R13 ;  /* 0x00015c0d01007387 */ /* 0x0001e40000100800 */
[----:B0-----:R-:W-:-:S02]  /*5f30*/  IMAD.MOV.U32 R13, RZ, RZ, R5 ;  /* 0x000000ffff0d7224 */ /* 0x001fc400078e0005 */
[----:B------:R-:W-:-:S04]  /*5f40*/  IMAD.MOV.U32 R5, RZ, RZ, R7 ;  /* 0x000000ffff057224 */ /* 0x000fc800078e0007 */
[----:B------:R-:W-:Y:S01]  /*5f50*/  @!P2 IMAD.MOV R5, RZ, RZ, -R5 ;  /* 0x000000ffff05a224 */ /* 0x000fe200078e0a05 */
[----:B------:R-:W-:Y:S04]  /*5f60*/  STL [R1+0x158], R6 ;  /* 0x0001580601007387 */ /* 0x000fe80000100800 */
[----:B------:R0:W-:Y:S04]  /*5f70*/  STL [R1+0x14c], R5 ;  /* 0x00014c0501007387 */ /* 0x0001e80000100800 */
[----:B------:R-:W-:Y:S04]  /*5f80*/  STL [R1+0x150], R4 ;  /* 0x0001500401007387 */ /* 0x000fe80000100800 */
[----:B0-----:R-:W4:Y:S01]  /*5f90*/  LDL.LU R5, [R1+0x7c] ;  /* 0x00007c0001057983 */ /* 0x001f220000300800 */
[----:B------:R-:W-:Y:S01]  /*5fa0*/  IMAD.HI.U32 R9, R0, R12, RZ ;  /* 0x0000000c00097227 */ /* 0x000fe200078e00ff */
[----:B------:R-:W-:-:S03]  /*5fb0*/  ISETP.GT.U32.AND P3, PT, R2, R10, PT ;  /* 0x0000000a0200720c */ /* 0x000fc60003f64070 */
[----:B------:R-:W-:-:S04]  /*5fc0*/  IMAD.MOV R9, RZ, RZ, -R9 ;  /* 0x000000ffff097224 */ /* 0x000fc800078e0a09 */
[----:B------:R-:W-:Y:S02]  /*5fd0*/  IMAD R12, R2, R9, R12 ;  /* 0x00000009020c7224 */ /* 0x000fe400078e020c */
[----:B------:R-:W-:Y:S01]  /*5fe0*/  IMAD.HI.U32 R9, R0, R11, RZ ;  /* 0x0000000b00097227 */ /* 0x000fe200078e00ff */
[----:B-----5:R-:W-:Y:S02]  /*5ff0*/  IABS R16, R25 ;  /* 0x0000001900107213 */ /* 0x020fe40000000000 */
[----:B------:R-:W-:Y:S01]  /*6000*/  ISETP.GT.U32.AND P6, PT, R2, R12, PT ;  /* 0x0000000c0200720c */ /* 0x000fe20003fc4070 */
[----:B------:R-:W-:Y:S02]  /*6010*/  IMAD.MOV R9, RZ, RZ, -R9 ;  /* 0x000000ffff097224 */ /* 0x000fe400078e0a09 */
[----:B------:R-:W-:Y:S01]  /*6020*/  @!P3 IMAD.IADD R10, R10, 0x1, -R2 ;  /* 0x000000010a0ab824 */ /* 0x000fe200078e0a02 */
[C---:B------:R-:W-:Y:S01]  /*6030*/  ISETP.GT.U32.AND P3, PT, R2.reuse, R3, PT ;  /* 0x000000030200720c */ /* 0x040fe20003f64070 */
[----:B------:R-:W-:-:S02]  /*6040*/  IMAD R11, R2, R9, R11 ;  /* 0x00000009020b7224 */ /* 0x000fc400078e020b */
[----:B------:R-:W-:-:S04]  /*6050*/  IMAD.HI.U32 R9, R0, R16, RZ ;  /* 0x0000001000097227 */ /* 0x000fc800078e00ff */
[----:B------:R-:W-:Y:S02]  /*6060*/  IMAD.MOV R9, RZ, RZ, -R9 ;  /* 0x000000ffff097224 */ /* 0x000fe400078e0a09 */
[----:B------:R-:W-:Y:S02]  /*6070*/  @!P6 IMAD.IADD R12, R12, 0x1, -R2 ;  /* 0x000000010c0ce824 */ /* 0x000fe400078e0a02 */
[C---:B------:R-:W-:Y:S01]  /*6080*/  IMAD R16, R2.reuse, R9, R16 ;  /* 0x0000000902107224 */ /* 0x040fe200078e0210 */
[----:B------:R-:W-:Y:S01]  /*6090*/  IABS R9, R24 ;  /* 0x0000001800097213 */ /* 0x000fe20000000000 */
[----:B------:R-:W-:Y:S01]  /*60a0*/  IMAD.MOV.U32 R21, RZ, RZ, R18 ;  /* 0x000000ffff157224 */ /* 0x000fe200078e0012 */
[----:B------:R-:W-:Y:S01]  /*60b0*/  ISETP.GT.U32.AND P0, PT, R2, R12, PT ;  /* 0x0000000c0200720c */ /* 0x000fe20003f04070 */
[----:B------:R-:W-:Y:S02]  /*60c0*/  IMAD.MOV.U32 R25, RZ, RZ, R19 ;  /* 0x000000ffff197224 */ /* 0x000fe400078e0013 */
[----:B------:R-:W-:-:S04]  /*60d0*/  IMAD.HI.U32 R18, R0, R15, RZ ;  /* 0x0000000f00127227 */ /* 0x000fc800078e00ff */
[----:B------:R-:W-:Y:S01]  /*60e0*/  @!P3 IMAD.IADD R3, R3, 0x1, -R2 ;  /* 0x000000010303b824 */ /* 0x000fe200078e0a02 */
[----:B------:R-:W-:Y:S01]  /*60f0*/  ISETP.GE.AND P3, PT, R20, RZ, PT ;  /* 0x000000ff1400720c */ /* 0x000fe20003f66270 */
[----:B------:R-:W-:-:S04]  /*6100*/  IMAD.HI.U32 R19, R0, R14, RZ ;  /* 0x0000000e00137227 */ /* 0x000fc800078e00ff */
[----:B------:R-:W-:-:S04]  /*6110*/  IMAD.HI.U32 R20, R0, R9, RZ ;  /* 0x0000000900147227 */ /* 0x000fc800078e00ff */
[----:B------:R-:W-:Y:S02]  /*6120*/  IMAD.MOV R18, RZ, RZ, -R18 ;  /* 0x000000ffff127224 */ /* 0x000fe400078e0a12 */
[----:B------:R-:W-:Y:S02]  /*6130*/  IMAD.MOV R19, RZ, RZ, -R19 ;  /* 0x000000ffff137224 */ /* 0x000fe400078e0a13 */
[----:B------:R-:W-:Y:S02]  /*6140*/  IMAD.MOV R20, RZ, RZ, -R20 ;  /* 0x000000ffff147224 */ /* 0x000fe400078e0a14 */
[C---:B------:R-:W-:Y:S02]  /*6150*/  IMAD R15, R2.reuse, R18, R15 ;  /* 0x00000012020f7224 */ /* 0x040fe400078e020f */
[C---:B------:R-:W-:Y:S01]  /*6160*/  IMAD R14, R2.reuse, R19, R14 ;  /* 0x00000013020e7224 */ /* 0x040fe200078e020e */
[----:B------:R-:W5:Y:S01]  /*6170*/  LDL.LU R18, [R1+0x84] ;  /* 0x0000840001127983 */ /* 0x000f620000300800 */
[----:B------:R-:W-:-:S03]  /*6180*/  IMAD R9, R2, R20, R9 ;  /* 0x0000001402097224 */ /* 0x000fc600078e0209 */
[----:B------:R-:W3:Y:S01]  /*6190*/  LDL.LU R19, [R1+0x9c] ;  /* 0x00009c0001137983 */ /* 0x000ee20000300800 */
[----:B------:R-:W-:-:S03]  /*61a0*/  @!P0 IMAD.IADD R12, R12, 0x1, -R2 ;  /* 0x000000010c0c8824 */ /* 0x000fc600078e0a02 */
[----:B------:R-:W3:Y:S01]  /*61b0*/  LDL.LU R20, [R1+0x80] ;  /* 0x0000800001147983 */ /* 0x000ee20000300800 */
[----:B------:R-:W-:-:S13]  /*61c0*/  ISETP.GT.U32.AND P0, PT, R2, R8, PT ;  /* 0x000000080200720c */ /* 0x000fda0003f04070 */
[----:B------:R-:W-:Y:S01]  /*61d0*/  @!P0 IMAD.IADD R8, R8, 0x1, -R2 ;  /* 0x0000000108088824 */ /* 0x000fe200078e0a02 */
[----:B----4-:R-:W-:Y:S02]  /*61e0*/  ISETP.GE.AND P0, PT, R5, RZ, PT ;  /* 0x000000ff0500720c */ /* 0x010fe40003f06270 */
[----:B------:R-:W4:Y:S01]  /*61f0*/  LDL.LU R5, [R1+0x2028] ;  /* 0x0020280001057983 */ /* 0x000f220000300800 */
[----:B------:R-:W-:-:S13]  /*6200*/  ISETP.GT.U32.AND P6, PT, R2, R11, PT ;  /* 0x0000000b0200720c */ /* 0x000fda0003fc4070 */
[----:B------:R-:W-:Y:S01]  /*6210*/  @!P6 IMAD.IADD R11, R11, 0x1, -R2 ;  /* 0x000000010b0be824 */ /* 0x000fe200078e0a02 */
[C---:B------:R-:W-:Y:S02]  /*6220*/  ISETP.GT.U32.AND P6, PT, R2.reuse, R16, PT ;  /* 0x000000100200720c */ /* 0x040fe40003fc4070 */
[C---:B------:R-:W-:Y:S02]  /*6230*/  ISETP.GT.U32.AND P1, PT, R2.reuse, R10, PT ;  /* 0x0000000a0200720c */ /* 0x040fe40003f24070 */
[----:B------:R-:W-:-:S09]  /*6240*/  ISETP.GT.U32.AND P4, PT, R2, R11, PT ;  /* 0x0000000b0200720c */ /* 0x000fd20003f84070 */
[----:B------:R-:W-:Y:S01]  /*6250*/  @!P6 IMAD.IADD R16, R16, 0x1, -R2 ;  /* 0x000000011010e824 */ /* 0x000fe200078e0a02 */
[----:B------:R-:W-:-:S04]  /*6260*/  ISETP.GT.U32.AND P2, PT, R2, R3, PT ;  /* 0x000000030200720c */ /* 0x000fc80003f44070 */
[----:B------:R-:W-:Y:S01]  /*6270*/  ISETP.GT.U32.AND P6, PT, R2, R16, PT ;  /* 0x000000100200720c */ /* 0x000fe20003fc4070 */
[--C-:B------:R-:W-:Y:S01]  /*6280*/  @!P1 IMAD.IADD R10, R10, 0x1, -R2.reuse ;  /* 0x000000010a0a9824 */ /* 0x100fe200078e0a02 */
[C---:B------:R-:W-:Y:S01]  /*6290*/  ISETP.GT.U32.AND P1, PT, R2.reuse, R14, PT ;  /* 0x0000000e0200720c */ /* 0x040fe20003f24070 */
[----:B------:R-:W-:Y:S01]  /*62a0*/  @!P4 IMAD.IADD R11, R11, 0x1, -R2 ;  /* 0x000000010b0bc824 */ /* 0x000fe200078e0a02 */
[----:B------:R-:W-:Y:S02]  /*62b0*/  ISETP.GT.U32.AND P4, PT, R2, R15, PT ;  /* 0x0000000f0200720c */ /* 0x000fe40003f84070 */
[----:B--2---:R-:W-:-:S03]  /*62c0*/  IABS R6, R23 ;  /* 0x0000001700067213 */ /* 0x004fc60000000000 */
[----:B------:R-:W-:-:S04]  /*62d0*/  @!P2 IMAD.IADD R3, R3, 0x1, -R2 ;  /* 0x000000010303a824 */ /* 0x000fc800078e0a02 */
[----:B------:R-:W-:Y:S01]  /*62e0*/  @!P6 IMAD.IADD R16, R16, 0x1, -R2 ;  /* 0x000000011010e824 */ /* 0x000fe200078e0a02 */
[----:B------:R-:W-:Y:S02]  /*62f0*/  ISETP.GT.U32.AND P6, PT, R2, R9, PT ;  /* 0x000000090200720c */ /* 0x000fe40003fc4070 */
[----:B------:R-:W-:Y:S01]  /*6300*/  ISETP.GE.AND P2, PT, R13, RZ, PT ;  /* 0x000000ff0d00720c */ /* 0x000fe20003f46270 */
[----:B------:R-:W-:-:S04]  /*6310*/  IMAD.HI.U32 R7, R0, R6, RZ ;  /* 0x0000000600077227 */ /* 0x000fc800078e00ff */
[----:B------:R-:W-:Y:S02]  /*6320*/  IMAD.MOV R7, RZ, RZ, -R7 ;  /* 0x000000ffff077224 */ /* 0x000fe400078e0a07 */
[--C-:B------:R-:W-:Y:S02]  /*6330*/  @!P1 IMAD.IADD R14, R14, 0x1, -R2.reuse ;  /* 0x000000010e0e9824 */ /* 0x100fe400078e0a02 */
[--C-:B------:R-:W-:Y:S02]  /*6340*/  @!P4 IMAD.IADD R15, R15, 0x1, -R2.reuse ;  /* 0x000000010f0fc824 */ /* 0x100fe400078e0a02 */
[----:B------:R-:W-:Y:S02]  /*6350*/  @!P6 IMAD.IADD R9, R9, 0x1, -R2 ;  /* 0x000000010909e824 */ /* 0x000fe400078e0a02 */
[----:B------:R-:W-:Y:S01]  /*6360*/  IMAD R6, R2, R7, R6 ;  /* 0x0000000702067224 */ /* 0x000fe200078e0206 */
[----:B---3--:R-:W-:Y:S01]  /*6370*/  ISETP.GE.AND P1, PT, R20, RZ, PT ;  /* 0x000000ff1400720c */ /* 0x008fe20003f26270 */
[----:B------:R-:W-:Y:S01]  /*6380*/  @!P5 IMAD.MOV R12, RZ, RZ, -R12 ;  /* 0x000000ffff0cd224 */ /* 0x000fe200078e0a0c */
[----:B------:R-:W-:Y:S01]  /*6390*/  ISETP.GT.U32.AND P6, PT, R2, R14, PT ;  /* 0x0000000e0200720c */ /* 0x000fe20003fc4070 */
[----:B------:R-:W-:-:S02]  /*63a0*/  @!P3 IMAD.MOV R10, RZ, RZ, -R10 ;  /* 0x000000ffff0ab224 */ /* 0x000fc400078e0a0a */
[----:B------:R-:W-:Y:S01]  /*63b0*/  @!P2 IMAD.MOV R11, RZ, RZ, -R11 ;  /* 0x000000ffff0ba224 */ /* 0x000fe200078e0a0b */
[C---:B------:R-:W-:Y:S01]  /*63c0*/  ISETP.GT.U32.AND P2, PT, R2.reuse, R15, PT ;  /* 0x0000000f0200720c */ /* 0x040fe20003f44070 */
[----:B------:R-:W-:Y:S01]  /*63d0*/  @!P0 IMAD.MOV R3, RZ, RZ, -R3 ;  /* 0x000000ffff038224 */ /* 0x000fe200078e0a03 */
[C---:B------:R-:W-:Y:S01]  /*63e0*/  ISETP.GT.U32.AND P3, PT, R2.reuse, R9, PT ;  /* 0x000000090200720c */ /* 0x040fe20003f64070 */
[----:B------:R-:W-:Y:S01]  /*63f0*/  STL [R1+0x148], R12 ;  /* 0x0001480c01007387 */ /* 0x000fe20000100800 */
[----:B------:R-:W-:-:S03]  /*6400*/  ISETP.GT.U32.AND P0, PT, R2, R6, PT ;  /* 0x000000060200720c */ /* 0x000fc60003f04070 */
[----:B------:R0:W-:Y:S02]  /*6410*/  STL [R1+0x144], R10 ;  /* 0x0001440a01007387 */ /* 0x0001e40000100800 */
[----:B------:R-:W-:Y:S02]  /*6420*/  @!P6 IMAD.IADD R14, R14, 0x1, -R2 ;  /* 0x000000010e0ee824 */ /* 0x000fe400078e0a02 */
[----:B0-----:R-:W-:Y:S01]  /*6430*/  IMAD.MOV.U32 R10, RZ, RZ, R16 ;  /* 0x000000ffff0a7224 */ /* 0x001fe200078e0010 */
[----:B------:R0:W-:Y:S03]  /*6440*/  STL [R1+0x140], R11 ;  /* 0x0001400b01007387 */ /* 0x0001e60000100800 */
[----:B------:R-:W-:Y:S01]  /*6450*/  @!P1 IMAD.MOV R10, RZ, RZ, -R10 ;  /* 0x000000ffff0a9224 */ /* 0x000fe200078e0a0a */
[----:B------:R-:W-:Y:S01]  /*6460*/  STL [R1+0x13c], R3 ;  /* 0x00013c0301007387 */ /* 0x000fe20000100800 */
[--C-:B------:R-:W-:Y:S01]  /*6470*/  @!P2 IMAD.IADD R15, R15, 0x1, -R2.reuse ;  /* 0x000000010f0fa824 */ /* 0x100fe200078e0a02 */
[----:B------:R-:W-:Y:S01]  /*6480*/  ISETP.GE.AND P2, PT, R24, RZ, PT ;  /* 0x000000ff1800720c */ /* 0x000fe20003f46270 */
[--C-:B------:R-:W-:Y:S01]  /*6490*/  @!P3 IMAD.IADD R9, R9, 0x1, -R2.reuse ;  /* 0x000000010909b824 */ /* 0x100fe200078e0a02 */
[----:B------:R-:W-:Y:S01]  /*64a0*/  STL [R1+0x138], R10 ;  /* 0x0001380a01007387 */ /* 0x000fe20000100800 */
[----:B------:R-:W-:Y:S01]  /*64b0*/  ISETP.GE.AND P3, PT, R23, RZ, PT ;  /* 0x000000ff1700720c */ /* 0x000fe20003f66270 */
[----:B------:R-:W-:Y:S01]  /*64c0*/  @!P0 IMAD.IADD R6, R6, 0x1, -R2 ;  /* 0x0000000106068824 */ /* 0x000fe200078e0a02 */
[----:B------:R-:W-:-:S02]  /*64d0*/  IABS R4, R22 ;  /* 0x0000001600047213 */ /* 0x000fc40000000000 */
[----:B------:R-:W-:Y:S02]  /*64e0*/  ISETP.GE.AND P0, PT, R22, RZ, PT ;  /* 0x000000ff1600720c */ /* 0x000fe40003f06270 */
[----:B----4-:R-:W-:Y:S02]  /*64f0*/  ISETP.GE.AND P6, PT, R5, RZ, PT ;  /* 0x000000ff0500720c */ /* 0x010fe40003fc6270 */
[----:B------:R-:W2:Y:S04]  /*6500*/  LDL.LU R5, [R1+0x2024] ;  /* 0x0020240001057983 */ /* 0x000ea80000300800 */
[----:B------:R-:W3:Y:S04]  /*6510*/  LDL.LU R24, [R1+0xa4] ;  /* 0x0000a40001187983 */ /* 0x000ee80000300800 */
[----:B------:R-:W4:Y:S04]  /*6520*/  LDL.LU R23, [R1+0xa8] ;  /* 0x0000a80001177983 */ /* 0x000f280000300800 */
[----:B------:R-:W2:Y:S01]  /*6530*/  LDL.LU R22, [R1+0xac] ;  /* 0x0000ac0001167983 */ /* 0x000ea20000300800 */
[----:B------:R-:W-:-:S02]  /*6540*/  ISETP.GT.U32.AND P5, PT, R2, R8, PT ;  /* 0x000000080200720c */ /* 0x000fc40003fa4070 */
[----:B-----5:R-:W-:Y:S01]  /*6550*/  ISETP.GE.AND P4, PT, R18, RZ, PT ;  /* 0x000000ff1200720c */ /* 0x020fe20003f86270 */
[----:B------:R-:W-:Y:S01]  /*6560*/  IMAD.HI.U32 R13, R0, R4, RZ ;  /* 0x00000004000d7227 */ /* 0x000fe200078e00ff */
[----:B------:R-:W-:Y:S02]  /*6570*/  ISETP.GE.AND P1, PT, R17, RZ, PT ;  /* 0x000000ff1100720c */ /* 0x000fe40003f26270 */
[----:B------:R-:W5:Y:S01]  /*6580*/  LDL.LU R17, [R1+0xb0] ;  /* 0x0000b00001117983 */ /* 0x000f620000300800 */
[----:B------:R-:W-:-:S04]  /*6590*/  IMAD.MOV R13, RZ, RZ, -R13 ;  /* 0x000000ffff0d7224 */ /* 0x000fc800078e0a0d */
[----:B------:R-:W-:Y:S02]  /*65a0*/  IMAD R4, R2, R13, R4 ;  /* 0x0000000d02047224 */ /* 0x000fe400078e0204 */
[----:B------:R-:W-:-:S04]  /*65b0*/  @!P5 IMAD.IADD R8, R8, 0x1, -R2 ;  /* 0x000000010808d824 */ /* 0x000fc800078e0a02 */
[----:B------:R-:W-:Y:S01]  /*65c0*/  @!P4 IMAD.MOV R8, RZ, RZ, -R8 ;  /* 0x000000ffff08c224 */ /* 0x000fe200078e0a08 */
[----:B------:R-:W-:Y:S01]  /*65d0*/  ISETP.GT.U32.AND P5, PT, R2, R4, PT ;  /* 0x000000040200720c */ /* 0x000fe20003fa4070 */
[----:B------:R-:W-:Y:S02]  /*65e0*/  IMAD.MOV.U32 R12, RZ, RZ, R14 ;  /* 0x000000ffff0c7224 */ /* 0x000fe400078e000e */
[----:B0-----:R-:W-:Y:S01]  /*65f0*/  IMAD.MOV.U32 R11, RZ, RZ, R15 ;  /* 0x000000ffff0b7224 */ /* 0x001fe200078e000f */
[----:B------:R0:W-:Y:S01]  /*6600*/  STL [R1+0x130], R8 ;  /* 0x0001300801007387 */ /* 0x0001e20000100800 */
[----:B------:R-:W-:Y:S02]  /*6610*/  @!P1 IMAD.MOV R12, RZ, RZ, -R12 ;  /* 0x000000ffff0c9224 */ /* 0x000fe400078e0a0c */
[----:B------:R-:W-:Y:S02]  /*6620*/  @!P6 IMAD.MOV R11, RZ, RZ, -R11 ;  /* 0x000000ffff0be224 */ /* 0x000fe400078e0a0b */
[----:B0-----:R-:W-:Y:S01]  /*6630*/  IMAD.MOV.U32 R8, RZ, RZ, R9 ;  /* 0x000000ffff087224 */ /* 0x001fe200078e0009 */
[----:B------:R0:W-:Y:S03]  /*6640*/  STL [R1+0x12c], R12 ;  /* 0x00012c0c01007387 */ /* 0x0001e60000100800 */
[----:B------:R-:W-:Y:S01]  /*6650*/  @!P2 IMAD.MOV R8, RZ, RZ, -R8 ;  /* 0x000000ffff08a224 */ /* 0x000fe200078e0a08 */
[----:B------:R3:W-:Y:S01]  /*6660*/  STL [R1+0x124], R11 ;  /* 0x0001240b01007387 */ /* 0x0007e20000100800 */
[----:B------:R-:W-:Y:S01]  /*6670*/  IABS R7, R19 ;  /* 0x0000001300077213 */ /* 0x000fe20000000000 */
[----:B------:R-:W-:Y:S01]  /*6680*/  @!P5 IMAD.IADD R4, R4, 0x1, -R2 ;  /* 0x000000010404d824 */ /* 0x000fe200078e0a02 */
[----:B------:R-:W-:Y:S01]  /*6690*/  IABS R10, R25 ;  /* 0x00000019000a7213 */ /* 0x000fe20000000000 */
[----:B------:R-:W5:Y:S01]  /*66a0*/  LDL.LU R20, [R1+0xb4] ;  /* 0x0000b40001147983 */ /* 0x000f620000300800 */
[----:B------:R-:W-:-:S03]  /*66b0*/  ISETP.GE.AND P2, PT, R25, RZ, PT ;  /* 0x000000ff1900720c */ /* 0x000fc60003f46270 */
[----:B------:R4:W-:Y:S04]  /*66c0*/  STL [R1+0x120], R8 ;  /* 0x0001200801007387 */ /* 0x0009e80000100800 */
[----:B------:R-:W5:Y:S01]  /*66d0*/  LDL.LU R25, [R1+0xb8] ;  /* 0x0000b80001197983 */ /* 0x000f620000300800 */
[----:B------:R-:W-:Y:S01]  /*66e0*/  IMAD.HI.U32 R3, R0, R7, RZ ;  /* 0x0000000700037227 */ /* 0x000fe200078e00ff */
[C---:B------:R-:W-:Y:S02]  /*66f0*/  ISETP.GT.U32.AND P4, PT, R2.reuse, R6, PT ;  /* 0x000000060200720c */ /* 0x040fe40003f84070 */
[----:B------:R-:W-:Y:S01]  /*6700*/  ISETP.GT.U32.AND P1, PT, R2, R4, PT ;  /* 0x000000040200720c */ /* 0x000fe20003f24070 */
[----:B------:R-:W-:-:S04]  /*6710*/  IMAD.MOV R3, RZ, RZ, -R3 ;  /* 0x000000ffff037224 */ /* 0x000fc800078e0a03 */
[----:B------:R-:W-:Y:S02]  /*6720*/  IMAD R3, R2, R3, R7 ;  /* 0x0000000302037224 */ /* 0x000fe400078e0207 */
[----:B------:R-:W-:-:S04]  /*6730*/  IMAD.HI.U32 R7, R0, R10, RZ ;  /* 0x0000000a00077227 */ /* 0x000fc800078e00ff */
[----:B------:R-:W-:Y:S02]  /*6740*/  IMAD.MOV R7, RZ, RZ, -R7 ;  /* 0x000000ffff077224 */ /* 0x000fe400078e0a07 */
[--C-:B------:R-:W-:Y:S02]  /*6750*/  @!P4 IMAD.IADD R6, R6, 0x1, -R2.reuse ;  /* 0x000000010606c824 */ /* 0x100fe400078e0a02 */
[----:B------:R-:W-:Y:S02]  /*6760*/  @!P1 IMAD.IADD R4, R4, 0x1, -R2 ;  /* 0x0000000104049824 */ /* 0x000fe400078e0a02 */
[----:B------:R-:W-:Y:S02]  /*6770*/  IMAD R9, R2, R7, R10 ;  /* 0x0000000702097224 */ /* 0x000fe400078e020a */
[----:B0-----:R-:W-:Y:S02]  /*6780*/  IMAD.MOV.U32 R12, RZ, RZ, R6 ;  /* 0x000000ffff0c7224 */ /* 0x001fe400078e0006 */
[----:B------:R-:W-:-:S02]  /*6790*/  IMAD.MOV.U32 R10, RZ, RZ, R4 ;  /* 0x000000ffff0a7224 */ /* 0x000fc400078e0004 */
[----:B------:R-:W-:Y:S02]  /*67a0*/  @!P3 IMAD.MOV R12, RZ, RZ, -R12 ;  /* 0x000000ffff0cb224 */ /* 0x000fe400078e0a0c */
[----:B------:R-:W-:-:S03]  /*67b0*/  @!P0 IMAD.MOV R10, RZ, RZ, -R10 ;  /* 0x000000ffff0a8224 */ /* 0x000fc600078e0a0a */
[----:B------:R5:W-:Y:S04]  /*67c0*/  STL [R1+0x118], R12 ;  /* 0x0001180c01007387 */ /* 0x000be80000100800 */
[----:B------:R0:W-:Y:S01]  /*67d0*/  STL [R1+0x114], R10 ;  /* 0x0001140a01007387 */ /* 0x0001e20000100800 */
[----:B------:R-:W-:Y:S02]  /*67e0*/  ISETP.GT.U32.AND P5, PT, R2, R3, PT ;  /* 0x000000030200720c */ /* 0x000fe40003fa4070 */
[----:B--2---:R-:W-:Y:S02]  /*67f0*/  IABS R13, R22 ;  /* 0x00000016000d7213 */ /* 0x004fe40000000000 */
[----:B------:R-:W-:Y:S02]  /*6800*/  ISETP.GE.AND P0, PT, R22, RZ, PT ;  /* 0x000000ff1600720c */ /* 0x000fe40003f06270 */
[----:B------:R-:W2:Y:S07]  /*6810*/  LDL.LU R22, [R1+0xbc] ;  /* 0x0000bc0001167983 */ /* 0x000eae0000300800 */
[----:B------:R-:W-:Y:S01]  /*6820*/  @!P5 IMAD.IADD R3, R3, 0x1, -R2 ;  /* 0x000000010303d824 */ /* 0x000fe200078e0a02 */
[----:B------:R-:W-:-:S02]  /*6830*/  ISETP.GT.U32.AND P5, PT, R2, R9, PT ;  /* 0x000000090200720c */ /* 0x000fc40003fa4070 */
[----:B---3--:R-:W-:-:S05]  /*6840*/  IABS R11, R24 ;  /* 0x00000018000b7213 */ /* 0x008fca0000000000 */
[----:B------:R-:W-:Y:S01]  /*6850*/  IMAD.HI.U32 R6, R0, R11, RZ ;  /* 0x0000000b00067227 */ /* 0x000fe200078e00ff */
[----:B------:R-:W-:Y:S02]  /*6860*/  ISETP.GE.AND P4, PT, R24, RZ, PT ;  /* 0x000000ff1800720c */ /* 0x000fe40003f86270 */
[----:B----4-:R-:W-:Y:S01]  /*6870*/  IABS R8, R23 ;  /* 0x0000001700087213 */ /* 0x010fe20000000000 */
[----:B------:R-:W-:Y:S01]  /*6880*/  IMAD.MOV R4, RZ, RZ, -R6 ;  /* 0x000000ffff047224 */ /* 0x000fe200078e0a06 */
[C---:B------:R-:W-:Y:S01]  /*6890*/  ISETP.GT.U32.AND P3, PT, R2.reuse, R3, PT ;  /* 0x000000030200720c */ /* 0x040fe20003f64070 */
[----:B------:R-:W-:Y:S01]  /*68a0*/  @!P5 IMAD.IADD R9, R9, 0x1, -R2 ;  /* 0x000000010909d824 */ /* 0x000fe200078e0a02 */
[----:B------:R-:W3:Y:S01]  /*68b0*/  LDL.LU R24, [R1+0xc0] ;  /* 0x0000c00001187983 */ /* 0x000ee20000300800 */
[----:B------:R-:W-:Y:S02]  /*68c0*/  IMAD R11, R2, R4, R11 ;  /* 0x00000004020b7224 */ /* 0x000fe400078e020b */
[----:B------:R-:W-:Y:S01]  /*68d0*/  IMAD.HI.U32 R4, R0, R8, RZ ;  /* 0x0000000800047227 */ /* 0x000fe200078e00ff */
[----:B------:R-:W-:-:S02]  /*68e0*/  ISETP.GT.U32.AND P5, PT, R2, R9, PT ;  /* 0x000000090200720c */ /* 0x000fc40003fa4070 */
[----:B------:R-:W-:Y:S01]  /*68f0*/  ISETP.GE.AND P6, PT, R19, RZ, PT ;  /* 0x000000ff1300720c */ /* 0x000fe20003fc6270 */
[----:B------:R-:W-:Y:S01]  /*6900*/  IMAD.MOV R4, RZ, RZ, -R4 ;  /* 0x000000ffff047224 */ /* 0x000fe200078e0a04 */
[----:B------:R-:W-:Y:S01]  /*6910*/  ISETP.GE.AND P1, PT, R23, RZ, PT ;  /* 0x000000ff1700720c */ /* 0x000fe20003f26270 */
[----:B------:R-:W-:Y:S01]  /*6920*/  IMAD.HI.U32 R14, R0, R13, RZ ;  /* 0x0000000d000e7227 */ /* 0x000fe200078e00ff */
[----:B------:R-:W4:Y:S03]  /*6930*/  LDL.LU R19, [R1+0xc4] ;  /* 0x0000c40001137983 */ /* 0x000f260000300800 */
[----:B------:R-:W-:Y:S01]  /*6940*/  @!P3 IMAD.IADD R3, R3, 0x1, -R2 ;  /* 0x000000010303b824 */ /* 0x000fe200078e0a02 */
[----:B------:R-:W3:Y:S01]  /*6950*/  LDL.LU R23, [R1+0xc8] ;  /* 0x0000c80001177983 */ /* 0x000ee20000300800 */
[----:B------:R-:W-:Y:S02]  /*6960*/  IMAD R8, R2, R4, R8 ;  /* 0x0000000402087224 */ /* 0x000fe400078e0208 */
[----:B------:R-:W-:-:S02]  /*6970*/  IMAD.MOV R14, RZ, RZ, -R14 ;  /* 0x000000ffff0e7224 */ /* 0x000fc400078e0a0e */
[----:B------:R-:W-:Y:S01]  /*6980*/  @!P5 IMAD.IADD R9, R9, 0x1, -R2 ;  /* 0x000000010909d824 */ /* 0x000fe200078e0a02 */
[C---:B------:R-:W-:Y:S01]  /*6990*/  ISETP.GT.U32.AND P5, PT, R2.reuse, R8, PT ;  /* 0x000000080200720c */ /* 0x040fe20003fa4070 */
[C---:B------:R-:W-:Y:S02]  /*69a0*/  IMAD R13, R2.reuse, R14, R13 ;  /* 0x0000000e020d7224 */ /* 0x040fe400078e020d */
[----:B------:R-:W-:Y:S01]  /*69b0*/  IMAD.MOV.U32 R16, RZ, RZ, R3 ;  /* 0x000000ffff107224 */ /* 0x000fe200078e0003 */
[C---:B------:R-:W-:Y:S01]  /*69c0*/  ISETP.GT.U32.AND P3, PT, R2.reuse, R11, PT ;  /* 0x0000000b0200720c */ /* 0x040fe20003f64070 */
[----:B------:R-:W-:Y:S02]  /*69d0*/  IMAD.MOV.U32 R15, RZ, RZ, R9 ;  /* 0x000000ffff0f7224 */ /* 0x000fe400078e0009 */
[----:B------:R-:W-:Y:S01]  /*69e0*/  @!P6 IMAD.MOV R16, RZ, RZ, -R16 ;  /* 0x000000ffff10e224 */ /* 0x000fe200078e0a10 */
[----:B------:R-:W-:Y:S01]  /*69f0*/  ISETP.GT.U32.AND P6, PT, R2, R13, PT ;  /* 0x0000000d0200720c */ /* 0x000fe20003fc4070 */
[----:B------:R-:W-:Y:S01]  /*6a00*/  @!P2 IMAD.MOV R15, RZ, RZ, -R15 ;  /* 0x000000ffff0fa224 */ /* 0x000fe200078e0a0f */
[----:B-----5:R-:W-:-:S02]  /*6a10*/  IABS R12, R25 ;  /* 0x00000019000c7213 */ /* 0x020fc40000000000 */
[----:B------:R1:W-:Y:S01]  /*6a20*/  STL [R1+0x104], R16 ;  /* 0x0001041001007387 */ /* 0x0003e20000100800 */
[----:B------:R-:W-:-:S03]  /*6a30*/  @!P5 IMAD.IADD R8, R8, 0x1, -R2 ;  /* 0x000000010808d824 */ /* 0x000fc600078e0a02 */
[----:B------:R-:W-:Y:S01]  /*6a40*/  STL [R1+0x100], R15 ;  /* 0x0001000f01007387 */ /* 0x000fe20000100800 */
[----:B------:R-:W-:-:S03]  /*6a50*/  @!P3 IMAD.IADD R11, R11, 0x1, -R2 ;  /* 0x000000010b0bb824 */ /* 0x000fc600078e0a02 */
[----:B------:R-:W5:Y:S01]  /*6a60*/  LDL.LU R18, [R1+0xcc] ;  /* 0x0000cc0001127983 */ /* 0x000f620000300800 */
[----:B------:R-:W-:Y:S01]  /*6a70*/  @!P6 IMAD.IADD R13, R13, 0x1, -R2 ;  /* 0x000000010d0de824 */ /* 0x000fe200078e0a02 */
[----:B------:R-:W-:Y:S01]  /*6a80*/  ISETP.GT.U32.AND P6, PT, R2, R8, PT ;  /* 0x000000080200720c */ /* 0x000fe20003fc4070 */
[----:B------:R-:W-:Y:S01]  /*6a90*/  IMAD.HI.U32 R3, R0, R12, RZ ;  /* 0x0000000c00037227 */ /* 0x000fe200078e00ff */
[----:B------:R-:W-:-:S03]  /*6aa0*/  ISETP.GT.U32.AND P3, PT, R2, R11, PT ;  /* 0x0000000b0200720c */ /* 0x000fc60003f64070 */
[----:B------:R-:W-:-:S04]  /*6ab0*/  IMAD.MOV R3, RZ, RZ, -R3 ;  /* 0x000000ffff037224 */ /* 0x000fc800078e0a03 */
[----:B------:R-:W-:Y:S01]  /*6ac0*/  IMAD R12, R2, R3, R12 ;  /* 0x00000003020c7224 */ /* 0x000fe200078e020c */
[----:B------:R-:W-:-:S03]  /*6ad0*/  IABS R7, R17 ;  /* 0x0000001100077213 */ /* 0x000fc60000000000 */
[--C-:B------:R-:W-:Y:S01]  /*6ae0*/  @!P6 IMAD.IADD R8, R8, 0x1, -R2.reuse ;  /* 0x000000010808e824 */ /* 0x100fe200078e0a02 */
[----:B------:R-:W-:Y:S01]  /*6af0*/  ISETP.GT.U32.AND P6, PT, R2, R12, PT ;  /* 0x0000000c0200720c */ /* 0x000fe20003fc4070 */
[----:B------:R-:W-:Y:S02]  /*6b00*/  @!P3 IMAD.IADD R11, R11, 0x1, -R2 ;  /* 0x000000010b0bb824 */ /* 0x000fe400078e0a02 */
[----:B0-----:R-:W-:-:S04]  /*6b10*/  IMAD.HI.U32 R10, R0, R7, RZ ;  /* 0x00000007000a7227 */ /* 0x001fc800078e00ff */
[----:B------:R-:W-:Y:S02]  /*6b20*/  IMAD.MOV.U32 R14, RZ, RZ, R11 ;  /* 0x000000ffff0e7224 */ /* 0x000fe400078e000b */
[----:B------:R-:W-:Y:S02]  /*6b30*/  IMAD.MOV R10, RZ, RZ, -R10 ;  /* 0x000000ffff0a7224 */ /* 0x000fe400078e0a0a */
[----:B------:R-:W-:Y:S01]  /*6b40*/  @!P4 IMAD.MOV R14, RZ, RZ, -R14 ;  /* 0x000000ffff0ec224 */ /* 0x000fe200078e0a0e */
[----:B------:R-:W-:Y:S01]  /*6b50*/  ISETP.GE.AND P3, PT, R17, RZ, PT ;  /* 0x000000ff1100720c */ /* 0x000fe20003f66270 */
[----:B------:R-:W-:Y:S01]  /*6b60*/  IMAD R7, R2, R10, R7 ;  /* 0x0000000a02077224 */ /* 0x000fe200078e0207 */
[----:B------:R-:W5:Y:S01]  /*6b70*/  LDL.LU R17, [R1+0xd4] ;  /* 0x0000d40001117983 */ /* 0x000f620000300800 */
[----:B------:R-:W-:-:S03]  /*6b80*/  @!P6 IMAD.IADD R12, R12, 0x1, -R2 ;  /* 0x000000010c0ce824 */ /* 0x000fc600078e0a02 */
[----:B------:R-:W-:Y:S01]  /*6b90*/  STL [R1+0xfc], R14 ;  /* 0x0000fc0e01007387 */ /* 0x000fe20000100800 */
[----:B------:R-:W-:-:S05]  /*6ba0*/  IABS R6, R20 ;  /* 0x0000001400067213 */ /* 0x000fca0000000000 */
[----:B------:R-:W-:-:S04]  /*6bb0*/  IMAD.HI.U32 R4, R0, R6, RZ ;  /* 0x0000000600047227 */ /* 0x000fc800078e00ff */
[----:B------:R-:W-:Y:S01]  /*6bc0*/  IMAD.MOV R4, RZ, RZ, -R4 ;  /* 0x000000ffff047224 */ /* 0x000fe200078e0a04 */
[----:B------:R-:W-:-:S03]  /*6bd0*/  ISETP.GT.U32.AND P2, PT, R2, R7, PT ;  /* 0x000000070200720c */ /* 0x000fc60003f44070 */
[----:B------:R-:W-:-:S05]  /*6be0*/  IMAD R6, R2, R4, R6 ;  /* 0x0000000402067224 */ /* 0x000fca00078e0206 */
[----:B------:R-:W-:-:S05]  /*6bf0*/  ISETP.GT.U32.AND P5, PT, R2, R6, PT ;  /* 0x000000060200720c */ /* 0x000fca0003fa4070 */
[--C-:B------:R-:W-:Y:S01]  /*6c00*/  @!P2 IMAD.IADD R7, R7, 0x1, -R2.reuse ;  /* 0x000000010707a824 */ /* 0x100fe200078e0a02 */
[----:B------:R-:W-:Y:S02]  /*6c10*/  ISETP.GT.U32.AND P2, PT, R2, R13, PT ;  /* 0x0000000d0200720c */ /* 0x000fe40003f44070 */
[----:B--2---:R-:W-:Y:S02]  /*6c20*/  IABS R10, R22 ;  /* 0x00000016000a7213 */ /* 0x004fe40000000000 */
[----:B------:R-:W-:Y:S02]  /*6c30*/  ISETP.GE.AND P6, PT, R22, RZ, PT ;  /* 0x000000ff1600720c */ /* 0x000fe40003fc6270 */
[----:B------:R-:W2:Y:S01]  /*6c40*/  LDL.LU R22, [R1+0xe4] ;  /* 0x0000e40001167983 */ /* 0x000ea20000300800 */
[----:B------:R-:W-:-:S05]  /*6c50*/  @!P5 IMAD.IADD R6, R6, 0x1, -R2 ;  /* 0x000000010606d824 */ /* 0x000fca00078e0a02 */
[----:B------:R-:W-:Y:S01]  /*6c60*/  ISETP.GT.U32.AND P4, PT, R2, R6, PT ;  /* 0x000000060200720c */ /* 0x000fe20003f84070 */
[----:B-1----:R-:W-:Y:S02]  /*6c70*/  IMAD.MOV.U32 R16, RZ, RZ, R8 ;  /* 0x000000ffff107224 */ /* 0x002fe400078e0008 */
[----:B------:R-:W-:Y:S02]  /*6c80*/  @!P2 IMAD.IADD R13, R13, 0x1, -R2 ;  /* 0x000000010d0da824 */ /* 0x000fe400078e0a02 */
[----:B------:R-:W-:Y:S02]  /*6c90*/  @!P1 IMAD.MOV R16, RZ, RZ, -R16 ;  /* 0x000000ffff109224 */ /* 0x000fe400078e0a10 */
[----:B------:R-:W-:-:S03]  /*6ca0*/  @!P0 IMAD.MOV R13, RZ, RZ, -R13 ;  /* 0x000000ffff0d8224 */ /* 0x000fc600078e0a0d */
[----:B------:R-:W-:Y:S03]  /*6cb0*/  STL [R1+0xe8], R16 ;  /* 0x0000e81001007387 */ /* 0x000fe60000100800 */
[----:B------:R-:W-:Y:S01]  /*6cc0*/  @!P4 IMAD.IADD R6, R6, 0x1, -R2 ;  /* 0x000000010606c824 */ /* 0x000fe200078e0a02 */
[----:B------:R-:W-:Y:S01]  /*6cd0*/  ISETP.GE.AND P4, PT, R25, RZ, PT ;  /* 0x000000ff1900720c */ /* 0x000fe20003f86270 */
[----:B------:R0:W-:Y:S04]  /*6ce0*/  STL [R1+0xe0], R13 ;  /* 0x0000e00d01007387 */ /* 0x0001e80000100800 */
[----:B------:R-:W2:Y:S01]  /*6cf0*/  LDL.LU R25, [R1+0xec] ;  /* 0x0000ec0001197983 */ /* 0x000ea20000300800 */
[----:B------:R-:W-:Y:S01]  /*6d00*/  ISETP.GT.U32.AND P5, PT, R2, R7, PT ;  /* 0x000000070200720c */ /* 0x000fe20003fa4070 */
[----:B------:R-:W-:-:S04]  /*6d10*/  IMAD.HI.U32 R11, R0, R10, RZ ;  /* 0x0000000a000b7227 */ /* 0x000fc800078e00ff */
[----:B------:R-:W-:-:S04]  /*6d20*/  IMAD.MOV R11, RZ, RZ, -R11 ;  /* 0x000000ffff0b7224 */ /* 0x000fc800078e0a0b */
[----:B------:R-:W-:Y:S01]  /*6d30*/  IMAD R10, R2, R11, R10 ;  /* 0x0000000b020a7224 */ /* 0x000fe200078e020a */
[----:B------:R-:W-:-:S03]  /*6d40*/  ISETP.GE.AND P2, PT, R20, RZ, PT ;  /* 0x000000ff1400720c */ /* 0x000fc60003f46270 */
[----:B------:R-:W-:Y:S01]  /*6d50*/  @!P5 IMAD.IADD R7, R7, 0x1, -R2 ;  /* 0x000000010707d824 */ /* 0x000fe200078e0a02 */
[----:B------:R-:W-:Y:S01]  /*6d60*/  ISETP.GT.U32.AND P5, PT, R2, R10, PT ;  /* 0x0000000a0200720c */ /* 0x000fe20003fa4070 */
[----:B0-----:R-:W-:Y:S01]  /*6d70*/  IMAD.MOV.U32 R13, RZ, RZ, R6 ;  /* 0x000000ffff0d7224 */ /* 0x001fe200078e0006 */
[----:B---3--:R-:W-:Y:S01]  /*6d80*/  IABS R3, R24 ;  /* 0x0000001800037213 */ /* 0x008fe20000000000 */
[----:B------:R-:W-:-:S04]  /*6d90*/  @!P3 IMAD.MOV R7, RZ, RZ, -R7 ;  /* 0x000000ffff07b224 */ /* 0x000fc800078e0a07 */
[----:B------:R-:W-:Y:S01]  /*6da0*/  IMAD.HI.U32 R15, R0, R3, RZ ;  /* 0x00000003000f7227 */ /* 0x000fe200078e00ff */
[----:B------:R2:W-:Y:S03]  /*6db0*/  STL [R1+0xdc], R7 ;  /* 0x0000dc0701007387 */ /* 0x0005e60000100800 */
[----:B------:R-:W-:Y:S01]  /*6dc0*/  @!P2 IMAD.MOV R13, RZ, RZ, -R13 ;  /* 0x000000ffff0da224 */ /* 0x000fe200078e0a0d */
[----:B------:R-:W-:Y:S01]  /*6dd0*/  ISETP.GE.AND P2, PT, R24, RZ, PT ;  /* 0x000000ff1800720c */ /* 0x000fe20003f46270 */
[----:B------:R-:W-:Y:S01]  /*6de0*/  @!P5 IMAD.IADD R10, R10, 0x1, -R2 ;  /* 0x000000010a0ad824 */ /* 0x000fe200078e0a02 */
[C---:B------:R-:W-:Y:S01]  /*6df0*/  ISETP.GT.U32.AND P5, PT, R2.reuse, R12, PT ;  /* 0x0000000c0200720c */ /* 0x040fe20003fa4070 */
[----:B------:R-:W3:Y:S01]  /*6e00*/  LDL.LU R24, [R1+0xf0] ;  /* 0x0000f00001187983 */ /* 0x000ee20000300800 */
[----:B------:R-:W-:Y:S02]  /*6e10*/  IMAD.MOV R15, RZ, RZ, -R15 ;  /* 0x000000ffff0f7224 */ /* 0x000fe400078e0a0f */
[----:B------:R-:W-:-:S02]  /*6e20*/  ISETP.GT.U32.AND P0, PT, R2, R10, PT ;  /* 0x0000000a0200720c */ /* 0x000fc40003f04070 */
[----:B------:R-:W-:Y:S01]  /*6e30*/  IMAD R3, R2, R15, R3 ;  /* 0x0000000f02037224 */ /* 0x000fe200078e0203 */
[----:B------:R-:W-:-:S04]  /*6e40*/  IABS R9, R23 ;  /* 0x0000001700097213 */ /* 0x000fc80000000000 */
[----:B------:R-:W-:Y:S02]  /*6e50*/  ISETP.GT.U32.AND P1, PT, R2, R3, PT ;  /* 0x000000030200720c */ /* 0x000fe40003f24070 */
[----:B------:R-:W-:Y:S02]  /*6e60*/  @!P5 IMAD.IADD R12, R12, 0x1, -R2 ;  /* 0x000000010c0cd824 */ /* 0x000fe400078e0a02 */
[----:B------:R-:W-:-:S04]  /*6e70*/  IMAD.HI.U32 R11, R0, R9, RZ ;  /* 0x00000009000b7227 */ /* 0x000fc800078e00ff */
[----:B------:R-:W-:Y:S01]  /*6e80*/  @!P4 IMAD.MOV R12, RZ, RZ, -R12 ;  /* 0x000000ffff0cc224 */ /* 0x000fe200078e0a0c */
[----:B------:R-:W-:Y:S01]  /*6e90*/  STL [R1+0xd8], R13 ;  /* 0x0000d80d01007387 */ /* 0x000fe20000100800 */
[----:B------:R-:W-:Y:S01]  /*6ea0*/  IMAD.MOV R11, RZ, RZ, -R11 ;  /* 0x000000ffff0b7224 */ /* 0x000fe200078e0a0b */
[----:B----4-:R-:W-:Y:S01]  /*6eb0*/  IABS R4, R19 ;  /* 0x0000001300047213 */ /* 0x010fe20000000000 */
[----:B------:R-:W-:Y:S01]  /*6ec0*/  @!P0 IMAD.IADD R10, R10, 0x1, -R2 ;  /* 0x000000010a0a8824 */ /* 0x000fe200078e0a02 */
[----:B------:R-:W-:Y:S01]  /*6ed0*/  ISETP.GE.AND P0, PT, R19, RZ, PT ;  /* 0x000000ff1300720c */ /* 0x000fe20003f06270 */
[----:B------:R0:W-:Y:S01]  /*6ee0*/  STL [R1+0xd0], R12 ;  /* 0x0000d00c01007387 */ /* 0x0001e20000100800 */
[----:B------:R-:W-:-:S03]  /*6ef0*/  IMAD R9, R2, R11, R9 ;  /* 0x0000000b02097224 */ /* 0x000fc600078e0209 */
[----:B------:R-:W4:Y:S01]  /*6f00*/  LDL.LU R19, [R1+0xf4] ;  /* 0x0000f40001137983 */ /* 0x000f220000300800 */
[----:B------:R-:W-:Y:S01]  /*6f10*/  @!P1 IMAD.IADD R3, R3, 0x1, -R2 ;  /* 0x0000000103039824 */ /* 0x000fe200078e0a02 */
[----:B-----5:R-:W-:Y:S02]  /*6f20*/  IABS R11, R18 ;  /* 0x00000012000b7213 */ /* 0x020fe40000000000 */
[----:B------:R-:W-:Y:S02]  /*6f30*/  ISETP.GE.AND P1, PT, R23, RZ, PT ;  /* 0x000000ff1700720c */ /* 0x000fe40003f26270 */
[----:B------:R-:W5:Y:S01]  /*6f40*/  LDL.LU R23, [R1+0xf8] ;  /* 0x0000f80001177983 */ /* 0x000f620000300800 */
[----:B------:R-:W-:-:S04]  /*6f50*/  IMAD.HI.U32 R6, R0, R11, RZ ;  /* 0x0000000b00067227 */ /* 0x000fc800078e00ff */
[----:B------:R-:W-:-:S04]  /*6f60*/  IMAD.MOV R6, RZ, RZ, -R6 ;  /* 0x000000ffff067224 */ /* 0x000fc800078e0a06 */
[----:B------:R-:W-:Y:S02]  /*6f70*/  IMAD R11, R2, R6, R11 ;  /* 0x00000006020b7224 */ /* 0x000fe400078e020b */
[----:B------:R-:W-:-:S03]  /*6f80*/  @!P6 IMAD.MOV R10, RZ, RZ, -R10 ;  /* 0x000000ffff0ae224 */ /* 0x000fc600078e0a0a */
[----:B------:R-:W-:Y:S02]  /*6f90*/  ISETP.GT.U32.AND P6, PT, R2, R11, PT ;  /* 0x0000000b0200720c */ /* 0x000fe40003fc4070 */
[----:B------:R1:W-:Y:S11]  /*6fa0*/  STL [R1+0xc8], R10 ;  /* 0x0000c80a01007387 */ /* 0x0003f60000100800 */
[----:B------:R-:W-:-:S02]  /*6fb0*/  @!P6 IMAD.IADD R11, R11, 0x1, -R2 ;  /* 0x000000010b0be824 */ /* 0x000fc400078e0a02 */
[----:B------:R-:W-:-:S04]  /*6fc0*/  IMAD.HI.U32 R14, R0, R4, RZ ;  /* 0x00000004000e7227 */ /* 0x000fc800078e00ff */
[----:B------:R-:W-:-:S04]  /*6fd0*/  IMAD.MOV R14, RZ, RZ, -R14 ;  /* 0x000000ffff0e7224 */ /* 0x000fc800078e0a0e */
[----:B------:R-:W-:-:S05]  /*6fe0*/  IMAD R4, R2, R14, R4 ;  /* 0x0000000e02047224 */ /* 0x000fca00078e0204 */
[C---:B------:R-:W-:Y:S02]  /*6ff0*/  ISETP.GT.U32.AND P3, PT, R2.reuse, R4, PT ;  /* 0x000000040200720c */ /* 0x040fe40003f64070 */
[----:B------:R-:W-:-:S11]  /*7000*/  ISETP.GT.U32.AND P5, PT, R2, R9, PT ;  /* 0x000000090200720c */ /* 0x000fd60003fa4070 */
[--C-:B------:R-:W-:Y:S01]  /*7010*/  @!P3 IMAD.IADD R4, R4, 0x1, -R2.reuse ;  /* 0x000000010404b824 */ /* 0x100fe200078e0a02 */
[----:B--2---:R-:W-:Y:S02]  /*7020*/  IABS R7, R22 ;  /* 0x0000001600077213 */ /* 0x004fe40000000000 */
[----:B------:R-:W-:Y:S02]  /*7030*/  ISETP.GE.AND P6, PT, R22, RZ, PT ;  /* 0x000000ff1600720c */ /* 0x000fe40003fc6270 */
[----:B------:R-:W2:Y:S01]  /*7040*/  LDL.LU R22, [R1+0x19c] ;  /* 0x00019c0001167983 */ /* 0x000ea20000300800 */
[----:B------:R-:W-:Y:S01]  /*7050*/  ISETP.GT.U32.AND P3, PT, R2, R3, PT ;  /* 0x000000030200720c */ /* 0x000fe20003f64070 */
[----:B------:R-:W-:-:S05]  /*7060*/  @!P5 IMAD.IADD R9, R9, 0x1, -R2 ;  /* 0x000000010909d824 */ /* 0x000fca00078e0a02 */
[----:B------:R-:W-:-:S07]  /*7070*/  ISETP.GT.U32.AND P5, PT, R2, R9, PT ;  /* 0x000000090200720c */ /* 0x000fce0003fa4070 */
[----:B------:R-:W-:-:S04]  /*7080*/  @!P3 IMAD.IADD R3, R3, 0x1, -R2 ;  /* 0x000000010303b824 */ /* 0x000fc800078e0a02 */
[----:B------:R-:W-:-:S04]  /*7090*/  IMAD.MOV.U32 R14, RZ, RZ, R3 ;  /* 0x000000ffff0e7224 */ /* 0x000fc800078e0003 */
[----:B------:R-:W-:Y:S01]  /*70a0*/  @!P2 IMAD.MOV R14, RZ, RZ, -R14 ;  /* 0x000000ffff0ea224 */ /* 0x000fe200078e0a0e */
[----:B------:R-:W-:Y:S01]  /*70b0*/  IABS R8, R17 ;  /* 0x0000001100087213 */ /* 0x000fe20000000000 */
[----:B------:R-:W-:Y:S01]  /*70c0*/  @!P5 IMAD.IADD R9, R9, 0x1, -R2 ;  /* 0x000000010909d824 */ /* 0x000fe200078e0a02 */
[----:B------:R-:W-:Y:S02]  /*70d0*/  ISETP.GE.AND P5, PT, R17, RZ, PT ;  /* 0x000000ff1100720c */ /* 0x000fe40003fa6270 */
[----:B------:R-:W-:Y:S01]  /*70e0*/  STL [R1+0xc0], R14 ;  /* 0x0000c00e01007387 */ /* 0x000fe20000100800 */
[----:B------:R-:W-:-:S03]  /*70f0*/  ISETP.GT.U32.AND P4, PT, R2, R4, PT ;  /* 0x000000040200720c */ /* 0x000fc60003f84070 */
[----:B------:R-:W2:Y:S01]  /*7100*/  LDL.LU R17, [R1+0x1a8] ;  /* 0x0001a80001117983 */ /* 0x000ea20000300800 */
[----:B------:R-:W-:Y:S01]  /*7110*/  ISETP.GT.U32.AND P2, PT, R2, R11, PT ;  /* 0x0000000b0200720c */ /* 0x000fe20003f44070 */
[----:B------:R-:W-:-:S08]  /*7120*/  IMAD.HI.U32 R6, R0, R8, RZ ;  /* 0x0000000800067227 */ /* 0x000fd000078e00ff */
[----:B------:R-:W-:Y:S02]  /*7130*/  @!P4 IMAD.IADD R4, R4, 0x1, -R2 ;  /* 0x000000010404c824 */ /* 0x000fe400078e0a02 */
[----:B------:R-:W-:Y:S02]  /*7140*/  @!P1 IMAD.MOV R9, RZ, RZ, -R9 ;  /* 0x000000ffff099224 */ /* 0x000fe400078e0a09 */
[----:B------:R-:W-:Y:S01]  /*7150*/  @!P0 IMAD.MOV R4, RZ, RZ, -R4 ;  /* 0x000000ffff048224 */ /* 0x000fe200078e0a04 */
[----:B0-----:R-:W-:Y:S01]  /*7160*/  IABS R12, R25 ;  /* 0x00000019000c7213 */ /* 0x001fe20000000000 */
[----:B------:R-:W-:Y:S02]  /*7170*/  IMAD.MOV R6, RZ, RZ, -R6 ;  /* 0x000000ffff067224 */ /* 0x000fe400078e0a06 */
[----:B------:R-:W-:Y:S01]  /*7180*/  @!P2 IMAD.IADD R11, R11, 0x1, -R2 ;  /* 0x000000010b0ba824 */ /* 0x000fe200078e0a02 */
[----:B------:R5:W-:Y:S01]  /*7190*/  STL [R1+0xb8], R4 ;  /* 0x0000b80401007387 */ /* 0x000be20000100800 */
[----:B------:R-:W-:-:S03]  /*71a0*/  ISETP.GE.AND P2, PT, R25, RZ, PT ;  /* 0x000000ff1900720c */ /* 0x000fc60003f46270 */
[----:B------:R0:W-:Y:S01]  /*71b0*/  STL [R1+0x10c], R9 ;  /* 0x00010c0901007387 */ /* 0x0001e20000100800 */
[----:B------:R-:W-:-:S03]  /*71c0*/  IMAD R8, R2, R6, R8 ;  /* 0x0000000602087224 */ /* 0x000fc600078e0208 */
[----:B------:R-:W2:Y:S01]  /*71d0*/  LDL.LU R25, [R1+0x1ac] ;  /* 0x0001ac0001197983 */ /* 0x000ea20000300800 */
[----:B------:R-:W-:Y:S01]  /*71e0*/  IMAD.HI.U32 R13, R0, R7, RZ ;  /* 0x00000007000d7227 */ /* 0x000fe200078e00ff */
[----:B------:R-:W-:-:S03]  /*71f0*/  ISETP.GT.U32.AND P4, PT, R2, R8, PT ;  /* 0x000000080200720c */ /* 0x000fc60003f84070 */
[----:B------:R-:W-:Y:S01]  /*7200*/  IMAD.MOV R13, RZ, RZ, -R13 ;  /* 0x000000ffff0d7224 */ /* 0x000fe200078e0a0d */
[----:B------:R-:W-:-:S03]  /*7210*/  ISETP.GE.AND P3, PT, R18, RZ, PT ;  /* 0x000000ff1200720c */ /* 0x000fc60003f66270 */
[----:B------:R-:W-:-:S06]  /*7220*/  IMAD R7, R2, R13, R7 ;  /* 0x0000000d02077224 */ /* 0x000fcc00078e0207 */
[----:B------:R-:W-:Y:S01]  /*7230*/  @!P4 IMAD.IADD R8, R8, 0x1, -R2 ;  /* 0x000000010808c824 */ /* 0x000fe200078e0a02 */
[----:B------:R-:W-:-:S03]  /*7240*/  ISETP.GT.U32.AND P4, PT, R2, R7, PT ;  /* 0x000000070200720c */ /* 0x000fc60003f84070 */
[----:B------:R-:W-:Y:S01]  /*7250*/  @!P3 IMAD.MOV R11, RZ, RZ, -R11 ;  /* 0x000000ffff0bb224 */ /* 0x000fe200078e0a0b */
[----:B---3--:R-:W-:Y:S01]  /*7260*/  IABS R6, R24 ;  /* 0x0000001800067213 */ /* 0x008fe20000000000 */
[----:B-1----:R-:W-:-:S03]  /*7270*/  IMAD.HI.U32 R10, R0, R12, RZ ;  /* 0x0000000c000a7227 */ /* 0x002fc600078e00ff */
[----:B------:R1:W-:Y:S05]  /*7280*/  STL [R1+0x108], R11 ;  /* 0x0001080b01007387 */ /* 0x0003ea0000100800 */
[----:B------:R-:W-:Y:S01]  /*7290*/  @!P4 IMAD.IADD R7, R7, 0x1, -R2 ;  /* 0x000000010707c824 */ /* 0x000fe200078e0a02 */
[----:B------:R-:W-:Y:S02]  /*72a0*/  ISETP.GE.AND P4, PT, R24, RZ, PT ;  /* 0x000000ff1800720c */ /* 0x000fe40003f86270 */
[----:B------:R-:W3:Y:S01]  /*72b0*/  LDL.LU R24, [R1+0x1b0] ;  /* 0x0001b00001187983 */ /* 0x000ee20000300800 */
[----:B------:R-:W-:-:S04]  /*72c0*/  IMAD.MOV R10, RZ, RZ, -R10 ;  /* 0x000000ffff0a7224 */ /* 0x000fc800078e0a0a */
[----:B------:R-:W-:-:S05]  /*72d0*/  IMAD R12, R2, R10, R12 ;  /* 0x0000000a020c7224 */ /* 0x000fca00078e020c */
[C---:B------:R-:W-:Y:S02]  /*72e0*/  ISETP.GT.U32.AND P1, PT, R2.reuse, R12, PT ;  /* 0x0000000c0200720c */ /* 0x040fe40003f24070 */
[----:B------:R-:W-:Y:S02]  /*72f0*/  ISETP.GT.U32.AND P0, PT, R2, R8, PT ;  /* 0x000000080200720c */ /* 0x000fe40003f04070 */
[----:B----4-:R-:W-:Y:S02]  /*7300*/  IABS R10, R19 ;  /* 0x00000013000a7213 */ /* 0x010fe40000000000 */
[----:B-----5:R-:W-:-:S03]  /*7310*/  IABS R4, R23 ;  /* 0x0000001700047213 */ /* 0x020fc60000000000 */
[----:B------:R-:W-:-:S04]  /*7320*/  IMAD.HI.U32 R13, R0, R10, RZ ;  /* 0x0000000a000d7227 */ /* 0x000fc800078e00ff */
[----:B------:R-:W-:Y:S01]  /*7330*/  @!P1 IMAD.IADD R12, R12, 0x1, -R2 ;  /* 0x000000010c0c9824 */ /* 0x000fe200078e0a02 */
[----:B------:R-:W-:Y:S01]  /*7340*/  ISETP.GT.U32.AND P1, PT, R2, R7, PT ;  /* 0x000000070200720c */ /* 0x000fe20003f24070 */
[----:B0-----:R-:W-:-:S03]  /*7350*/  IMAD.HI.U32 R9, R0, R4, RZ ;  /* 0x0000000400097227 */ /* 0x001fc600078e00ff */
[----:B------:R-:W-:Y:S01]  /*7360*/  ISETP.GT.U32.AND P3, PT, R2, R12, PT ;  /* 0x0000000c0200720c */ /* 0x000fe20003f64070 */
[----:B------:R-:W-:Y:S02]  /*7370*/  @!P0 IMAD.IADD R8, R8, 0x1, -R2 ;  /* 0x0000000108088824 */ /* 0x000fe400078e0a02 */
[----:B------:R-:W-:Y:S02]  /*7380*/  IMAD.MOV R13, RZ, RZ, -R13 ;  /* 0x000000ffff0d7224 */ /* 0x000fe400078e0a0d */
[----:B------:R-:W-:Y:S02]  /*7390*/  IMAD.MOV R9, RZ, RZ, -R9 ;  /* 0x000000ffff097224 */ /* 0x000fe400078e0a09 */
[C---:B------:R-:W-:Y:S02]  /*73a0*/  IMAD R10, R2.reuse, R13, R10 ;  /* 0x0000000d020a7224 */ /* 0x040fe400078e020a */
[----:B-1----:R-:W-:Y:S02]  /*73b0*/  IMAD.MOV.U32 R11, RZ, RZ, R8 ;  /* 0x000000ffff0b7224 */ /* 0x002fe400078e0008 */
[----:B------:R-:W-:-:S02]  /*73c0*/  IMAD R4, R2, R9, R4 ;  /* 0x0000000902047224 */ /* 0x000fc400078e0204 */
[----:B------:R-:W-:Y:S01]  /*73d0*/  @!P5 IMAD.MOV R11, RZ, RZ, -R11 ;  /* 0x000000ffff0bd224 */ /* 0x000fe200078e0a0b */
[----:B------:R-:W-:Y:S01]  /*73e0*/  ISETP.GT.U32.AND P5, PT, R2, R10, PT ;  /* 0x0000000a0200720c */ /* 0x000fe20003fa4070 */
[--C-:B------:R-:W-:Y:S01]  /*73f0*/  @!P3 IMAD.IADD R12, R12, 0x1, -R2.reuse ;  /* 0x000000010c0cb824 */ /* 0x100fe200078e0a02 */
[----:B------:R-:W-:Y:S01]  /*7400*/  ISETP.GT.U32.AND P3, PT, R2, R4, PT ;  /* 0x000000040200720c */ /* 0x000fe20003f64070 */
[----:B------:R-:W-:Y:S02]  /*7410*/  @!P1 IMAD.IADD R7, R7, 0x1, -R2 ;  /* 0x0000000107079824 */ /* 0x000fe400078e0a02 */
[----:B------:R-:W-:-:S04]  /*7420*/  IMAD.HI.U32 R3, R0, R6, RZ ;  /* 0x0000000600037227 */ /* 0x000fc800078e00ff */
[----:B------:R-:W-:Y:S01]  /*7430*/  @!P6 IMAD.MOV R7, RZ, RZ, -R7 ;  /* 0x000000ffff07e224 */ /* 0x000fe200078e0a07 */
[----:B------:R-:W-:Y:S01]  /*7440*/  STL [R1+0xb4], R11 ;  /* 0x0000b40b01007387 */ /* 0x000fe20000100800 */
[----:B------:R-:W-:Y:S02]  /*7450*/  IMAD.MOV R3, RZ, RZ, -R3 ;  /* 0x000000ffff037224 */ /* 0x000fe400078e0a03 */
[----:B------:R-:W-:Y:S01]  /*7460*/  @!P5 IMAD.IADD R10, R10, 0x1, -R2 ;  /* 0x000000010a0ad824 */ /* 0x000fe200078e0a02 */
[----:B------:R-:W-:Y:S01]  /*7470*/  ISETP.GE.AND P5, PT, R23, RZ, PT ;  /* 0x000000ff1700720c */ /* 0x000fe20003fa6270 */
[----:B------:R-:W-:Y:S01]  /*7480*/  STL [R1+0xb0], R7 ;  /* 0x0000b00701007387 */ /* 0x000fe20000100800 */
[----:B------:R-:W-:-:S03]  /*7490*/  IMAD R6, R2, R3, R6 ;  /* 0x0000000302067224 */ /* 0x000fc600078e0206 */
[----:B------:R-:W4:Y:S01]  /*74a0*/  LDL.LU R23, [R1+0x1b8] ;  /* 0x0001b80001177983 */ /* 0x000f220000300800 */
[----:B------:R-:W-:Y:S01]  /*74b0*/  @!P3 IMAD.IADD R4, R4, 0x1, -R2 ;  /* 0x000000010404b824 */ /* 0x000fe200078e0a02 */
[----:B--2---:R-:W-:Y:S02]  /*74c0*/  IABS R3, R22 ;  /* 0x0000001600037213 */ /* 0x004fe40000000000 */
[----:B------:R-:W-:Y:S02]  /*74d0*/  ISETP.GE.AND P3, PT, R22, RZ, PT ;  /* 0x000000ff1600720c */ /* 0x000fe40003f66270 */
[----:B------:R-:W2:Y:S01]  /*74e0*/  LDL.LU R22, [R1+0x1c0] ;  /* 0x0001c00001167983 */ /* 0x000ea20000300800 */
[C---:B------:R-:W-:Y:S02]  /*74f0*/  ISETP.GT.U32.AND P0, PT, R2.reuse, R6, PT ;  /* 0x000000060200720c */ /* 0x040fe40003f04070 */
[----:B------:R-:W-:-:S11]  /*7500*/  ISETP.GT.U32.AND P6, PT, R2, R10, PT ;  /* 0x0000000a0200720c */ /* 0x000fd60003fc4070 */
[----:B------:R-:W-:-:S05]  /*7510*/  @!P0 IMAD.IADD R6, R6, 0x1, -R2 ;  /* 0x0000000106068824 */ /* 0x000fca00078e0a02 */
[----:B------:R-:W-:Y:S02]  /*7520*/  ISETP.GT.U32.AND P0, PT, R2, R6, PT ;  /* 0x000000060200720c */ /* 0x000fe40003f04070 */
[----:B------:R-:W-:Y:S02]  /*7530*/  ISETP.GE.AND P1, PT, R19, RZ, PT ;  /* 0x000000ff1300720c */ /* 0x000fe40003f26270 */
[----:B------:R-:W-:Y:S01]  /*7540*/  IABS R9, R17 ;  /* 0x0000001100097213 */ /* 0x000fe20000000000 */
[----:B------:R-:W-:-:S04]  /*7550*/  @!P2 IMAD.MOV R12, RZ, RZ, -R12 ;  /* 0x000000ffff0ca224 */ /* 0x000fc800078e0a0c */
[----:B------:R-:W-:-:S04]  /*7560*/  IMAD.HI.U32 R13, R0, R9, RZ ;  /* 0x00000009000d7227 */ /* 0x000fc800078e00ff */
[----:B------:R-:W-:Y:S02]  /*7570*/  IMAD.MOV R13, RZ, RZ, -R13 ;  /* 0x000000ffff0d7224 */ /* 0x000fe400078e0a0d */
[--C-:B------:R-:W-:Y:S02]  /*7580*/  @!P0 IMAD.IADD R6, R6, 0x1, -R2.reuse ;  /* 0x0000000106068824 */ /* 0x100fe400078e0a02 */
[----:B------:R-:W-:Y:S01]  /*7590*/  @!P6 IMAD.IADD R10, R10, 0x1, -R2 ;  /* 0x000000010a0ae824 */ /* 0x000fe200078e0a02 */
[----:B------:R0:W-:Y:S01]  /*75a0*/  STL [R1+0xa8], R12 ;  /* 0x0000a80c01007387 */ /* 0x0001e20000100800 */
[----:B------:R-:W-:Y:S02]  /*75b0*/  IMAD R9, R2, R13, R9 ;  /* 0x0000000d02097224 */ /* 0x000fe400078e0209 */
[----:B------:R-:W-:Y:S02]  /*75c0*/  IMAD.MOV.U32 R13, RZ, RZ, R6 ;  /* 0x000000ffff0d7224 */ /* 0x000fe400078e0006 */
[----:B------:R-:W-:-:S04]  /*75d0*/  IMAD.HI.U32 R8, R0, R3, RZ ;  /* 0x0000000300087227 */ /* 0x000fc800078e00ff */
[----:B0-----:R-:W-:Y:S02]  /*75e0*/  IMAD.MOV.U32 R12, RZ, RZ, R10 ;  /* 0x000000ffff0c7224 */ /* 0x001fe400078e000a */
[----:B------:R-:W-:Y:S02]  /*75f0*/  @!P4 IMAD.MOV R13, RZ, RZ, -R13 ;  /* 0x000000ffff0dc224 */ /* 0x000fe400078e0a0d */
[----:B------:R-:W-:Y:S02]  /*7600*/  IMAD.MOV R8, RZ, RZ, -R8 ;  /* 0x000000ffff087224 */ /* 0x000fe400078e0a08 */
[----:B------:R-:W-:Y:S01]  /*7610*/  @!P1 IMAD.MOV R12, RZ, RZ, -R12 ;  /* 0x000000ffff0c9224 */ /* 0x000fe200078e0a0c */
[----:B------:R0:W-:Y:S01]  /*7620*/  STL [R1+0xa4], R13 ;  /* 0x0000a40d01007387 */ /* 0x0001e20000100800 */
[C---:B------:R-:W-:Y:S01]  /*7630*/  IMAD R3, R2.reuse, R8, R3 ;  /* 0x0000000802037224 */ /* 0x040fe200078e0203 */
[----:B------:R-:W-:Y:S02]  /*7640*/  IABS R11, R25 ;  /* 0x00000019000b7213 */ /* 0x000fe40000000000 */
[----:B------:R-:W-:Y:S01]  /*7650*/  ISETP.GE.AND P1, PT, R25, RZ, PT ;  /* 0x000000ff1900720c */ /* 0x000fe20003f26270 */
[----:B------:R-:W-:Y:S01]  /*7660*/  STL [R1+0xec], R12 ;  /* 0x0000ec0c01007387 */ /* 0x000fe20000100800 */
[----:B------:R-:W-:-:S03]  /*7670*/  ISETP.GT.U32.AND P0, PT, R2, R3, PT ;  /* 0x000000030200720c */ /* 0x000fc60003f04070 */
[----:B------:R-:W5:Y:S10]  /*7680*/  LDL.LU R25, [R1+0x1c4] ;  /* 0x0001c40001197983 */ /* 0x000f740000300800 */
[----:B------:R-:W-:-:S05]  /*7690*/  @!P0 IMAD.IADD R3, R3, 0x1, -R2 ;  /* 0x0000000103038824 */ /* 0x000fca00078e0a02 */
[----:B------:R-:W-:Y:S02]  /*76a0*/  ISETP.GT.U32.AND P2, PT, R2, R3, PT ;  /* 0x000000030200720c */ /* 0x000fe40003f44070 */
[----:B---3--:R-:W-:-:S11]  /*76b0*/  IABS R7, R24 ;  /* 0x0000001800077213 */ /* 0x008fd60000000000 */
[----:B------:R-:W-:Y:S01]  /*76c0*/  @!P2 IMAD.IADD R3, R3, 0x1, -R2 ;  /* 0x000000010303a824 */ /* 0x000fe200078e0a02 */
[----:B------:R-:W-:Y:S02]  /*76d0*/  ISETP.GE.AND P2, PT, R24, RZ, PT ;  /* 0x000000ff1800720c */ /* 0x000fe40003f46270 */
[----:B------:R-:W3:Y:S01]  /*76e0*/  LDL.LU R24, [R1+0x1c8] ;  /* 0x0001c80001187983 */ /* 0x000ee20000300800 */
[C---:B------:R-:W-:Y:S02]  /*76f0*/  ISETP.GT.U32.AND P6, PT, R2.reuse, R9, PT ;  /* 0x000000090200720c */ /* 0x040fe40003fc4070 */
[----:B------:R-:W-:Y:S01]  /*7700*/  ISETP.GT.U32.AND P0, PT, R2, R4, PT ;  /* 0x000000040200720c */ /* 0x000fe20003f04070 */
[----:B------:R-:W-:-:S10]  /*7710*/  IMAD.HI.U32 R8, R0, R11, RZ ;  /* 0x0000000b00087227 */ /* 0x000fd400078e00ff */
[--C-:B------:R-:W-:Y:S02]  /*7720*/  @!P6 IMAD.IADD R9, R9, 0x1, -R2.reuse ;  /* 0x000000010909e824 */ /* 0x100fe400078e0a02 */
[----:B------:R-:W-:-:S03]  /*7730*/  @!P0 IMAD.IADD R4, R4, 0x1, -R2 ;  /* 0x0000000104048824 */ /* 0x000fc600078e0a02 */
[----:B------:R-:W-:Y:S01]  /*7740*/  ISETP.GT.U32.AND P6, PT, R2, R9, PT ;  /* 0x000000090200720c */ /* 0x000fe20003fc4070 */
[----:B------:R-:W-:Y:S02]  /*7750*/  @!P5 IMAD.MOV R4, RZ, RZ, -R4 ;  /* 0x000000ffff04d224 */ /* 0x000fe400078e0a04 */
[----:B------:R-:W-:Y:S02]  /*7760*/  IMAD.MOV R8, RZ, RZ, -R8 ;  /* 0x000000ffff087224 */ /* 0x000fe400078e0a08 */
[----:B------:R-:W-:-:S04]  /*7770*/  IMAD.HI.U32 R6, R0, R7, RZ ;  /* 0x0000000700067227 */ /* 0x000fc800078e00ff */
[----:B------:R-:W-:Y:S01]  /*7780*/  @!P3 IMAD.MOV R3, RZ, RZ, -R3 ;  /* 0x000000ffff03b224 */ /* 0x000fe200078e0a03 */
[----:B------:R-:W-:Y:S01]  /*7790*/  STL [R1+0xf0], R4 ;  /* 0x0000f00401007387 */ /* 0x000fe20000100800 */
[C---:B------:R-:W-:Y:S02]  /*77a0*/  IMAD R11, R2.reuse, R8, R11 ;  /* 0x00000008020b7224 */ /* 0x040fe400078e020b */
[----:B------:R-:W-:Y:S01]  /*77b0*/  IMAD.MOV R6, RZ, RZ, -R6 ;  /* 0x000000ffff067224 */ /* 0x000fe200078e0a06 */
[----:B------:R5:W-:Y:S01]  /*77c0*/  STL [R1+0xf4], R3 ;  /* 0x0000f40301007387 */ /* 0x000be20000100800 */
[----:B------:R-:W-:Y:S02]  /*77d0*/  @!P6 IMAD.IADD R9, R9, 0x1, -R2 ;  /* 0x000000010909e824 */ /* 0x000fe400078e0a02 */
[----:B------:R-:W-:Y:S01]  /*77e0*/  IMAD R7, R2, R6, R7 ;  /* 0x0000000602077224 */ /* 0x000fe200078e0207 */
[----:B----4-:R-:W-:Y:S02]  /*77f0*/  IABS R8, R23 ;  /* 0x0000001700087213 */ /* 0x010fe40000000000 */
[----:B------:R-:W-:-:S02]  /*7800*/  ISETP.GE.AND P3, PT, R23, RZ, PT ;  /* 0x000000ff1700720c */ /* 0x000fc40003f66270 */
[----:B------:R-:W4:Y:S01]  /*7810*/  LDL.LU R23, [R1+0x1e8] ;  /* 0x0001e80001177983 */ /* 0x000f220000300800 */
[----:B--2---:R-:W-:Y:S02]  /*7820*/  IABS R6, R22 ;  /* 0x0000001600067213 */ /* 0x004fe40000000000 */
[----:B------:R-:W-:Y:S02]  /*7830*/  ISETP.GE.AND P6, PT, R22, RZ, PT ;  /* 0x000000ff1600720c */ /* 0x000fe40003fc6270 */
[----:B------:R-:W2:Y:S01]  /*7840*/  LDL.LU R22, [R1+0x1f4] ;  /* 0x0001f40001167983 */ /* 0x000ea20000300800 */
[C---:B------:R-:W-:Y:S02]  /*7850*/  ISETP.GT.U32.AND P0, PT, R2.reuse, R11, PT ;  /* 0x0000000b0200720c */ /* 0x040fe40003f04070 */
[----:B------:R-:W-:Y:S01]  /*7860*/  ISETP.GT.U32.AND P5, PT, R2, R7, PT ;  /* 0x000000070200720c */ /* 0x000fe20003fa4070 */
[----:B------:R-:W2:Y:S01]  /*7870*/  LDL.LU R18, [R1+0x1fc] ;  /* 0x0001fc0001127983 */ /* 0x000ea20000300800 */
[----:B------:R-:W-:Y:S01]  /*7880*/  ISETP.GE.AND P4, PT, R17, RZ, PT ;  /* 0x000000ff1100720c */ /* 0x000fe20003f86270 */
[----:B------:R-:W-:-:S02]  /*7890*/  IMAD.MOV.U32 R14, RZ, RZ, R9 ;  /* 0x000000ffff0e7224 */ /* 0x000fc400078e0009 */
[----:B------:R-:W2:Y:S06]  /*78a0*/  LDL.LU R19, [R1+0x204] ;  /* 0x0002040001137983 */ /* 0x000eac0000300800 */
[--C-:B------:R-:W-:Y:S02]  /*78b0*/  @!P0 IMAD.IADD R11, R11, 0x1, -R2.reuse ;  /* 0x000000010b0b8824 */ /* 0x100fe400078e0a02 */
[----:B------:R-:W-:-:S03]  /*78c0*/  @!P5 IMAD.IADD R7, R7, 0x1, -R2 ;  /* 0x000000010707d824 */ /* 0x000fc600078e0a02 */
[C---:B------:R-:W-:Y:S02]  /*78d0*/  ISETP.GT.U32.AND P0, PT, R2.reuse, R11, PT ;  /* 0x0000000b0200720c */ /* 0x040fe40003f04070 */
[----:B------:R-:W-:Y:S01]  /*78e0*/  ISETP.GT.U32.AND P5, PT, R2, R7, PT ;  /* 0x000000070200720c */ /* 0x000fe20003fa4070 */
[----:B------:R-:W-:-:S10]  /*78f0*/  @!P4 IMAD.MOV R14, RZ, RZ, -R14 ;  /* 0x000000ffff0ec224 */ /* 0x000fd400078e0a0e */
[--C-:B------:R-:W-:Y:S02]  /*7900*/  @!P0 IMAD.IADD R11, R11, 0x1, -R2.reuse ;  /* 0x000000010b0b8824 */ /* 0x100fe400078e0a02 */
[----:B------:R-:W-:Y:S02]  /*7910*/  @!P5 IMAD.IADD R7, R7, 0x1, -R2 ;  /* 0x000000010707d824 */ /* 0x000fe400078e0a02 */
[----:B0-----:R-:W-:Y:S02]  /*7920*/  IMAD.MOV.U32 R13, RZ, RZ, R11 ;  /* 0x000000ffff0d7224 */ /* 0x001fe400078e000b */
[----:B------:R-:W-:Y:S02]  /*7930*/  IMAD.MOV.U32 R11, RZ, RZ, R7 ;  /* 0x000000ffff0b7224 */ /* 0x000fe400078e0007 */
[----:B------:R-:W-:Y:S02]  /*7940*/  @!P1 IMAD.MOV R13, RZ, RZ, -R13 ;  /* 0x000000ffff0d9224 */ /* 0x000fe400078e0a0d */
[----:B------:R-:W-:Y:S01]  /*7950*/  @!P2 IMAD.MOV R11, RZ, RZ, -R11 ;  /* 0x000000ffff0ba224 */ /* 0x000fe200078e0a0b */
[----:B------:R-:W-:Y:S04]  /*7960*/  STL [R1+0xa0], R14 ;  /* 0x0000a00e01007387 */ /* 0x000fe80000100800 */
[----:B------:R2:W-:Y:S04]  /*7970*/  STL [R1+0x9c], R13 ;  /* 0x00009c0d01007387 */ /* 0x0005e80000100800 */
[----:B------:R-:W-:Y:S01]  /*7980*/  STL [R1+0xe4], R11 ;  /* 0x0000e40b01007387 */ /* 0x000fe20000100800 */
[----:B-----5:R-:W-:-:S02]  /*7990*/  IABS R3, R25 ;  /* 0x0000001900037213 */ /* 0x020fc40000000000 */
[----:B------:R-:W-:Y:S02]  /*79a0*/  ISETP.GE.AND P4, PT, R25, RZ, PT ;  /* 0x000000ff1900720c */ /* 0x000fe40003f86270 */
[----:B------:R-:W5:Y:S01]  /*79b0*/  LDL.LU R25, [R1+0x210] ;  /* 0x0002100001197983 */ /* 0x000f620000300800 */
[----:B------:R-:W-:-:S04]  /*79c0*/  IMAD.HI.U32 R10, R0, R6, RZ ;  /* 0x00000006000a7227 */ /* 0x000fc800078e00ff */
[----:B------:R-:W-:Y:S02]  /*79d0*/  IMAD.MOV R10, RZ, RZ, -R10 ;  /* 0x000000ffff0a7224 */ /* 0x000fe400078e0a0a */
[----:B------:R-:W-:-:S04]  /*79e0*/  IMAD.HI.U32 R12, R0, R8, RZ ;  /* 0x00000008000c7227 */ /* 0x000fc800078e00ff */
[----:B------:R-:W-:Y:S02]  /*79f0*/  IMAD R6, R2, R10, R6 ;  /* 0x0000000a02067224 */ /* 0x000fe400078e0206 */
[----:B------:R-:W-:-:S04]  /*7a00*/  IMAD.HI.U32 R10, R0, R3, RZ ;  /* 0x00000003000a7227 */ /* 0x000fc800078e00ff */
[----:B------:R-:W-:Y:S02]  /*7a10*/  IMAD.MOV R10, RZ, RZ, -R10 ;  /* 0x000000ffff0a7224 */ /* 0x000fe400078e0a0a */
[----:B------:R-:W-:Y:S01]  /*7a20*/  IMAD.MOV R12, RZ, RZ, -R12 ;  /* 0x000000ffff0c7224 */ /* 0x000fe200078e0a0c */
[----:B---3--:R-:W-:Y:S02]  /*7a30*/  IABS R4, R24 ;  /* 0x0000001800047213 */ /* 0x008fe40000000000 */
[----:B------:R-:W-:Y:S02]  /*7a40*/  ISETP.GE.AND P5, PT, R24, RZ, PT ;  /* 0x000000ff1800720c */ /* 0x000fe40003fa6270 */
[----:B------:R-:W3:Y:S01]  /*7a50*/  LDL.LU R24, [R1+0x214] ;  /* 0x0002140001187983 */ /* 0x000ee20000300800 */
[C---:B------:R-:W-:Y:S02]  /*7a60*/  IMAD R3, R2.reuse, R10, R3 ;  /* 0x0000000a02037224 */ /* 0x040fe400078e0203 */
[C---:B------:R-:W-:Y:S01]  /*7a70*/  IMAD R8, R2.reuse, R12, R8 ;  /* 0x0000000c02087224 */ /* 0x040fe200078e0208 */
[C---:B------:R-:W-:Y:S01]  /*7a80*/  ISETP.GT.U32.AND P1, PT, R2.reuse, R6, PT ;  /* 0x000000060200720c */ /* 0x040fe20003f24070 */
[----:B------:R-:W3:Y:S01]  /*7a90*/  LDL.LU R17, [R1+0x218] ;  /* 0x0002180001117983 */ /* 0x000ee20000300800 */
[----:B------:R-:W-:-:S02]  /*7aa0*/  ISETP.GT.U32.AND P2, PT, R2, R3, PT ;  /* 0x000000030200720c */ /* 0x000fc40003f44070 */
[----:B------:R-:W-:-:S11]  /*7ab0*/  ISETP.GT.U32.AND P0, PT, R2, R8, PT ;  /* 0x000000080200720c */ /* 0x000fd60003f04070 */
[--C-:B------:R-:W-:Y:S02]  /*7ac0*/  @!P2 IMAD.IADD R3, R3, 0x1, -R2.reuse ;  /* 0x000000010303a824 */ /* 0x100fe400078e0a02 */
[--C-:B------:R-:W-:Y:S02]  /*7ad0*/  @!P0 IMAD.IADD R8, R8, 0x1, -R2.reuse ;  /* 0x0000000108088824 */ /* 0x100fe400078e0a02 */
[----:B------:R-:W-:Y:S01]  /*7ae0*/  @!P1 IMAD.IADD R6, R6, 0x1, -R2 ;  /* 0x0000000106069824 */ /* 0x000fe200078e0a02 */
[C---:B------:R-:W-:Y:S02]  /*7af0*/  ISETP.GT.U32.AND P2, PT, R2.reuse, R3, PT ;  /* 0x000000030200720c */ /* 0x040fe40003f44070 */
[C---:B------:R-:W-:Y:S02]  /*7b00*/  ISETP.GT.U32.AND P0, PT, R2.reuse, R8, PT ;  /* 0x000000080200720c */ /* 0x040fe40003f04070 */
[----:B------:R-:W-:-:S09]  /*7b10*/  ISETP.GT.U32.AND P1, PT, R2, R6, PT ;  /* 0x000000060200720c */ /* 0x000fd20003f24070 */
[--C-:B------:R-:W-:Y:S02]  /*7b20*/  @!P2 IMAD.IADD R3, R3, 0x1, -R2.reuse ;  /* 0x000000010303a824 */ /* 0x100fe400078e0a02 */
[--C-:B------:R-:W-:Y:S02]  /*7b30*/  @!P0 IMAD.IADD R8, R8, 0x1, -R2.reuse ;  /* 0x0000000108088824 */ /* 0x100fe400078e0a02 */
[----:B------:R-:W-:Y:S02]  /*7b40*/  @!P1 IMAD.IADD R6, R6, 0x1, -R2 ;  /* 0x0000000106069824 */ /* 0x000fe400078e0a02 */
[----:B------:R-:W-:Y:S02]  /*7b50*/  IMAD.MOV.U32 R16, RZ, RZ, R3 ;  /* 0x000000ffff107224 */ /* 0x000fe400078e0003 */
[----:B------:R-:W-:Y:S02]  /*7b60*/  @!P3 IMAD.MOV R8, RZ, RZ, -R8 ;  /* 0x000000ffff08b224 */ /* 0x000fe400078e0a08 */
[----:B------:R-:W-:-:S02]  /*7b70*/  @!P6 IMAD.MOV R6, RZ, RZ, -R6 ;  /* 0x000000ffff06e224 */ /* 0x000fc400078e0a06 */
[----:B------:R-:W-:Y:S01]  /*7b80*/  @!P4 IMAD.MOV R16, RZ, RZ, -R16 ;  /* 0x000000ffff10c224 */ /* 0x000fe200078e0a10 */
[----:B----4-:R-:W-:Y:S01]  /*7b90*/  IABS R7, R23 ;  /* 0x0000001700077213 */ /* 0x010fe20000000000 */
[----:B------:R-:W-:Y:S01]  /*7ba0*/  STL [R1+0x98], R8 ;  /* 0x0000980801007387 */ /* 0x000fe20000100800 */
[----:B------:R-:W-:Y:S01]  /*7bb0*/  ISETP.GE.AND P1, PT, R23, RZ, PT ;  /* 0x000000ff1700720c */ /* 0x000fe20003f26270 */
[----:B------:R-:W-:Y:S02]  /*7bc0*/  IMAD.MOV.U32 R23, RZ, RZ, R27 ;  /* 0x000000ffff177224 */ /* 0x000fe400078e001b */
[----:B------:R-:W4:Y:S04]  /*7bd0*/  LDL.LU R27, [R1+0x220] ;  /* 0x00022000011b7983 */ /* 0x000f280000300800 */
[----:B------:R0:W-:Y:S04]  /*7be0*/  STL [R1+0x94], R6 ;  /* 0x0000940601007387 */ /* 0x0001e80000100800 */
[----:B------:R-:W-:Y:S01]  /*7bf0*/  STL [R1+0x90], R16 ;  /* 0x0000901001007387 */ /* 0x000fe20000100800 */
[----:B--2---:R-:W-:-:S02]  /*7c00*/  IABS R13, R22 ;  /* 0x00000016000d7213 */ /* 0x004fc40000000000 */
[----:B------:R-:W-:Y:S02]  /*7c10*/  ISETP.GE.AND P4, PT, R22, RZ, PT ;  /* 0x000000ff1600720c */ /* 0x000fe40003f86270 */
[----:B------:R-:W2:Y:S01]  /*7c20*/  LDL.LU R22, [R1+0x21c] ;  /* 0x00021c0001167983 */ /* 0x000ea20000300800 */
[----:B------:R-:W-:-:S04]  /*7c30*/  IMAD.HI.U32 R15, R0, R7, RZ ;  /* 0x00000007000f7227 */ /* 0x000fc800078e00ff */
[----:B------:R-:W-:-:S04]  /*7c40*/  IMAD.HI.U32 R9, R0, R4, RZ ;  /* 0x0000000400097227 */ /* 0x000fc800078e00ff */
[----:B------:R-:W-:-:S04]  /*7c50*/  IMAD.HI.U32 R14, R0, R13, RZ ;  /* 0x0000000d000e7227 */ /* 0x000fc800078e00ff */
[----:B------:R-:W-:Y:S02]  /*7c60*/  IMAD.MOV R15, RZ, RZ, -R15 ;  /* 0x000000ffff0f7224 */ /* 0x000fe400078e0a0f */
[----:B------:R-:W-:Y:S01]  /*7c70*/  IMAD.MOV R9, RZ, RZ, -R9 ;  /* 0x000000ffff097224 */ /* 0x000fe200078e0a09 */
[----:B------:R-:W-:Y:S01]  /*7c80*/  IABS R10, R19 ;  /* 0x00000013000a7213 */ /* 0x000fe20000000000 */
[----:B------:R-:W-:Y:S02]  /*7c90*/  IMAD.MOV R14, RZ, RZ, -R14 ;  /* 0x000000ffff0e7224 */ /* 0x000fe400078e0a0e */
[C---:B------:R-:W-:Y:S02]  /*7ca0*/  IMAD R7, R2.reuse, R15, R7 ;  /* 0x0000000f02077224 */ /* 0x040fe400078e0207 */
[C---:B------:R-:W-:Y:S02]  /*7cb0*/  IMAD R4, R2.reuse, R9, R4 ;  /* 0x0000000902047224 */ /* 0x040fe400078e0204 */
[C---:B------:R-:W-:Y:S01]  /*7cc0*/  IMAD R13, R2.reuse, R14, R13 ;  /* 0x0000000e020d7224 */ /* 0x040fe200078e020d */
[----:B------:R-:W-:Y:S01]  /*7cd0*/  ISETP.GT.U32.AND P2, PT, R2, R7, PT ;  /* 0x000000070200720c */ /* 0x000fe20003f44070 */
[----:B------:R-:W-:Y:S01]  /*7ce0*/  IMAD.HI.U32 R9, R0, R10, RZ ;  /* 0x0000000a00097227 */ /* 0x000fe200078e00ff */
[----:B------:R-:W-:-:S02]  /*7cf0*/  ISETP.GT.U32.AND P0, PT, R2, R4, PT ;  /* 0x000000040200720c */ /* 0x000fc40003f04070 */
[----:B------:R-:W-:Y:S01]  /*7d00*/  ISETP.GT.U32.AND P3, PT, R2, R13, PT ;  /* 0x0000000d0200720c */ /* 0x000fe20003f64070 */
[----:B------:R-:W-:-:S04]  /*7d10*/  IMAD.MOV R9, RZ, RZ, -R9 ;  /* 0x000000ffff097224 */ /* 0x000fc800078e0a09 */
[----:B------:R-:W-:-:S04]  /*7d20*/  IMAD R10, R2, R9, R10 ;  /* 0x00000009020a7224 */ /* 0x000fc800078e020a */
[--C-:B------:R-:W-:Y:S02]  /*7d30*/  @!P2 IMAD.IADD R7, R7, 0x1, -R2.reuse ;  /* 0x000000010707a824 */ /* 0x100fe400078e0a02 */
[--C-:B------:R-:W-:Y:S02]  /*7d40*/  @!P0 IMAD.IADD R4, R4, 0x1, -R2.reuse ;  /* 0x0000000104048824 */ /* 0x100fe400078e0a02 */
[----:B------:R-:W-:Y:S01]  /*7d50*/  @!P3 IMAD.IADD R13, R13, 0x1, -R2 ;  /* 0x000000010d0db824 */ /* 0x000fe200078e0a02 */
[C---:B------:R-:W-:Y:S02]  /*7d60*/  ISETP.GT.U32.AND P3, PT, R2.reuse, R7, PT ;  /* 0x000000070200720c */ /* 0x040fe40003f64070 */
[----:B------:R-:W-:Y:S02]  /*7d70*/  ISETP.GT.U32.AND P0, PT, R2, R4, PT ;  /* 0x000000040200720c */ /* 0x000fe40003f04070 */
[----:B-----5:R-:W-:-:S05]  /*7d80*/  IABS R9, R25 ;  /* 0x0000001900097213 */ /* 0x020fca0000000000 */
[----:B------:R-:W-:-:S04]  /*7d90*/  IMAD.MOV.U32 R3, RZ, RZ, R9 ;  /* 0x000000ffff037224 */ /* 0x000fc800078e0009 */
[----:B0-----:R-:W-:-:S04]  /*7da0*/  IMAD.HI.U32 R6, R0, R3, RZ ;  /* 0x0000000300067227 */ /* 0x001fc800078e00ff */
[----:B------:R-:W-:-:S04]  /*7db0*/  IMAD.MOV R6, RZ, RZ, -R6 ;  /* 0x000000ffff067224 */ /* 0x000fc800078e0a06 */
[----:B------:R-:W-:Y:S02]  /*7dc0*/  IMAD R3, R2, R6, R3 ;  /* 0x0000000602037224 */ /* 0x000fe400078e0203 */
[--C-:B------:R-:W-:Y:S02]  /*7dd0*/  @!P3 IMAD.IADD R7, R7, 0x1, -R2.reuse ;  /* 0x000000010707b824 */ /* 0x100fe400078e0a02 */
[----:B------:R-:W-:Y:S01]  /*7de0*/  @!P0 IMAD.IADD R4, R4, 0x1, -R2 ;  /* 0x0000000104048824 */ /* 0x000fe200078e0a02 */
[----:B------:R-:W-:-:S03]  /*7df0*/  ISETP.GT.U32.AND P3, PT, R2, R3, PT ;  /* 0x000000030200720c */ /* 0x000fc60003f64070 */
[----:B------:R-:W-:Y:S01]  /*7e00*/  IMAD.MOV.U32 R9, RZ, RZ, R4 ;  /* 0x000000ffff097224 */ /* 0x000fe200078e0004 */
[----:B------:R-:W-:-:S03]  /*7e10*/  IABS R11, R18 ;  /* 0x00000012000b7213 */ /* 0x000fc60000000000 */
[----:B------:R-:W-:Y:S02]  /*7e20*/  @!P5 IMAD.MOV R9, RZ, RZ, -R9 ;  /* 0x000000ffff09d224 */ /* 0x000fe400078e0a09 */
[----:B------:R-:W-:Y:S01]  /*7e30*/  IMAD.HI.U32 R12, R0, R11, RZ ;  /* 0x0000000b000c7227 */ /* 0x000fe200078e00ff */
[----:B---3--:R-:W-:Y:S02]  /*7e40*/  IABS R8, R24 ;  /* 0x0000001800087213 */ /* 0x008fe40000000000 */
[----:B------:R0:W-:Y:S01]  /*7e50*/  STL [R1+0x8c], R9 ;  /* 0x00008c0901007387 */ /* 0x0001e20000100800 */
[----:B------:R-:W-:Y:S01]  /*7e60*/  @!P3 IMAD.IADD R3, R3, 0x1, -R2 ;  /* 0x000000010303b824 */ /* 0x000fe200078e0a02 */
[----:B------:R-:W-:Y:S02]  /*7e70*/  ISETP.GE.AND P3, PT, R24, RZ, PT ;  /* 0x000000ff1800720c */ /* 0x000fe40003f66270 */
[----:B------:R-:W3:Y:S01]  /*7e80*/  LDL.LU R24, [R1+0x224] ;  /* 0x0002240001187983 */ /* 0x000ee20000300800 */
[----:B------:R-:W-:-:S04]  /*7e90*/  IMAD.MOV R12, RZ, RZ, -R12 ;  /* 0x000000ffff0c7224 */ /* 0x000fc800078e0a0c */
[----:B------:R-:W-:-:S05]  /*7ea0*/  IMAD R11, R2, R12, R11 ;  /* 0x0000000c020b7224 */ /* 0x000fca00078e020b */
[C---:B------:R-:W-:Y:S02]  /*7eb0*/  ISETP.GT.U32.AND P6, PT, R2.reuse, R11, PT ;  /* 0x0000000b0200720c */ /* 0x040fe40003fc4070 */
[----:B------:R-:W-:-:S11]  /*7ec0*/  ISETP.GT.U32.AND P0, PT, R2, R10, PT ;  /* 0x0000000a0200720c */ /* 0x000fd60003f04070 */
[--C-:B------:R-:W-:Y:S01]  /*7ed0*/  @!P6 IMAD.IADD R11, R11, 0x1, -R2.reuse ;  /* 0x000000010b0be824 */ /* 0x100fe200078e0a02 */
[----:B------:R-:W-:Y:S01]  /*7ee0*/  ISETP.GT.U32.AND P6, PT, R2, R13, PT ;  /* 0x0000000d0200720c */ /* 0x000fe20003fc4070 */
[----:B------:R-:W-:-:S03]  /*7ef0*/  @!P0 IMAD.IADD R10, R10, 0x1, -R2 ;  /* 0x000000010a0a8824 */ /* 0x000fc600078e0a02 */
[C---:B------:R-:W-:Y:S02]  /*7f00*/  ISETP.GT.U32.AND P5, PT, R2.reuse, R11, PT ;  /* 0x0000000b0200720c */ /* 0x040fe40003fa4070 */
[----:B------:R-:W-:Y:S02]  /*7f10*/  ISETP.GT.U32.AND P0, PT, R2, R10, PT ;  /* 0x0000000a0200720c */ /* 0x000fe40003f04070 */
[----:B------:R-:W-:-:S05]  /*7f20*/  ISETP.GE.AND P2, PT, R18, RZ, PT ;  /* 0x000000ff1200720c */ /* 0x000fca0003f46270 */
[--C-:B------:R-:W-:Y:S01]  /*7f30*/  @!P6 IMAD.IADD R13, R13, 0x1, -R2.reuse ;  /* 0x000000010d0de824 */ /* 0x100fe200078e0a02 */
[----:B------:R-:W-:Y:S01]  /*7f40*/  ISETP.GE.AND P6, PT, R19, RZ, PT ;  /* 0x000000ff1300720c */ /* 0x000fe20003fc6270 */
[----:B------:R-:W-:Y:S02]  /*7f50*/  IMAD.MOV.U32 R14, RZ, RZ, R7 ;  /* 0x000000ffff0e7224 */ /* 0x000fe400078e0007 */
[--C-:B------:R-:W-:Y:S02]  /*7f60*/  @!P5 IMAD.IADD R11, R11, 0x1, -R2.reuse ;  /* 0x000000010b0bd824 */ /* 0x100fe400078e0a02 */
[----:B------:R-:W-:Y:S02]  /*7f70*/  @!P0 IMAD.IADD R10, R10, 0x1, -R2 ;  /* 0x000000010a0a8824 */ /* 0x000fe400078e0a02 */
[----:B------:R-:W-:Y:S02]  /*7f80*/  @!P1 IMAD.MOV R14, RZ, RZ, -R14 ;  /* 0x000000ffff0e9224 */ /* 0x000fe400078e0a0e */
[----:B------:R-:W-:Y:S01]  /*7f90*/  @!P4 IMAD.MOV R13, RZ, RZ, -R13 ;  /* 0x000000ffff0dc224 */ /* 0x000fe200078e0a0d */
[----:B------:R-:W-:Y:S01]  /*7fa0*/  ISETP.GE.AND P0, PT, R25, RZ, PT ;  /* 0x000000ff1900720c */ /* 0x000fe20003f06270 */
[----:B------:R-:W-:Y:S01]  /*7fb0*/  @!P2 IMAD.MOV R11, RZ, RZ, -R11 ;  /* 0x000000ffff0ba224 */ /* 0x000fe200078e0a0b */
[----:B------:R-:W5:Y:S01]  /*7fc0*/  LDL.LU R25, [R1+0x228] ;  /* 0x0002280001197983 */ /* 0x000f620000300800 */
[----:B------:R-:W-:-:S03]  /*7fd0*/  @!P6 IMAD.MOV R10, RZ, RZ, -R10 ;  /* 0x000000ffff0ae224 */ /* 0x000fc600078e0a0a */
[----:B------:R-:W-:Y:S04]  /*7fe0*/  STL [R1+0x84], R14 ;  /* 0x0000840e01007387 */ /* 0x000fe80000100800 */
[----:B------:R-:W-:Y:S04]  /*7ff0*/  STL [R1+0x7c], R13 ;  /* 0x00007c0d01007387 */ /* 0x000fe80000100800 */
[----:B------:R1:W-:Y:S04]  /*8000*/  STL [R1+0x74], R11 ;  /* 0x0000740b01007387 */ /* 0x0003e80000100800 */
[----:B------:R0:W-:Y:S01]  /*8010*/  STL [R1+0x70], R10 ;  /* 0x0000700a01007387 */ /* 0x0001e20000100800 */
[----:B--2---:R-:W-:-:S02]  /*8020*/  IABS R6, R22 ;  /* 0x0000001600067213 */ /* 0x004fc40000000000 */
[----:B------:R-:W-:Y:S02]  /*8030*/  ISETP.GE.AND P6, PT, R22, RZ, PT ;  /* 0x000000ff1600720c */ /* 0x000fe40003fc6270 */
[----:B------:R-:W2:Y:S01]  /*8040*/  LDL.LU R22, [R1+0x230] ;  /* 0x0002300001167983 */ /* 0x000ea20000300800 */
[----:B------:R-:W-:-:S04]  /*8050*/  IMAD.HI.U32 R4, R0, R8, RZ ;  /* 0x0000000800047227 */ /* 0x000fc800078e00ff */
[----:B------:R-:W-:-:S04]  /*8060*/  IMAD.MOV R4, RZ, RZ, -R4 ;  /* 0x000000ffff047224 */ /* 0x000fc800078e0a04 */
[----:B------:R-:W-:-:S05]  /*8070*/  IMAD R8, R2, R4, R8 ;  /* 0x0000000402087224 */ /* 0x000fca00078e0208 */
[C---:B------:R-:W-:Y:S02]  /*8080*/  ISETP.GT.U32.AND P5, PT, R2.reuse, R8, PT ;  /* 0x000000080200720c */ /* 0x040fe40003fa4070 */
[----:B------:R-:W-:Y:S02]  /*8090*/  ISETP.GT.U32.AND P1, PT, R2, R3, PT ;  /* 0x000000030200720c */ /* 0x000fe40003f24070 */
[----:B------:R-:W-:-:S09]  /*80a0*/  IABS R12, R17 ;  /* 0x00000011000c7213 */ /* 0x000fd20000000000 */
[----:B------:R-:W-:-:S05]  /*80b0*/  @!P5 IMAD.IADD R8, R8, 0x1, -R2 ;  /* 0x000000010808d824 */ /* 0x000fca00078e0a02 */
[----:B------:R-:W-:Y:S01]  /*80c0*/  ISETP.GT.U32.AND P4, PT, R2, R8, PT ;  /* 0x000000080200720c */ /* 0x000fe20003f84070 */
[----:B0-----:R-:W-:Y:S01]  /*80d0*/  IMAD.HI.U32 R9, R0, R12, RZ ;  /* 0x0000000c00097227 */ /* 0x001fe200078e00ff */
[----:B------:R-:W-:Y:S02]  /*80e0*/  ISETP.GE.AND P2, PT, R17, RZ, PT ;  /* 0x000000ff1100720c */ /* 0x000fe40003f46270 */
[----:B----4-:R-:W-:Y:S01]  /*80f0*/  IABS R4, R27 ;  /* 0x0000001b00047213 */ /* 0x010fe20000000000 */
[----:B------:R-:W-:Y:S01]  /*8100*/  @!P1 IMAD.IADD R3, R3, 0x1, -R2 ;  /* 0x0000000103039824 */ /* 0x000fe200078e0a02 */
[----:B------:R-:W-:Y:S01]  /*8110*/  ISETP.GE.AND P1, PT, R27, RZ, PT ;  /* 0x000000ff1b00720c */ /* 0x000fe20003f26270 */
[----:B------:R-:W4:Y:S01]  /*8120*/  LDL.LU R17, [R1+0x234] ;  /* 0x0002340001117983 */ /* 0x000f220000300800 */
[----:B------:R-:W-:-:S03]  /*8130*/  IMAD.MOV R9, RZ, RZ, -R9 ;  /* 0x000000ffff097224 */ /* 0x000fc600078e0a09 */
[----:B------:R-:W4:Y:S01]  /*8140*/  LDL.LU R27, [R1+0x238] ;  /* 0x00023800011b7983 */ /* 0x000f220000300800 */
[----:B------:R-:W-:Y:S02]  /*8150*/  IMAD R12, R2, R9, R12 ;  /* 0x00000009020c7224 */ /* 0x000fe400078e020c */
[----:B------:R-:W-:-:S04]  /*8160*/  IMAD.HI.U32 R9, R0, R6, RZ ;  /* 0x0000000600097227 */ /* 0x000fc800078e00ff */
[----:B------:R-:W-:Y:S02]  /*8170*/  @!P4 IMAD.IADD R8, R8, 0x1, -R2 ;  /* 0x000000010808c824 */ /* 0x000fe400078e0a02 */
[----:B-1----:R-:W-:Y:S02]  /*8180*/  IMAD.MOV.U32 R11, RZ, RZ, R3 ;  /* 0x000000ffff0b7224 */ /* 0x002fe400078e0003 */
[----:B------:R-:W-:Y:S02]  /*8190*/  IMAD.MOV R9, RZ, RZ, -R9 ;  /* 0x000000ffff097224 */ /* 0x000fe400078e0a09 */
[----:B------:R-:W-:Y:S02]  /*81a0*/  IMAD.MOV.U32 R10, RZ, RZ, R8 ;  /* 0x000000ffff0a7224 */ /* 0x000fe400078e0008 */
[----:B------:R-:W-:Y:S02]  /*81b0*/  @!P0 IMAD.MOV R11, RZ, RZ, -R11 ;  /* 0x000000ffff0b8224 */ /* 0x000fe400078e0a0b */
[----:B------:R-:W-:-:S02]  /*81c0*/  IMAD R6, R2, R9, R6 ;  /* 0x0000000902067224 */ /* 0x000fc400078e0206 */
[----:B------:R-:W-:Y:S01]  /*81d0*/  @!P3 IMAD.MOV R10, RZ, RZ, -R10 ;  /* 0x000000ffff0ab224 */ /* 0x000fe200078e0a0a */
[----:B------:R-:W-:Y:S01]  /*81e0*/  STL [R1+0x6c], R11 ;  /* 0x00006c0b01007387 */ /* 0x000fe20000100800 */
[C---:B------:R-:W-:Y:S02]  /*81f0*/  ISETP.GT.U32.AND P5, PT, R2.reuse, R12, PT ;  /* 0x0000000c0200720c */ /* 0x040fe40003fa4070 */
[----:B------:R-:W-:Y:S02]  /*8200*/  ISETP.GT.U32.AND P4, PT, R2, R6, PT ;  /* 0x000000060200720c */ /* 0x000fe40003f84070 */
[----:B---3--:R-:W-:Y:S02]  /*8210*/  IABS R9, R24 ;  /* 0x0000001800097213 */ /* 0x008fe40000000000 */
[----:B------:R-:W-:Y:S02]  /*8220*/  ISETP.GE.AND P3, PT, R24, RZ, PT ;  /* 0x000000ff1800720c */ /* 0x000fe40003f66270 */
[----:B------:R-:W3:Y:S05]  /*8230*/  LDL.LU R24, [R1+0x23c] ;  /* 0x00023c0001187983 */ /* 0x000eea0000300800 */
[----:B------:R-:W-:-:S05]  /*8240*/  @!P5 IMAD.IADD R12, R12, 0x1, -R2 ;  /* 0x000000010c0cd824 */ /* 0x000fca00078e0a02 */
[----:B------:R-:W-:Y:S01]  /*8250*/  ISETP.GT.U32.AND P5, PT, R2, R12, PT ;  /* 0x0000000c0200720c */ /* 0x000fe20003fa4070 */
[----:B------:R-:W-:-:S05]  /*8260*/  @!P4 IMAD.IADD R6, R6, 0x1, -R2 ;  /* 0x000000010606c824 */ /* 0x000fca00078e0a02 */
[----:B------:R-:W-:-:S07]  /*8270*/  ISETP.GT.U32.AND P4, PT, R2, R6, PT ;  /* 0x000000060200720c */ /* 0x000fce0003f84070 */
[----:B------:R-:W-:-:S04]  /*8280*/  @!P5 IMAD.IADD R12, R12, 0x1, -R2 ;  /* 0x000000010c0cd824 */ /* 0x000fc800078e0a02 */
[----:B------:R-:W-:Y:S01]  /*8290*/  @!P2 IMAD.MOV R12, RZ, RZ, -R12 ;  /* 0x000000ffff0ca224 */ /* 0x000fe200078e0a0c */
[----:B------:R0:W-:Y:S01]  /*82a0*/  STL [R1+0x64], R10 ;  /* 0x0000640a01007387 */ /* 0x0001e20000100800 */
[----:B------:R-:W-:Y:S01]  /*82b0*/  IABS R3, R23 ;  /* 0x0000001700037213 */ /* 0x000fe20000000000 */
[----:B------:R-:W-:Y:S01]  /*82c0*/  @!P4 IMAD.IADD R6, R6, 0x1, -R2 ;  /* 0x000000010606c824 */ /* 0x000fe200078e0a02 */
[----:B------:R-:W-:Y:S01]  /*82d0*/  ISETP.GE.AND P2, PT, R23, RZ, PT ;  /* 0x000000ff1700720c */ /* 0x000fe20003f46270 */
[----:B------:R-:W-:Y:S04]  /*82e0*/  STL [R1+0x60], R12 ;  /* 0x0000600c01007387 */ /* 0x000fe80000100800 */
[----:B------:R-:W3:Y:S01]  /*82f0*/  LDL.LU R23, [R1+0x240] ;  /* 0x0002400001177983 */ /* 0x000ee20000300800 */
[----:B------:R-:W-:Y:S01]  /*8300*/  IMAD.HI.U32 R7, R0, R4, RZ ;  /* 0x0000000400077227 */ /* 0x000fe200078e00ff */
[----:B--2---:R-:W-:-:S02]  /*8310*/  ISETP.GE.AND P4, PT, R22, RZ, PT ;  /* 0x000000ff1600720c */ /* 0x004fc40003f86270 */
[----:B------:R-:W-:Y:S02]  /*8320*/  IABS R13, R22 ;  /* 0x00000016000d7213 */ /* 0x000fe40000000000 */
[----:B------:R-:W2:Y:S01]  /*8330*/  LDL.LU R22, [R1+0x244] ;  /* 0x0002440001167983 */ /* 0x000ea20000300800 */
[----:B------:R-:W-:-:S04]  /*8340*/  IMAD.MOV R7, RZ, RZ, -R7 ;  /* 0x000000ffff077224 */ /* 0x000fc800078e0a07 */
[----:B------:R-:W-:-:S05]  /*8350*/  IMAD R4, R2, R7, R4 ;  /* 0x0000000702047224 */ /* 0x000fca00078e0204 */
[----:B------:R-:W-:Y:S02]  /*8360*/  ISETP.GT.U32.AND P0, PT, R2, R4, PT ;  /* 0x000000040200720c */ /* 0x000fe40003f04070 */
[----:B-----5:R-:W-:-:S11]  /*8370*/  IABS R7, R25 ;  /* 0x0000001900077213 */ /* 0x020fd60000000000 */
[----:B------:R-:W-:-:S05]  /*8380*/  @!P0 IMAD.IADD R4, R4, 0x1, -R2 ;  /* 0x0000000104048824 */ /* 0x000fca00078e0a02 */
[----:B------:R-:W-:Y:S01]  /*8390*/  ISETP.GT.U32.AND P0, PT, R2, R4, PT ;  /* 0x000000040200720c */ /* 0x000fe20003f04070 */
[----:B0-----:R-:W-:-:S04]  /*83a0*/  IMAD.HI.U32 R10, R0, R7, RZ ;  /* 0x00000007000a7227 */ /* 0x001fc800078e00ff */
[----:B------:R-:W-:-:S04]  /*83b0*/  IMAD.HI.U32 R8, R0, R3, RZ ;  /* 0x0000000300087227 */ /* 0x000fc800078e00ff */
[----:B------:R-:W-:-:S04]  /*83c0*/  IMAD.HI.U32 R11, R0, R9, RZ ;  /* 0x00000009000b7227 */ /* 0x000fc800078e00ff */
[----:B------:R-:W-:Y:S02]  /*83d0*/  IMAD.MOV R10, RZ, RZ, -R10 ;  /* 0x000000ffff0a7224 */ /* 0x000fe400078e0a0a */
[----:B------:R-:W-:Y:S02]  /*83e0*/  IMAD.MOV R8, RZ, RZ, -R8 ;  /* 0x000000ffff087224 */ /* 0x000fe400078e0a08 */
[----:B------:R-:W-:Y:S02]  /*83f0*/  @!P0 IMAD.IADD R4, R4, 0x1, -R2 ;  /* 0x0000000104048824 */ /* 0x000fe400078e0a02 */
[----:B------:R-:W-:Y:S02]  /*8400*/  IMAD.MOV R11, RZ, RZ, -R11 ;  /* 0x000000ffff0b7224 */ /* 0x000fe400078e0a0b */
[C---:B------:R-:W-:Y:S02]  /*8410*/  IMAD R7, R2.reuse, R10, R7 ;  /* 0x0000000a02077224 */ /* 0x040fe400078e0207 */
[----:B------:R-:W-:-:S02]  /*8420*/  IMAD R3, R2, R8, R3 ;  /* 0x0000000802037224 */ /* 0x000fc400078e0203 */
[----:B------:R-:W-:Y:S02]  /*8430*/  IMAD.MOV.U32 R10, RZ, RZ, R4 ;  /* 0x000000ffff0a7224 */ /* 0x000fe400078e0004 */
[C---:B------:R-:W-:Y:S02]  /*8440*/  IMAD R9, R2.reuse, R11, R9 ;  /* 0x0000000b02097224 */ /* 0x040fe400078e0209 */
[----:B------:R-:W-:Y:S02]  /*8450*/  IMAD.MOV.U32 R14, RZ, RZ, R6 ;  /* 0x000000ffff0e7224 */ /* 0x000fe400078e0006 */
[----:B------:R-:W-:Y:S01]  /*8460*/  @!P1 IMAD.MOV R10, RZ, RZ, -R10 ;  /* 0x000000ffff0a9224 */ /* 0x000fe200078e0a0a */
[C---:B------:R-:W-:Y:S01]  /*8470*/  ISETP.GT.U32.AND P1, PT, R2.reuse, R3, PT ;  /* 0x000000030200720c */ /* 0x040fe20003f24070 */
[----:B------:R-:W-:Y:S01]  /*8480*/  @!P6 IMAD.MOV R14, RZ, RZ, -R14 ;  /* 0x000000ffff0ee224 */ /* 0x000fe200078e0a0e */
[C---:B------:R-:W-:Y:S02]  /*8490*/  ISETP.GT.U32.AND P6, PT, R2.reuse, R9, PT ;  /* 0x000000090200720c */ /* 0x040fe40003fc4070 */
[----:B------:R-:W-:-:S02]  /*84a0*/  ISETP.GT.U32.AND P0, PT, R2, R7, PT ;  /* 0x000000070200720c */ /* 0x000fc40003f04070 */
[----:B----4-:R-:W-:Y:S01]  /*84b0*/  IABS R8, R27 ;  /* 0x0000001b00087213 */ /* 0x010fe20000000000 */
[----:B------:R0:W-:Y:S06]  /*84c0*/  STL [R1+0x58], R14 ;  /* 0x0000580e01007387 */ /* 0x0001ec0000100800 */
[--C-:B------:R-:W-:Y:S02]  /*84d0*/  @!P1 IMAD.IADD R3, R3, 0x1, -R2.reuse ;  /* 0x0000000103039824 */ /* 0x100fe400078e0a02 */
[----:B------:R-:W-:Y:S01]  /*84e0*/  @!P6 IMAD.IADD R9, R9, 0x1, -R2 ;  /* 0x000000010909e824 */ /* 0x000fe200078e0a02 */
[----:B------:R1:W-:Y:S02]  /*84f0*/  STL [R1+0x50], R10 ;  /* 0x0000500a01007387 */ /* 0x0003e40000100800 */
[----:B------:R-:W-:Y:S01]  /*8500*/  ISETP.GT.U32.AND P1, PT, R2, R3, PT ;  /* 0x000000030200720c */ /* 0x000fe20003f24070 */
[----:B0-----:R-:W-:Y:S01]  /*8510*/  IMAD.HI.U32 R14, R0, R13, RZ ;  /* 0x0000000d000e7227 */ /* 0x001fe200078e00ff */
[----:B------:R-:W-:-:S02]  /*8520*/  ISETP.GT.U32.AND P6, PT, R2, R9, PT ;  /* 0x000000090200720c */ /* 0x000fc40003fc4070 */
[----:B------:R-:W-:Y:S01]  /*8530*/  IABS R12, R17 ;  /* 0x00000011000c7213 */ /* 0x000fe20000000000 */
[----:B------:R-:W-:Y:S02]  /*8540*/  @!P0 IMAD.IADD R7, R7, 0x1, -R2 ;  /* 0x0000000107078824 */ /* 0x000fe400078e0a02 */
[----:B-1----:R-:W-:-:S04]  /*8550*/  IMAD.HI.U32 R10, R0, R8, RZ ;  /* 0x00000008000a7227 */ /* 0x002fc800078e00ff */
[----:B------:R-:W-:Y:S01]  /*8560*/  IMAD.MOV R10, RZ, RZ, -R10 ;  /* 0x000000ffff0a7224 */ /* 0x000fe200078e0a0a */
[----:B------:R-:W-:Y:S01]  /*8570*/  ISETP.GT.U32.AND P0, PT, R2, R7, PT ;  /* 0x000000070200720c */ /* 0x000fe20003f04070 */
[----:B------:R-:W-:Y:S02]  /*8580*/  IMAD.MOV R14, RZ, RZ, -R14 ;  /* 0x000000ffff0e7224 */ /* 0x000fe400078e0a0e */
[----:B------:R-:W-:-:S04]  /*8590*/  IMAD.HI.U32 R11, R0, R12, RZ ;  /* 0x0000000c000b7227 */ /* 0x000fc800078e00ff */
[C---:B------:R-:W-:Y:S01]  /*85a0*/  IMAD R8, R2.reuse, R10, R8 ;  /* 0x0000000a02087224 */ /* 0x040fe200078e0208 */
[----:B---3--:R-:W-:Y:S01]  /*85b0*/  IABS R6, R24 ;  /* 0x0000001800067213 */ /* 0x008fe20000000000 */
[C---:B------:R-:W-:Y:S02]  /*85c0*/  IMAD R13, R2.reuse, R14, R13 ;  /* 0x0000000e020d7224 */ /* 0x040fe400078e020d */
[----:B------:R-:W-:Y:S02]  /*85d0*/  IMAD.MOV R11, RZ, RZ, -R11 ;  /* 0x000000ffff0b7224 */ /* 0x000fe400078e0a0b */
[--C-:B------:R-:W-:Y:S01]  /*85e0*/  @!P1 IMAD.IADD R3, R3, 0x1, -R2.reuse ;  /* 0x0000000103039824 */ /* 0x100fe200078e0a02 */
[C---:B------:R-:W-:Y:S01]  /*85f0*/  ISETP.GT.U32.AND P1, PT, R2.reuse, R8, PT ;  /* 0x000000080200720c */ /* 0x040fe20003f24070 */
[----:B------:R-:W-:Y:S01]  /*8600*/  @!P6 IMAD.IADD R9, R9, 0x1, -R2 ;  /* 0x000000010909e824 */ /* 0x000fe200078e0a02 */
[----:B------:R-:W-:Y:S01]  /*8610*/  ISETP.GT.U32.AND P6, PT, R2, R13, PT ;  /* 0x0000000d0200720c */ /* 0x000fe20003fc4070 */
[----:B------:R-:W-:Y:S01]  /*8620*/  IMAD.HI.U32 R4, R0, R6, RZ ;  /* 0x0000000600047227 */ /* 0x000fe200078e00ff */
[----:B------:R-:W-:-:S02]  /*8630*/  ISETP.GE.AND P5, PT, R25, RZ, PT ;  /* 0x000000ff1900720c */ /* 0x000fc40003fa6270 */
[----:B------:R-:W3:Y:S01]  /*8640*/  LDL.LU R25, [R1+0x24c] ;  /* 0x00024c0001197983 */ /* 0x000ee20000300800 */
[C---:B------:R-:W-:Y:S02]  /*8650*/  IMAD R12, R2.reuse, R11, R12 ;  /* 0x0000000b020c7224 */ /* 0x040fe400078e020c */
[----:B------:R-:W-:Y:S02]  /*8660*/  IMAD.MOV R4, RZ, RZ, -R4 ;  /* 0x000000ffff047224 */ /* 0x000fe400078e0a04 */
[----:B------:R-:W-:Y:S01]  /*8670*/  @!P0 IMAD.IADD R7, R7, 0x1, -R2 ;  /* 0x0000000107078824 */ /* 0x000fe200078e0a02 */
[C---:B------:R-:W-:Y:S01]  /*8680*/  ISETP.GT.U32.AND P0, PT, R2.reuse, R12, PT ;  /* 0x0000000c0200720c */ /* 0x040fe20003f04070 */
[----:B------:R-:W-:Y:S02]  /*8690*/  IMAD R6, R2, R4, R6 ;  /* 0x0000000402067224 */ /* 0x000fe400078e0206 */
[--C-:B------:R-:W-:Y:S02]  /*86a0*/  @!P1 IMAD.IADD R8, R8, 0x1, -R2.reuse ;  /* 0x0000000108089824 */ /* 0x100fe400078e0a02 */
[----:B------:R-:W-:Y:S01]  /*86b0*/  @!P6 IMAD.IADD R13, R13, 0x1, -R2 ;  /* 0x000000010d0de824 */ /* 0x000fe200078e0a02 */
[C---:B------:R-:W-:Y:S01]  /*86c0*/  ISETP.GT.U32.AND P6, PT, R2.reuse, R6, PT ;  /* 0x000000060200720c */ /* 0x040fe20003fc4070 */
[----:B------:R-:W-:Y:S01]  /*86d0*/  @!P5 IMAD.MOV R7, RZ, RZ, -R7 ;  /* 0x000000ffff07d224 */ /* 0x000fe200078e0a07 */
[----:B------:R-:W-:Y:S01]  /*86e0*/  ISETP.GT.U32.AND P5, PT, R2, R8, PT ;  /* 0x000000080200720c */ /* 0x000fe20003fa4070 */
[----:B------:R-:W-:-:S04]  /*86f0*/  @!P3 IMAD.MOV R9, RZ, RZ, -R9 ;  /* 0x000000ffff09b224 */ /* 0x000fc800078e0a09 */
[----:B------:R-:W-:Y:S01]  /*8700*/  @!P0 IMAD.IADD R12, R12, 0x1, -R2 ;  /* 0x000000010c0c8824 */ /* 0x000fe200078e0a02 */
[----:B------:R-:W-:-:S04]  /*8710*/  ISETP.GT.U32.AND P1, PT, R2, R13, PT ;  /* 0x0000000d0200720c */ /* 0x000fc80003f24070 */
[----:B------:R-:W-:Y:S01]  /*8720*/  ISETP.GT.U32.AND P3, PT, R2, R12, PT ;  /* 0x0000000c0200720c */ /* 0x000fe20003f64070 */
[--C-:B------:R-:W-:Y:S01]  /*8730*/  @!P6 IMAD.IADD R6, R6, 0x1, -R2.reuse ;  /* 0x000000010606e824 */ /* 0x100fe200078e0a02 */
[----:B------:R-:W-:Y:S01]  /*8740*/  ISETP.GE.AND P0, PT, R17, RZ, PT ;  /* 0x000000ff1100720c */ /* 0x000fe20003f06270 */
[----:B------:R-:W-:Y:S02]  /*8750*/  @!P2 IMAD.MOV R3, RZ, RZ, -R3 ;  /* 0x000000ffff03a224 */ /* 0x000fe400078e0a03 */
[----:B------:R-:W-:Y:S01]  /*8760*/  @!P5 IMAD.IADD R8, R8, 0x1, -R2 ;  /* 0x000000010808d824 */ /* 0x000fe200078e0a02 */
[----:B------:R-:W-:Y:S01]  /*8770*/  ISETP.GE.AND P5, PT, R27, RZ, PT ;  /* 0x000000ff1b00720c */ /* 0x000fe20003fa6270 */
[----:B------:R0:W-:Y:S01]  /*8780*/  STL [R1+0x48], R9 ;  /* 0x0000480901007387 */ /* 0x0001e20000100800 */
[----:B------:R-:W-:Y:S01]  /*8790*/  ISETP.GT.U32.AND P6, PT, R2, R6, PT ;  /* 0x000000060200720c */ /* 0x000fe20003fc4070 */
[----:B------:R-:W-:Y:S02]  /*87a0*/  IMAD.MOV.U32 R27, RZ, RZ, R26 ;  /* 0x000000ffff1b7224 */ /* 0x000fe400078e001a */
[----:B------:R-:W-:Y:S01]  /*87b0*/  STL [R1+0x44], R7 ;  /* 0x0000440701007387 */ /* 0x000fe20000100800 */
[----:B------:R-:W-:-:S03]  /*87c0*/  @!P1 IMAD.IADD R13, R13, 0x1, -R2 ;  /* 0x000000010d0d9824 */ /* 0x000fc600078e0a02 */
[----:B------:R1:W-:Y:S01]  /*87d0*/  STL [R1+0x40], R3 ;  /* 0x0000400301007387 */ /* 0x0003e20000100800 */
[----:B------:R-:W-:-:S03]  /*87e0*/  @!P3 IMAD.IADD R12, R12, 0x1, -R2 ;  /* 0x000000010c0cb824 */ /* 0x000fc600078e0a02 */
[----:B------:R-:W4:Y:S01]  /*87f0*/  LDL.LU R26, [R1+0x258] ;  /* 0x00025800011a7983 */ /* 0x000f220000300800 */
[----:B------:R-:W-:Y:S02]  /*8800*/  @!P4 IMAD.MOV R13, RZ, RZ, -R13 ;  /* 0x000000ffff0dc224 */ /* 0x000fe400078e0a0d */
[----:B------:R-:W-:Y:S02]  /*8810*/  @!P0 IMAD.MOV R12, RZ, RZ, -R12 ;  /* 0x000000ffff0c8224 */ /* 0x000fe400078e0a0c */
[----:B------:R-:W-:Y:S01]  /*8820*/  @!P5 IMAD.MOV R8, RZ, RZ, -R8 ;  /* 0x000000ffff08d224 */ /* 0x000fe200078e0a08 */
[----:B------:R-:W-:Y:S01]  /*8830*/  STL [R1+0x3c], R13 ;  /* 0x00003c0d01007387 */ /* 0x000fe20000100800 */
[----:B------:R-:W-:Y:S01]  /*8840*/  @!P6 IMAD.IADD R6, R6, 0x1, -R2 ;  /* 0x000000010606e824 */ /* 0x000fe200078e0a02 */
[----:B------:R-:W-:Y:S02]  /*8850*/  ISETP.GE.AND P6, PT, R24, RZ, PT ;  /* 0x000000ff1800720c */ /* 0x000fe40003fc6270 */
[----:B------:R-:W-:Y:S01]  /*8860*/  STL [R1+0x34], R12 ;  /* 0x0000340c01007387 */ /* 0x000fe20000100800 */
[----:B------:R-:W-:-:S02]  /*8870*/  IABS R11, R28 ;  /* 0x0000001c000b7213 */ /* 0x000fc40000000000 */
[----:B------:R-:W-:Y:S01]  /*8880*/  ISETP.GE.AND P4, PT, R28, RZ, PT ;  /* 0x000000ff1c00720c */ /* 0x000fe20003f86270 */
[----:B------:R-:W5:Y:S04]  /*8890*/  LDL.LU R24, [R1+0x25c] ;  /* 0x00025c0001187983 */ /* 0x000f680000300800 */
[----:B------:R-:W-:Y:S04]  /*88a0*/  STL [R1+0x2c], R8 ;  /* 0x00002c0801007387 */ /* 0x000fe80000100800 */
[----:B------:R-:W5:Y:S01]  /*88b0*/  LDL.LU R28, [R1+0x260] ;  /* 0x00026000011c7983 */ /* 0x000f620000300800 */
[----:B--2---:R-:W-:-:S05]  /*88c0*/  IABS R14, R22 ;  /* 0x00000016000e7213 */ /* 0x004fca0000000000 */
[----:B------:R-:W-:-:S04]  /*88d0*/  IMAD.HI.U32 R15, R0, R14, RZ ;  /* 0x0000000e000f7227 */ /* 0x000fc800078e00ff */
[----:B------:R-:W-:-:S04]  /*88e0*/  IMAD.MOV R15, RZ, RZ, -R15 ;  /* 0x000000ffff0f7224 */ /* 0x000fc800078e0a0f */
[----:B------:R-:W-:-:S05]  /*88f0*/  IMAD R14, R2, R15, R14 ;  /* 0x0000000f020e7224 */ /* 0x000fca00078e020e */
[----:B------:R-:W-:-:S13]  /*8900*/  ISETP.GT.U32.AND P1, PT, R2, R14, PT ;  /* 0x0000000e0200720c */ /* 0x000fda0003f24070 */
[----:B------:R-:W-:Y:S01]  /*8910*/  @!P1 IMAD.IADD R14, R14, 0x1, -R2 ;  /* 0x000000010e0e9824 */ /* 0x000fe200078e0a02 */
[----:B------:R-:W-:Y:S01]  /*8920*/  ISETP.GE.AND P1, PT, R22, RZ, PT ;  /* 0x000000ff1600720c */ /* 0x000fe20003f26270 */
[----:B------:R-:W-:Y:S02]  /*8930*/  IMAD.MOV.U32 R22, RZ, RZ, R29 ;  /* 0x000000ffff167224 */ /* 0x000fe400078e001d */
[----:B------:R-:W2:Y:S01]  /*8940*/  LDL.LU R29, [R1+0x264] ;  /* 0x00026400011d7983 */ /* 0x000ea20000300800 */
[----:B------:R-:W-:-:S05]  /*8950*/  IABS R4, R23 ;  /* 0x0000001700047213 */ /* 0x000fca0000000000 */
[----:B------:R-:W-:-:S04]  /*8960*/  IMAD.HI.U32 R16, R0, R4, RZ ;  /* 0x0000000400107227 */ /* 0x000fc800078e00ff */
[----:B------:R-:W-:Y:S02]  /*8970*/  IMAD.MOV R16, RZ, RZ, -R16 ;  /* 0x000000ffff107224 */ /* 0x000fe400078e0a10 */
[----:B------:R-:W-:-:S04]  /*8980*/  IMAD.HI.U32 R10, R0, R11, RZ ;  /* 0x0000000b000a7227 */ /* 0x000fc800078e00ff */
[----:B------:R-:W-:Y:S02]  /*8990*/  IMAD R4, R2, R16, R4 ;  /* 0x0000001002047224 */ /* 0x000fe400078e0204 */
[----:B------:R-:W-:-:S03]  /*89a0*/  IMAD.MOV R10, RZ, RZ, -R10 ;  /* 0x000000ffff0a7224 */ /* 0x000fc600078e0a0a */
[C---:B------:R-:W-:Y:S01]  /*89b0*/  ISETP.GT.U32.AND P2, PT, R2.reuse, R4, PT ;  /* 0x000000040200720c */ /* 0x040fe20003f44070 */
[----:B------:R-:W-:-:S05]  /*89c0*/  IMAD R11, R2, R10, R11 ;  /* 0x0000000a020b7224 */ /* 0x000fca00078e020b */
[----:B------:R-:W-:-:S07]  /*89d0*/  ISETP.GT.U32.AND P3, PT, R2, R11, PT ;  /* 0x0000000b0200720c */ /* 0x000fce0003f64070 */
[--C-:B------:R-:W-:Y:S01]  /*89e0*/  @!P2 IMAD.IADD R4, R4, 0x1, -R2.reuse ;  /* 0x000000010404a824 */ /* 0x100fe200078e0a02 */
[----:B------:R-:W-:Y:S02]  /*89f0*/  ISETP.GE.AND P2, PT, R23, RZ, PT ;  /* 0x000000ff1700720c */ /* 0x000fe40003f46270 */
[----:B------:R-:W2:Y:S01]  /*8a00*/  LDL.LU R23, [R1+0x268] ;  /* 0x0002680001177983 */ /* 0x000ea20000300800 */
[----:B0-----:R-:W-:Y:S02]  /*8a10*/  IABS R9, R21 ;  /* 0x0000001500097213 */ /* 0x001fe40000000000 */
[----:B------:R-:W-:Y:S01]  /*8a20*/  @!P3 IMAD.IADD R11, R11, 0x1, -R2 ;  /* 0x000000010b0bb824 */ /* 0x000fe200078e0a02 */
[----:B------:R-:W-:Y:S02]  /*8a30*/  ISETP.GT.U32.AND P0, PT, R2, R14, PT ;  /* 0x0000000e0200720c */ /* 0x000fe40003f04070 */
[----:B-1----:R-:W-:Y:S02]  /*8a40*/  IMAD.HI.U32 R3, R0, R9, RZ ;  /* 0x0000000900037227 */ /* 0x002fe400078e00ff */
[----:B------:R-:W-:-:S02]  /*8a50*/  ISETP.GT.U32.AND P5, PT, R2, R11, PT ;  /* 0x0000000b0200720c */ /* 0x000fc40003fa4070 */
[----:B------:R-:W-:Y:S01]  /*8a60*/  IMAD.MOV R3, RZ, RZ, -R3 ;  /* 0x000000ffff037224 */ /* 0x000fe200078e0a03 */
[----:B------:R-:W-:-:S03]  /*8a70*/  ISETP.GT.U32.AND P3, PT, R2, R4, PT ;  /* 0x000000040200720c */ /* 0x000fc60003f64070 */
[----:B------:R-:W-:Y:S02]  /*8a80*/  IMAD R9, R2, R3, R9 ;  /* 0x0000000302097224 */ /* 0x000fe400078e0209 */
[----:B------:R-:W-:Y:S02]  /*8a90*/  @!P6 IMAD.MOV R6, RZ, RZ, -R6 ;  /* 0x000000ffff06e224 */ /* 0x000fe400078e0a06 */
[--C-:B------:R-:W-:Y:S01]  /*8aa0*/  @!P0 IMAD.IADD R14, R14, 0x1, -R2.reuse ;  /* 0x000000010e0e8824 */ /* 0x100fe200078e0a02 */
[----:B------:R-:W-:Y:S02]  /*8ab0*/  ISETP.GT.U32.AND P0, PT, R2, R9, PT ;  /* 0x000000090200720c */ /* 0x000fe40003f04070 */
[----:B------:R-:W-:Y:S01]  /*8ac0*/  @!P5 IMAD.IADD R11, R11, 0x1, -R2 ;  /* 0x000000010b0bd824 */ /* 0x000fe200078e0a02 */
[----:B---3--:R-:W-:-:S05]  /*8ad0*/  IABS R10, R25 ;  /* 0x00000019000a7213 */ /* 0x008fca0000000000 */
[----:B------:R-:W-:-:S04]  /*8ae0*/  IMAD.HI.U32 R7, R0, R10, RZ ;  /* 0x0000000a00077227 */ /* 0x000fc800078e00ff */
[----:B------:R-:W-:-:S04]  /*8af0*/  IMAD.MOV R7, RZ, RZ, -R7 ;  /* 0x000000ffff077224 */ /* 0x000fc800078e0a07 */
[----:B------:R-:W-:Y:S01]  /*8b00*/  IMAD R10, R2, R7, R10 ;  /* 0x00000007020a7224 */ /* 0x000fe200078e020a */
[----:B------:R0:W-:Y:S01]  /*8b10*/  STL [R1+0x24], R6 ;  /* 0x0000240601007387 */ /* 0x0001e20000100800 */
[----:B------:R-:W-:-:S03]  /*8b20*/  ISETP.GE.AND P5, PT, R21, RZ, PT ;  /* 0x000000ff1500720c */ /* 0x000fc60003fa6270 */
[----:B------:R-:W-:Y:S01]  /*8b30*/  ISETP.GT.U32.AND P6, PT, R2, R10, PT ;  /* 0x0000000a0200720c */ /* 0x000fe20003fc4070 */
[----:B------:R-:W3:Y:S01]  /*8b40*/  LDL.LU R21, [R1+0x270] ;  /* 0x0002700001157983 */ /* 0x000ee20000300800 */
[--C-:B------:R-:W-:Y:S02]  /*8b50*/  @!P3 IMAD.IADD R4, R4, 0x1, -R2.reuse ;  /* 0x000000010404b824 */ /* 0x100fe400078e0a02 */
[----:B------:R-:W-:Y:S02]  /*8b60*/  @!P0 IMAD.IADD R9, R9, 0x1, -R2 ;  /* 0x0000000109098824 */ /* 0x000fe400078e0a02 */
[----:B0-----:R-:W-:-:S03]  /*8b70*/  IMAD.MOV.U32 R6, RZ, RZ, R4 ;  /* 0x000000ffff067224 */ /* 0x001fc600078e0004 */
[----:B------:R-:W-:-:S04]  /*8b80*/  ISETP.GT.U32.AND P0, PT, R2, R9, PT ;  /* 0x000000090200720c */ /* 0x000fc80003f04070 */
[----:B------:R-:W-:Y:S01]  /*8b90*/  @!P6 IMAD.IADD R10, R10, 0x1, -R2 ;  /* 0x000000010a0ae824 */ /* 0x000fe200078e0a02 */
[----:B----4-:R-:W-:-:S05]  /*8ba0*/  IABS R12, R26 ;  /* 0x0000001a000c7213 */ /* 0x010fca0000000000 */
[----:B------:R-:W-:-:S04]  /*8bb0*/  IMAD.HI.U32 R4, R0, R12, RZ ;  /* 0x0000000c00047227 */ /* 0x000fc800078e00ff */
[----:B------:R-:W-:Y:S01]  /*8bc0*/  IMAD.MOV R4, RZ, RZ, -R4 ;  /* 0x000000ffff047224 */ /* 0x000fe200078e0a04 */
[----:B------:R-:W-:-:S03]  /*8bd0*/  ISETP.GT.U32.AND P6, PT, R2, R10, PT ;  /* 0x0000000a0200720c */ /* 0x000fc60003fc4070 */
[----:B------:R-:W-:Y:S01]  /*8be0*/  IMAD R12, R2, R4, R12 ;  /* 0x00000004020c7224 */ /* 0x000fe200078e020c */
[----:B------:R-:W-:Y:S02]  /*8bf0*/  ISETP.GE.AND P3, PT, R25, RZ, PT ;  /* 0x000000ff1900720c */ /* 0x000fe40003f66270 */
[----:B-----5:R-:W-:Y:S01]  /*8c00*/  IABS R4, R28 ;  /* 0x0000001c00047213 */ /* 0x020fe20000000000 */
[----:B------:R-:W-:-:S04]  /*8c10*/  @!P0 IMAD.IADD R9, R9, 0x1, -R2 ;  /* 0x0000000109098824 */ /* 0x000fc800078e0a02 */
[----:B------:R-:W-:Y:S01]  /*8c20*/  IMAD.HI.U32 R18, R0, R4, RZ ;  /* 0x0000000400127227 */ /* 0x000fe200078e00ff */
[----:B------:R-:W-:-:S03]  /*8c30*/  ISETP.GT.U32.AND P0, PT, R2, R12, PT ;  /* 0x0000000c0200720c */ /* 0x000fc60003f04070 */
[----:B------:R-:W-:Y:S01]  /*8c40*/  IMAD.MOV R18, RZ, RZ, -R18 ;  /* 0x000000ffff127224 */ /* 0x000fe200078e0a12 */
[----:B------:R-:W-:Y:S01]  /*8c50*/  IABS R13, R27 ;  /* 0x0000001b000d7213 */ /* 0x000fe20000000000 */
[----:B------:R-:W-:Y:S01]  /*8c60*/  @!P2 IMAD.MOV R6, RZ, RZ, -R6 ;  /* 0x000000ffff06a224 */ /* 0x000fe200078e0a06 */
[----:B------:R-:W-:Y:S01]  /*8c70*/  ISETP.GE.AND P2, PT, R27, RZ, PT ;  /* 0x000000ff1b00720c */ /* 0x000fe20003f46270 */
[----:B------:R-:W-:Y:S01]  /*8c80*/  @!P6 IMAD.IADD R10, R10, 0x1, -R2 ;  /* 0x000000010a0ae824 */ /* 0x000fe200078e0a02 */
[----:B------:R-:W4:Y:S01]  /*8c90*/  LDL.LU R27, [R1+0x274] ;  /* 0x00027400011b7983 */ /* 0x000f220000300800 */
[C---:B------:R-:W-:Y:S02]  /*8ca0*/  IMAD R4, R2.reuse, R18, R4 ;  /* 0x0000001202047224 */ /* 0x040fe400078e0204 */
[----:B------:R-:W-:Y:S02]  /*8cb0*/  IMAD.MOV.U32 R19, RZ, RZ, R14 ;  /* 0x000000ffff137224 */ /* 0x000fe400078e000e */
[----:B------:R-:W-:Y:S01]  /*8cc0*/  @!P3 IMAD.MOV R10, RZ, RZ, -R10 ;  /* 0x000000ffff0ab224 */ /* 0x000fe200078e0a0a */
[----:B------:R-:W-:Y:S01]  /*8cd0*/  ISETP.GT.U32.AND P3, PT, R2, R4, PT ;  /* 0x000000040200720c */ /* 0x000fe20003f64070 */
[----:B------:R-:W-:-:S02]  /*8ce0*/  @!P1 IMAD.MOV R19, RZ, RZ, -R19 ;  /* 0x000000ffff139224 */ /* 0x000fc400078e0a13 */
[----:B------:R-:W-:Y:S01]  /*8cf0*/  @!P4 IMAD.MOV R11, RZ, RZ, -R11 ;  /* 0x000000ffff0bc224 */ /* 0x000fe200078e0a0b */
[----:B------:R2:W-:Y:S01]  /*8d00*/  STL [R1+0x20], R6 ;  /* 0x0000200601007387 */ /* 0x0005e20000100800 */
[----:B------:R-:W-:Y:S01]  /*8d10*/  @!P0 IMAD.IADD R12, R12, 0x1, -R2 ;  /* 0x000000010c0c8824 */ /* 0x000fe200078e0a02 */
[----:B------:R-:W-:Y:S02]  /*8d20*/  ISETP.GE.AND P0, PT, R26, RZ, PT ;  /* 0x000000ff1a00720c */ /* 0x000fe40003f06270 */
[----:B------:R-:W-:Y:S04]  /*8d30*/  STL [R1+0x1c], R19 ;  /* 0x00001c1301007387 */ /* 0x000fe80000100800 */
[----:B------:R-:W-:Y:S01]  /*8d40*/  STL [R1+0x10], R11 ;  /* 0x0000100b01007387 */ /* 0x000fe20000100800 */
[----:B------:R-:W-:-:S03]  /*8d50*/  @!P5 IMAD.MOV R9, RZ, RZ, -R9 ;  /* 0x000000ffff09d224 */ /* 0x000fc600078e0a09 */
[----:B------:R-:W5:Y:S01]  /*8d60*/  LDL.LU R26, [R1+0x278] ;  /* 0x00027800011a7983 */ /* 0x000f620000300800 */
[----:B------:R-:W-:Y:S01]  /*8d70*/  @!P3 IMAD.IADD R4, R4, 0x1, -R2 ;  /* 0x000000010404b824 */ /* 0x000fe200078e0a02 */
[----:B------:R-:W-:Y:S02]  /*8d80*/  ISETP.GE.AND P3, PT, R28, RZ, PT ;  /* 0x000000ff1c00720c */ /* 0x000fe40003f66270 */
[----:B------:R-:W-:Y:S04]  /*8d90*/  STL [R1+0xc], R10 ;  /* 0x00000c0a01007387 */ /* 0x000fe80000100800 */
[----:B------:R0:W-:Y:S04]  /*8da0*/  STL [R1+0x8], R9 ;  /* 0x0000080901007387 */ /* 0x0001e80000100800 */
[----:B------:R-:W5:Y:S01]  /*8db0*/  LDL.LU R28, [R1+0x27c] ;  /* 0x00027c00011c7983 */ /* 0x000f620000300800 */
[----:B--2---:R-:W-:-:S05]  /*8dc0*/  IABS R6, R29 ;  /* 0x0000001d00067213 */ /* 0x004fca0000000000 */
[----:B------:R-:W-:-:S04]  /*8dd0*/  IMAD.HI.U32 R17, R0, R6, RZ ;  /* 0x0000000600117227 */ /* 0x000fc800078e00ff */
[----:B------:R-:W-:-:S04]  /*8de0*/  IMAD.MOV R17, RZ, RZ, -R17 ;  /* 0x000000ffff117224 */ /* 0x000fc800078e0a11 */
[----:B------:R-:W-:-:S05]  /*8df0*/  IMAD R6, R2, R17, R6 ;  /* 0x0000001102067224 */ /* 0x000fca00078e0206 */
[----:B------:R-:W-:-:S13]  /*8e00*/  ISETP.GT.U32.AND P5, PT, R2, R6, PT ;  /* 0x000000060200720c */ /* 0x000fda0003fa4070 */
[----:B------:R-:W-:Y:S01]  /*8e10*/  @!P5 IMAD.IADD R6, R6, 0x1, -R2 ;  /* 0x000000010606d824 */ /* 0x000fe200078e0a02 */
[----:B------:R-:W-:Y:S02]  /*8e20*/  ISETP.GE.AND P5, PT, R29, RZ, PT ;  /* 0x000000ff1d00720c */ /* 0x000fe40003fa6270 */
[----:B------:R-:W2:Y:S01]  /*8e30*/  LDL.LU R29, [R1+0x280] ;  /* 0x00028000011d7983 */ /* 0x000ea20000300800 */
[----:B------:R-:W-:-:S04]  /*8e40*/  IMAD.HI.U32 R3, R0, R13, RZ ;  /* 0x0000000d00037227 */ /* 0x000fc800078e00ff */
[----:B------:R-:W-:-:S04]  /*8e50*/  IMAD.MOV R3, RZ, RZ, -R3 ;  /* 0x000000ffff037224 */ /* 0x000fc800078e0a03 */
[----:B------:R-:W-:Y:S01]  /*8e60*/  IMAD R13, R2, R3, R13 ;  /* 0x00000003020d7224 */ /* 0x000fe200078e020d */
[----:B------:R-:W-:-:S04]  /*8e70*/  IABS R3, R24 ;  /* 0x0000001800037213 */ /* 0x000fc80000000000 */
[----:B------:R-:W-:Y:S01]  /*8e80*/  ISETP.GT.U32.AND P6, PT, R2, R13, PT ;  /* 0x0000000d0200720c */ /* 0x000fe20003fc4070 */
[----:B------:R-:W-:-:S04]  /*8e90*/  IMAD.HI.U32 R15, R0, R3, RZ ;  /* 0x00000003000f7227 */ /* 0x000fc800078e00ff */
[----:B------:R-:W-:-:S04]  /*8ea0*/  IMAD.MOV R15, RZ, RZ, -R15 ;  /* 0x000000ffff0f7224 */ /* 0x000fc800078e0a0f */
[----:B------:R-:W-:-:S04]  /*8eb0*/  IMAD R3, R2, R15, R3 ;  /* 0x0000000f02037224 */ /* 0x000fc800078e0203 */
[----:B------:R-:W-:Y:S01]  /*8ec0*/  @!P6 IMAD.IADD R13, R13, 0x1, -R2 ;  /* 0x000000010d0de824 */ /* 0x000fe200078e0a02 */
[----:B------:R-:W-:Y:S02]  /*8ed0*/  ISETP.GT.U32.AND P6, PT, R2, R3, PT ;  /* 0x000000030200720c */ /* 0x000fe40003fc4070 */
[----:B------:R-:W-:Y:S02]  /*8ee0*/  IABS R8, R22 ;  /* 0x0000001600087213 */ /* 0x000fe40000000000 */
[----:B------:R-:W-:-:S03]  /*8ef0*/  IABS R7, R23 ;  /* 0x0000001700077213 */ /* 0x000fc60000000000 */
[----:B------:R-:W-:-:S06]  /*8f00*/  IMAD.HI.U32 R15, R0, R8, RZ ;  /* 0x00000008000f7227 */ /* 0x000fcc00078e00ff */
[----:B------:R-:W-:Y:S01]  /*8f10*/  @!P6 IMAD.IADD R3, R3, 0x1, -R2 ;  /* 0x000000010303e824 */ /* 0x000fe200078e0a02 */
[----:B------:R-:W-:-:S04]  /*8f20*/  ISETP.GT.U32.AND P1, PT, R2, R13, PT ;  /* 0x0000000d0200720c */ /* 0x000fc80003f24070 */
[----:B------:R-:W-:Y:S01]  /*8f30*/  ISETP.GT.U32.AND P6, PT, R2, R3, PT ;  /* 0x000000030200720c */ /* 0x000fe20003fc4070 */
[----:B------:R-:W-:Y:S01]  /*8f40*/  IMAD.HI.U32 R16, R0, R7, RZ ;  /* 0x0000000700107227 */ /* 0x000fe200078e00ff */
[----:B------:R-:W-:-:S03]  /*8f50*/  ISETP.GT.U32.AND P4, PT, R2, R12, PT ;  /* 0x0000000c0200720c */ /* 0x000fc60003f84070 */
[----:B------:R-:W-:Y:S02]  /*8f60*/  IMAD.MOV R15, RZ, RZ, -R15 ;  /* 0x000000ffff0f7224 */ /* 0x000fe400078e0a0f */
[----:B------:R-:W-:Y:S02]  /*8f70*/  IMAD.MOV R16, RZ, RZ, -R16 ;  /* 0x000000ffff107224 */ /* 0x000fe400078e0a10 */
[C---:B------:R-:W-:Y:S02]  /*8f80*/  IMAD R8, R2.reuse, R15, R8 ;  /* 0x0000000f02087224 */ /* 0x040fe400078e0208 */
[C---:B------:R-:W-:Y:S02]  /*8f90*/  IMAD R7, R2.reuse, R16, R7 ;  /* 0x0000001002077224 */ /* 0x040fe400078e0207 */
[--C-:B------:R-:W-:Y:S01]  /*8fa0*/  @!P6 IMAD.IADD R3, R3, 0x1, -R2.reuse ;  /* 0x000000010303e824 */ /* 0x100fe200078e0a02 */
[C---:B------:R-:W-:Y:S01]  /*8fb0*/  ISETP.GT.U32.AND P6, PT, R2.reuse, R8, PT ;  /* 0x000000080200720c */ /* 0x040fe20003fc4070 */
[--C-:B------:R-:W-:Y:S01]  /*8fc0*/  @!P1 IMAD.IADD R13, R13, 0x1, -R2.reuse ;  /* 0x000000010d0d9824 */ /* 0x100fe200078e0a02 */
[----:B------:R-:W-:Y:S01]  /*8fd0*/  ISETP.GT.U32.AND P1, PT, R2, R7, PT ;  /* 0x000000070200720c */ /* 0x000fe20003f24070 */
[----:B------:R-:W-:Y:S01]  /*8fe0*/  @!P4 IMAD.IADD R12, R12, 0x1, -R2 ;  /* 0x000000010c0cc824 */ /* 0x000fe200078e0a02 */
[----:B------:R-:W-:Y:S01]  /*8ff0*/  ISETP.GE.AND P4, PT, R24, RZ, PT ;  /* 0x000000ff1800720c */ /* 0x000fe20003f86270 */
[----:B------:R-:W-:Y:S01]  /*9000*/  @!P2 IMAD.MOV R13, RZ, RZ, -R13 ;  /* 0x000000ffff0da224 */ /* 0x000fe200078e0a0d */
[----:B------:R-:W-:-:S02]  /*9010*/  ISETP.GT.U32.AND P2, PT, R2, R6, PT ;  /* 0x000000060200720c */ /* 0x000fc40003f44070 */
[----:B---3--:R-:W-:Y:S01]  /*9020*/  IABS R14, R21 ;  /* 0x00000015000e7213 */ /* 0x008fe20000000000 */
[----:B------:R-:W-:-:S04]  /*9030*/  @!P0 IMAD.MOV R12, RZ, RZ, -R12 ;  /* 0x000000ffff0c8224 */ /* 0x000fc800078e0a0c */
[--C-:B------:R-:W-:Y:S02]  /*9040*/  @!P6 IMAD.IADD R8, R8, 0x1, -R2.reuse ;  /* 0x000000010808e824 */ /* 0x100fe400078e0a02 */
[--C-:B------:R-:W-:Y:S01]  /*9050*/  @!P1 IMAD.IADD R7, R7, 0x1, -R2.reuse ;  /* 0x0000000107079824 */ /* 0x100fe200078e0a02 */
[C---:B------:R-:W-:Y:S01]  /*9060*/  ISETP.GT.U32.AND P1, PT, R2.reuse, R4, PT ;  /* 0x000000040200720c */ /* 0x040fe20003f24070 */
[----:B------:R-:W-:Y:S01]  /*9070*/  @!P4 IMAD.MOV R3, RZ, RZ, -R3 ;  /* 0x000000ffff03c224 */ /* 0x000fe200078e0a03 */
[----:B------:R-:W-:Y:S01]  /*9080*/  ISETP.GT.U32.AND P6, PT, R2, R8, PT ;  /* 0x000000080200720c */ /* 0x000fe20003fc4070 */
[----:B0-----:R-:W-:Y:S01]  /*9090*/  IMAD.HI.U32 R9, R0, R14, RZ ;  /* 0x0000000e00097227 */ /* 0x001fe200078e00ff */
[----:B------:R-:W-:Y:S03]  /*90a0*/  STL [R1+0x4], R13 ;  /* 0x0000040d01007387 */ /* 0x000fe60000100800 */
[----:B------:R-:W-:Y:S01]  /*90b0*/  @!P2 IMAD.IADD R6, R6, 0x1, -R2 ;  /* 0x000000010606a824 */ /* 0x000fe200078e0a02 */
[----:B------:R5:W-:Y:S01]  /*90c0*/  STL [R1], R12 ;  /* 0x0000000c01007387 */ /* 0x000be20000100800 */
[----:B------:R-:W-:Y:S01]  /*90d0*/  IMAD.MOV R9, RZ, RZ, -R9 ;  /* 0x000000ffff097224 */ /* 0x000fe200078e0a09 */
[----:B------:R-:W-:-:S02]  /*90e0*/  ISETP.GE.AND P2, PT, R22, RZ, PT ;  /* 0x000000ff1600720c */ /* 0x000fc40003f46270 */
[----:B------:R-:W-:Y:S01]  /*90f0*/  STL [R1+0x1f98], R3 ;  /* 0x001f980301007387 */ /* 0x000fe20000100800 */
[----:B------:R-:W-:-:S03]  /*9100*/  IMAD R10, R2, R9, R14 ;  /* 0x00000009020a7224 */ /* 0x000fc600078e020e */
[----:B------:R-:W3:Y:S01]  /*9110*/  LDL.LU R22, [R1+0x284] ;  /* 0x0002840001167983 */ /* 0x000ee20000300800 */
[--C-:B------:R-:W-:Y:S01]  /*9120*/  @!P1 IMAD.IADD R4, R4, 0x1, -R2.reuse ;  /* 0x0000000104049824 */ /* 0x100fe200078e0a02 */
[----:B------:R-:W-:Y:S01]  /*9130*/  ISETP.GT.U32.AND P0, PT, R2, R7, PT ;  /* 0x000000070200720c */ /* 0x000fe20003f04070 */
[----:B------:R-:W-:Y:S01]  /*9140*/  @!P6 IMAD.IADD R8, R8, 0x1, -R2 ;  /* 0x000000010808e824 */ /* 0x000fe200078e0a02 */
[----:B------:R-:W-:Y:S02]  /*9150*/  ISETP.GT.U32.AND P1, PT, R2, R10, PT ;  /* 0x0000000a0200720c */ /* 0x000fe40003f24070 */
[----:B------:R-:W-:Y:S02]  /*9160*/  ISETP.GE.AND P6, PT, R21, RZ, PT ;  /* 0x000000ff1500720c */ /* 0x000fe40003fc6270 */
[----:B------:R-:W3:Y:S01]  /*9170*/  LDL.LU R21, [R1+0x288] ;  /* 0x0002880001157983 */ /* 0x000ee20000300800 */
[----:B------:R-:W-:Y:S01]  /*9180*/  ISETP.GE.AND P4, PT, R23, RZ, PT ;  /* 0x000000ff1700720c */ /* 0x000fe20003f86270 */
[----:B------:R-:W-:-:S02]  /*9190*/  @!P3 IMAD.MOV R4, RZ, RZ, -R4 ;  /* 0x000000ffff04b224 */ /* 0x000fc400078e0a04 */
[----:B------:R-:W-:-:S03]  /*91a0*/  @!P5 IMAD.MOV R6, RZ, RZ, -R6 ;  /* 0x000000ffff06d224 */ /* 0x000fc600078e0a06 */
[--C-:B------:R-:W-:Y:S02]  /*91b0*/  @!P0 IMAD.IADD R7, R7, 0x1, -R2.reuse ;  /* 0x0000000107078824 */ /* 0x100fe400078e0a02 */
[----:B------:R-:W-:Y:S02]  /*91c0*/  @!P1 IMAD.IADD R10, R10, 0x1, -R2 ;  /* 0x000000010a0a9824 */ /* 0x000fe400078e0a02 */
[----:B------:R-:W-:-:S03]  /*91d0*/  @!P2 IMAD.MOV R8, RZ, RZ, -R8 ;  /* 0x000000ffff08a224 */ /* 0x000fc600078e0a08 */
[----:B------:R-:W-:Y:S01]  /*91e0*/  @!P4 IMAD.MOV R7, RZ, RZ, -R7 ;  /* 0x000000ffff07c224 */ /* 0x000fe200078e0a07 */
[----:B----4-:R-:W-:Y:S02]  /*91f0*/  IABS R11, R27 ;  /* 0x0000001b000b7213 */ /* 0x010fe40000000000 */
[----:B------:R-:W-:Y:S02]  /*9200*/  ISETP.GE.AND P1, PT, R27, RZ, PT ;  /* 0x000000ff1b00720c */ /* 0x000fe40003f26270 */
[----:B------:R-:W4:Y:S04]  /*9210*/  LDL.LU R27, [R1+0x28c] ;  /* 0x00028c00011b7983 */ /* 0x000f280000300800 */
[----:B------:R-:W-:Y:S04]  /*9220*/  STL [R1+0x1f9c], R4 ;  /* 0x001f9c0401007387 */ /* 0x000fe80000100800 */
[----:B------:R-:W-:Y:S04]  /*9230*/  STL [R1+0x1fa0], R6 ;  /* 0x001fa00601007387 */ /* 0x000fe80000100800 */
[----:B------:R-:W-:Y:S04]  /*9240*/  STL [R1+0x1fa4], R7 ;  /* 0x001fa40701007387 */ /* 0x000fe80000100800 */
[----:B------:R-:W-:Y:S01]  /*9250*/  STL [R1+0x1fa8], R8 ;  /* 0x001fa80801007387 */ /* 0x000fe20000100800 */
[----:B-----5:R-:W-:-:S02]  /*9260*/  IABS R12, R26 ;  /* 0x0000001a000c7213 */ /* 0x020fc40000000000 */
[----:B------:R-:W-:Y:S02]  /*9270*/  ISETP.GE.AND P4, PT, R26, RZ, PT ;  /* 0x000000ff1a00720c */ /* 0x000fe40003f86270 */
[----:B------:R-:W5:Y:S01]  /*9280*/  LDL.LU R26, [R1+0x290] ;  /* 0x00029000011a7983 */ /* 0x000f620000300800 */
[----:B------:R-:W-:-:S04]  /*9290*/  IMAD.HI.U32 R9, R0, R11, RZ ;  /* 0x0000000b00097227 */ /* 0x000fc800078e00ff */
[----:B------:R-:W-:Y:S01]  /*92a0*/  IMAD.MOV R9, RZ, RZ, -R9 ;  /* 0x000000ffff097224 */ /* 0x000fe200078e0a09 */
[----:B------:R-:W-:Y:S02]  /*92b0*/  IABS R13, R28 ;  /* 0x0000001c000d7213 */ /* 0x000fe40000000000 */
[----:B------:R-:W-:Y:S02]  /*92c0*/  ISETP.GE.AND P2, PT, R28, RZ, PT ;  /* 0x000000ff1c00720c */ /* 0x000fe40003f46270 */
[----:B------:R-:W5:Y:S01]  /*92d0*/  LDL.LU R28, [R1+0x294] ;  /* 0x00029400011c7983 */ /* 0x000f620000300800 */
[----:B------:R-:W-:-:S05]  /*92e0*/  IMAD R11, R2, R9, R11 ;  /* 0x00000009020b7224 */ /* 0x000fca00078e020b */
[----:B------:R-:W-:-:S13]  /*92f0*/  ISETP.GT.U32.AND P0, PT, R2, R11, PT ;  /* 0x0000000b0200720c */ /* 0x000fda0003f04070 */
[----:B------:R-:W-:Y:S01]  /*9300*/  @!P0 IMAD.IADD R11, R11, 0x1, -R2 ;  /* 0x000000010b0b8824 */ /* 0x000fe200078e0a02 */
[----:B------:R-:W-:-:S13]  /*9310*/  ISETP.GT.U32.AND P0, PT, R2, R10, PT ;  /* 0x0000000a0200720c */ /* 0x000fda0003f04070 */
[----:B------:R-:W-:Y:S01]  /*9320*/  @!P0 IMAD.IADD R10, R10, 0x1, -R2 ;  /* 0x000000010a0a8824 */ /* 0x000fe200078e0a02 */
[----:B--2---:R-:W-:Y:S02]  /*9330*/  IABS R14, R29 ;  /* 0x0000001d000e7213 */ /* 0x004fe40000000000 */
[----:B------:R-:W-:Y:S02]  /*9340*/  ISETP.GE.AND P0, PT, R29, RZ, PT ;  /* 0x000000ff1d00720c */ /* 0x000fe40003f06270 */
[----:B------:R-:W2:Y:S01]  /*9350*/  LDL.LU R29, [R1+0x298] ;  /* 0x00029800011d7983 */ /* 0x000ea20000300800 */
[----:B------:R-:W-:-:S04]  /*9360*/  IMAD.HI.U32 R9, R0, R12, RZ ;  /* 0x0000000c00097227 */ /* 0x000fc800078e00ff */
[----:B------:R-:W-:-:S04]  /*9370*/  IMAD.MOV R9, RZ, RZ, -R9 ;  /* 0x000000ffff097224 */ /* 0x000fc800078e0a09 */
[----:B------:R-:W-:Y:S02]  /*9380*/  IMAD R12, R2, R9, R12 ;  /* 0x00000009020c7224 */ /* 0x000fe400078e020c */
[----:B------:R-:W-:-:S03]  /*9390*/  IMAD.HI.U32 R9, R0, R14, RZ ;  /* 0x0000000e00097227 */ /* 0x000fc600078e00ff */
[C---:B------:R-:W-:Y:S01]  /*93a0*/  ISETP.GT.U32.AND P3, PT, R2.reuse, R12, PT ;  /* 0x0000000c0200720c */ /* 0x040fe20003f64070 */
[----:B------:R-:W-:Y:S01]  /*93b0*/  IMAD.MOV R9, RZ, RZ, -R9 ;  /* 0x000000ffff097224 */ /* 0x000fe200078e0a09 */
[----:B------:R-:W-:Y:S01]  /*93c0*/  ISETP.GT.U32.AND P5, PT, R2, R11, PT ;  /* 0x0000000b0200720c */ /* 0x000fe20003fa4070 */
[----:B------:R-:W-:-:S04]  /*93d0*/  IMAD.HI.U32 R15, R0, R13, RZ ;  /* 0x0000000d000f7227 */ /* 0x000fc800078e00ff */
[C---:B------:R-:W-:Y:S02]  /*93e0*/  IMAD R14, R2.reuse, R9, R14 ;  /* 0x00000009020e7224 */ /* 0x040fe400078e020e */
[----:B------:R-:W-:Y:S02]  /*93f0*/  @!P6 IMAD.MOV R10, RZ, RZ, -R10 ;  /* 0x000000ffff0ae224 */ /* 0x000fe400078e0a0a */
[----:B------:R-:W-:Y:S01]  /*9400*/  IMAD.MOV R15, RZ, RZ, -R15 ;  /* 0x000000ffff0f7224 */ /* 0x000fe200078e0a0f */
[----:B------:R-:W-:Y:S01]  /*9410*/  ISETP.GT.U32.AND P6, PT, R2, R14, PT ;  /* 0x0000000e0200720c */ /* 0x000fe20003fc4070 */
[----:B------:R-:W-:Y:S02]  /*9420*/  @!P3 IMAD.IADD R12, R12, 0x1, -R2 ;  /* 0x000000010c0cb824 */ /* 0x000fe400078e0a02 */
[----:B------:R-:W-:-:S03]  /*9430*/  IMAD R13, R2, R15, R13 ;  /* 0x0000000f020d7224 */ /* 0x000fc600078e020d */
[C---:B------:R-:W-:Y:S01]  /*9440*/  ISETP.GT.U32.AND P3, PT, R2.reuse, R12, PT ;  /* 0x0000000c0200720c */ /* 0x040fe20003f64070 */
[----:B------:R-:W-:Y:S01]  /*9450*/  @!P5 IMAD.IADD R11, R11, 0x1, -R2 ;  /* 0x000000010b0bd824 */ /* 0x000fe200078e0a02 */
[----:B------:R-:W-:-:S05]  /*9460*/  ISETP.GT.U32.AND P5, PT, R2, R13, PT ;  /* 0x0000000d0200720c */ /* 0x000fca0003fa4070 */
[----:B------:R-:W-:-:S05]  /*9470*/  @!P6 IMAD.IADD R14, R14, 0x1, -R2 ;  /* 0x000000010e0ee824 */ /* 0x000fca00078e0a02 */
[----:B------:R-:W-:Y:S01]  /*9480*/  ISETP.GT.U32.AND P6, PT, R2, R14, PT ;  /* 0x0000000e0200720c */ /* 0x000fe20003fc4070 */
[--C-:B------:R-:W-:Y:S02]  /*9490*/  @!P3 IMAD.IADD R12, R12, 0x1, -R2.reuse ;  /* 0x000000010c0cb824 */ /* 0x100fe400078e0a02 */
[----:B------:R-:W-:Y:S02]  /*94a0*/  @!P5 IMAD.IADD R13, R13, 0x1, -R2 ;  /* 0x000000010d0dd824 */ /* 0x000fe400078e0a02 */
[----:B------:R-:W-:-:S03]  /*94b0*/  @!P4 IMAD.MOV R12, RZ, RZ, -R12 ;  /* 0x000000ffff0cc224 */ /* 0x000fc600078e0a0c */
[----:B------:R-:W-:Y:S01]  /*94c0*/  ISETP.GT.U32.AND P5, PT, R2, R13, PT ;  /* 0x0000000d0200720c */ /* 0x000fe20003fa4070 */
[----:B------:R-:W-:Y:S01]  /*94d0*/  @!P1 IMAD.MOV R11, RZ, RZ, -R11 ;  /* 0x000000ffff0b9224 */ /* 0x000fe200078e0a0b */
[----:B------:R0:W-:Y:S03]  /*94e0*/  STL [R1+0x1fac], R10 ;  /* 0x001fac0a01007387 */ /* 0x0001e60000100800 */
[----:B------:R-:W-:Y:S01]  /*94f0*/  @!P6 IMAD.IADD R14, R14, 0x1, -R2 ;  /* 0x000000010e0ee824 */ /* 0x000fe200078e0a02 */
[----:B------:R-:W-:Y:S01]  /*9500*/  STL [R1+0x1fb0], R11 ;  /* 0x001fb00b01007387 */ /* 0x000fe20000100800 */
[----:B---3--:R-:W-:-:S05]  /*9510*/  IABS R15, R22 ;  /* 0x00000016000f7213 */ /* 0x008fca0000000000 */
[----:B------:R-:W-:Y:S01]  /*9520*/  IMAD.HI.U32 R9, R0, R15, RZ ;  /* 0x0000000f00097227 */ /* 0x000fe200078e00ff */
[----:B------:R-:W-:-:S03]  /*9530*/  IABS R16, R21 ;  /* 0x0000001500107213 */ /* 0x000fc60000000000 */
[----:B------:R-:W-:-:S04]  /*9540*/  IMAD.MOV R9, RZ, RZ, -R9 ;  /* 0x000000ffff097224 */ /* 0x000fc800078e0a09 */
[----:B------:R-:W-:Y:S02]  /*9550*/  IMAD R15, R2, R9, R15 ;  /* 0x00000009020f7224 */ /* 0x000fe400078e020f */
[----:B------:R-:W-:-:S03]  /*9560*/  IMAD.HI.U32 R18, R0, R16, RZ ;  /* 0x0000001000127227 */ /* 0x000fc600078e00ff */
[----:B------:R-:W-:Y:S01]  /*9570*/  ISETP.GT.U32.AND P4, PT, R2, R15, PT ;  /* 0x0000000f0200720c */ /* 0x000fe20003f84070 */
[----:B------:R-:W-:-:S04]  /*9580*/  IMAD.MOV R18, RZ, RZ, -R18 ;  /* 0x000000ffff127224 */ /* 0x000fc800078e0a12 */
[----:B------:R-:W-:Y:S01]  /*9590*/  IMAD R16, R2, R18, R16 ;  /* 0x0000001202107224 */ /* 0x000fe200078e0210 */
[----:B------:R-:W-:-:S04]  /*95a0*/  ISETP.GE.AND P1, PT, R22, RZ, PT ;  /* 0x000000ff1600720c */ /* 0x000fc80003f26270 */
[----:B------:R-:W-:Y:S02]  /*95b0*/  ISETP.GT.U32.AND P6, PT, R2, R16, PT ;  /* 0x000000100200720c */ /* 0x000fe40003fc4070 */
[----:B----4-:R-:W-:Y:S01]  /*95c0*/  IABS R17, R27 ;  /* 0x0000001b00117213 */ /* 0x010fe20000000000 */
[----:B------:R-:W-:Y:S01]  /*95d0*/  STL [R1+0x1fb4], R12 ;  /* 0x001fb40c01007387 */ /* 0x000fe20000100800 */
[----:B------:R-:W-:-:S03]  /*95e0*/  @!P4 IMAD.IADD R15, R15, 0x1, -R2 ;  /* 0x000000010f0fc824 */ /* 0x000fc600078e0a02 */
[----:B------:R-:W-:Y:S01]  /*95f0*/  IMAD.HI.U32 R9, R0, R17, RZ ;  /* 0x0000001100097227 */ /* 0x000fe200078e00ff */
[----:B------:R-:W3:Y:S03]  /*9600*/  LDL.LU R22, [R1+0x29c] ;  /* 0x00029c0001167983 */ /* 0x000ee60000300800 */
[----:B------:R-:W-:Y:S01]  /*9610*/  IMAD.MOV R9, RZ, RZ, -R9 ;  /* 0x000000ffff097224 */ /* 0x000fe200078e0a09 */
[C---:B------:R-:W-:Y:S01]  /*9620*/  ISETP.GT.U32.AND P4, PT, R2.reuse, R15, PT ;  /* 0x0000000f0200720c */ /* 0x040fe20003f84070 */
[----:B------:R-:W-:Y:S02]  /*9630*/  @!P5 IMAD.IADD R13, R13, 0x1, -R2 ;  /* 0x000000010d0dd824 */ /* 0x000fe400078e0a02 */
[----:B------:R-:W-:Y:S01]  /*9640*/  IMAD R17, R2, R9, R17 ;  /* 0x0000000902117224 */ /* 0x000fe200078e0211 */
[----:B-----5:R-:W-:Y:S01]  /*9650*/  IABS R18, R26 ;  /* 0x0000001a00127213 */ /* 0x020fe20000000000 */
[----:B------:R-:W-:-:S04]  /*9660*/  @!P2 IMAD.MOV R13, RZ, RZ, -R13 ;  /* 0x000000ffff0da224 */ /* 0x000fc800078e0a0d */
[----:B------:R-:W-:Y:S01]  /*9670*/  IMAD.HI.U32 R9, R0, R18, RZ ;  /* 0x0000001200097227 */ /* 0x000fe200078e00ff */
[----:B------:R-:W-:-:S03]  /*9680*/  ISETP.GT.U32.AND P2, PT, R2, R17, PT ;  /* 0x000000110200720c */ /* 0x000fc60003f44070 */
[----:B------:R-:W-:Y:S02]  /*9690*/  @!P6 IMAD.IADD R16, R16, 0x1, -R2 ;  /* 0x000000011010e824 */ /* 0x000fe400078e0a02 */
[----:B------:R-:W-:Y:S01]  /*96a0*/  IMAD.MOV R9, RZ, RZ, -R9 ;  /* 0x000000ffff097224 */ /* 0x000fe200078e0a09 */
[----:B------:R-:W-:Y:S02]  /*96b0*/  IABS R19, R28 ;  /* 0x0000001c00137213 */ /* 0x000fe40000000000 */
[----:B------:R-:W-:Y:S01]  /*96c0*/  ISETP.GE.AND P3, PT, R21, RZ, PT ;  /* 0x000000ff1500720c */ /* 0x000fe20003f66270 */
[C---:B------:R-:W-:Y:S01]  /*96d0*/  IMAD R18, R2.reuse, R9, R18 ;  /* 0x0000000902127224 */ /* 0x040fe200078e0212 */
[----:B------:R-:W-:Y:S01]  /*96e0*/  ISETP.GT.U32.AND P6, PT, R2, R16, PT ;  /* 0x000000100200720c */ /* 0x000fe20003fc4070 */
[----:B------:R-:W-:-:S04]  /*96f0*/  IMAD.HI.U32 R21, R0, R19, RZ ;  /* 0x0000001300157227 */ /* 0x000fc800078e00ff */
[----:B------:R-:W-:Y:S02]  /*9700*/  @!P0 IMAD.MOV R14, RZ, RZ, -R14 ;  /* 0x000000ffff0e8224 */ /* 0x000fe400078e0a0e */
[--C-:B------:R-:W-:Y:S01]  /*9710*/  @!P4 IMAD.IADD R15, R15, 0x1, -R2.reuse ;  /* 0x000000010f0fc824 */ /* 0x100fe200078e0a02 */
[C---:B------:R-:W-:Y:S01]  /*9720*/  ISETP.GT.U32.AND P4, PT, R2.reuse, R18, PT ;  /* 0x000000120200720c */ /* 0x040fe20003f84070 */
[----:B------:R-:W-:Y:S01]  /*9730*/  IMAD.MOV R21, RZ, RZ, -R21 ;  /* 0x000000ffff157224 */ /* 0x000fe200078e0a15 */
[----:B------:R-:W-:Y:S01]  /*9740*/  STL [R1+0x1fb8], R13 ;  /* 0x001fb80d01007387 */ /* 0x000fe20000100800 */
[----:B------:R-:W-:Y:S01]  /*9750*/  ISETP.GE.AND P5, PT, R27, RZ, PT ;  /* 0x000000ff1b00720c */ /* 0x000fe20003fa6270 */
[----:B------:R-:W-:Y:S02]  /*9760*/  @!P2 IMAD.IADD R17, R17, 0x1, -R2 ;  /* 0x000000011111a824 */ /* 0x000fe400078e0a02 */
[----:B------:R-:W-:Y:S01]  /*9770*/  STL [R1+0x1fbc], R14 ;  /* 0x001fbc0e01007387 */ /* 0x000fe20000100800 */
[----:B------:R-:W-:-:S03]  /*9780*/  IMAD R19, R2, R21, R19 ;  /* 0x0000001502137224 */ /* 0x000fc600078e0213 */
[----:B------:R-:W4:Y:S01]  /*9790*/  LDL.LU R27, [R1+0x2a0] ;  /* 0x0002a000011b7983 */ /* 0x000f220000300800 */
[----:B------:R-:W-:Y:S01]  /*97a0*/  @!P1 IMAD.MOV R15, RZ, RZ, -R15 ;  /* 0x000000ffff0f9224 */ /* 0x000fe200078e0a0f */
[----:B------:R-:W-:Y:S01]  /*97b0*/  ISETP.GT.U32.AND P2, PT, R2, R17, PT ;  /* 0x000000110200720c */ /* 0x000fe20003f44070 */
[--C-:B------:R-:W-:Y:S01]  /*97c0*/  @!P6 IMAD.IADD R16, R16, 0x1, -R2.reuse ;  /* 0x000000011010e824 */ /* 0x100fe200078e0a02 */
[----:B------:R-:W-:Y:S01]  /*97d0*/  ISETP.GT.U32.AND P6, PT, R2, R19, PT ;  /* 0x000000130200720c */ /* 0x000fe20003fc4070 */
[----:B------:R-:W-:Y:S01]  /*97e0*/  @!P4 IMAD.IADD R18, R18, 0x1, -R2 ;  /* 0x000000011212c824 */ /* 0x000fe200078e0a02 */
[----:B------:R-:W-:Y:S01]  /*97f0*/  ISETP.GE.AND P0, PT, R26, RZ, PT ;  /* 0x000000ff1a00720c */ /* 0x000fe20003f06270 */
[----:B------:R-:W-:Y:S01]  /*9800*/  STL [R1+0x1fc0], R15 ;  /* 0x001fc00f01007387 */ /* 0x000fe20000100800 */
[----:B------:R-:W-:-:S03]  /*9810*/  ISETP.GE.AND P1, PT, R28, RZ, PT ;  /* 0x000000ff1c00720c */ /* 0x000fc60003f26270 */
[----:B------:R-:W5:Y:S04]  /*9820*/  LDL.LU R26, [R1+0x2a4] ;  /* 0x0002a400011a7983 */ /* 0x000f680000300800 */
[----:B------:R-:W5:Y:S01]  /*9830*/  LDL.LU R28, [R1+0x2a8] ;  /* 0x0002a800011c7983 */ /* 0x000f620000300800 */
[----:B------:R-:W-:Y:S01]  /*9840*/  ISETP.GT.U32.AND P4, PT, R2, R18, PT ;  /* 0x000000120200720c */ /* 0x000fe20003f84070 */
[--C-:B------:R-:W-:Y:S02]  /*9850*/  @!P2 IMAD.IADD R17, R17, 0x1, -R2.reuse ;  /* 0x000000011111a824 */ /* 0x100fe400078e0a02 */
[----:B------:R-:W-:Y:S02]  /*9860*/  @!P6 IMAD.IADD R19, R19, 0x1, -R2 ;  /* 0x000000011313e824 */ /* 0x000fe400078e0a02 */
[----:B------:R-:W-:-:S02]  /*9870*/  @!P3 IMAD.MOV R16, RZ, RZ, -R16 ;  /* 0x000000ffff10b224 */ /* 0x000fc400078e0a10 */
[----:B------:R-:W-:Y:S01]  /*9880*/  @!P5 IMAD.MOV R17, RZ, RZ, -R17 ;  /* 0x000000ffff11d224 */ /* 0x000fe200078e0a11 */
[----:B------:R-:W-:Y:S02]  /*9890*/  ISETP.GT.U32.AND P5, PT, R2, R19, PT ;  /* 0x000000130200720c */ /* 0x000fe40003fa4070 */
[----:B------:R-:W-:Y:S03]  /*98a0*/  STL [R1+0x1fc4], R16 ;  /* 0x001fc41001007387 */ /* 0x000fe60000100800 */
[----:B------:R-:W-:-:S04]  /*98b0*/  @!P4 IMAD.IADD R18, R18, 0x1, -R2 ;  /* 0x000000011212c824 */ /* 0x000fc800078e0a02 */
[----:B------:R-:W-:-:S04]  /*98c0*/  @!P0 IMAD.MOV R18, RZ, RZ, -R18 ;  /* 0x000000ffff128224 */ /* 0x000fc800078e0a12 */
[----:B------:R-:W-:-:S04]  /*98d0*/  @!P5 IMAD.IADD R19, R19, 0x1, -R2 ;  /* 0x000000011313d824 */ /* 0x000fc800078e0a02 */
[----:B------:R-:W-:Y:S01]  /*98e0*/  @!P1 IMAD.MOV R19, RZ, RZ, -R19 ;  /* 0x000000ffff139224 */ /* 0x000fe200078e0a13 */
[----:B--2---:R-:W-:Y:S02]  /*98f0*/  IABS R20, R29 ;  /* 0x0000001d00147213 */ /* 0x004fe40000000000 */
[----:B------:R-:W-:Y:S02]  /*9900*/  ISETP.GE.AND P2, PT, R29, RZ, PT ;  /* 0x000000ff1d00720c */ /* 0x000fe40003f46270 */
[----:B------:R-:W2:Y:S04]  /*9910*/  LDL.LU R29, [R1+0x2ac] ;  /* 0x0002ac00011d7983 */ /* 0x000ea80000300800 */
[----:B------:R-:W-:Y:S04]  /*9920*/  STL [R1+0x1fc8], R17 ;  /* 0x001fc81101007387 */ /* 0x000fe80000100800 */
[----:B------:R-:W-:Y:S04]  /*9930*/  STL [R1+0x1fcc], R18 ;  /* 0x001fcc1201007387 */ /* 0x000fe80000100800 */
[----:B0-----:R-:W2:Y:S04]  /*9940*/  LDL.LU R10, [R1+0x2b0] ;  /* 0x0002b000010a7983 */ /* 0x001ea80000300800 */
[----:B------:R-:W-:Y:S04]  /*9950*/  STL [R1+0x1fd0], R19 ;  /* 0x001fd01301007387 */ /* 0x000fe80000100800 */
[----:B------:R-:W2:Y:S04]  /*9960*/  LDL.LU R3, [R1+0x2b4] ;  /* 0x0002b40001037983 */ /* 0x000ea80000300800 */
[----:B------:R-:W2:Y:S04]  /*9970*/  LDL.LU R6, [R1+0x2b8] ;  /* 0x0002b80001067983 */ /* 0x000ea80000300800 */
[----:B------:R-:W2:Y:S04]  /*9980*/  LDL.LU R4, [R1+0x2bc] ;  /* 0x0002bc0001047983 */ /* 0x000ea80000300800 */
[----:B------:R-:W2:Y:S01]  /*9990*/  LDL.LU R8, [R1+0x2c0] ;  /* 0x0002c00001087983 */ /* 0x000ea20000300800 */
[----:B------:R-:W-:-:S04]  /*99a0*/  IMAD.HI.U32 R9, R0, R20, RZ ;  /* 0x0000001400097227 */ /* 0x000fc800078e00ff */
[----:B------:R-:W-:-:S04]  /*99b0*/  IMAD.MOV R9, RZ, RZ, -R9 ;  /* 0x000000ffff097224 */ /* 0x000fc800078e0a09 */
[----:B------:R-:W-:-:S05]  /*99c0*/  IMAD R20, R2, R9, R20 ;  /* 0x0000000902147224 */ /* 0x000fca00078e0214 */
[----:B------:R-:W-:-:S13]  /*99d0*/  ISETP.GT.U32.AND P3, PT, R2, R20, PT ;  /* 0x000000140200720c */ /* 0x000fda0003f64070 */
[----:B------:R-:W-:-:S05]  /*99e0*/  @!P3 IMAD.IADD R20, R20, 0x1, -R2 ;  /* 0x000000011414b824 */ /* 0x000fca00078e0a02 */
[----:B------:R-:W-:-:S13]  /*99f0*/  ISETP.GT.U32.AND P3, PT, R2, R20, PT ;  /* 0x000000140200720c */ /* 0x000fda0003f64070 */
[----:B------:R-:W-:Y:S01]  /*9a00*/  @!P3 IMAD.IADD R20, R20, 0x1, -R2 ;  /* 0x000000011414b824 */ /* 0x000fe200078e0a02 */
[----:B---3--:R-:W-:-:S05]  /*9a10*/  IABS R21, R22 ;  /* 0x0000001600157213 */ /* 0x008fca0000000000 */
[----:B------:R-:W-:-:S04]  /*9a20*/  IMAD.HI.U32 R9, R0, R21, RZ ;  /* 0x0000001500097227 */ /* 0x000fc800078e00ff */
[----:B------:R-:W-:-:S04]  /*9a30*/  IMAD.MOV R9, RZ, RZ, -R9 ;  /* 0x000000ffff097224 */ /* 0x000fc800078e0a09 */
[----:B------:R-:W-:Y:S01]  /*9a40*/  IMAD R21, R2, R9, R21 ;  /* 0x0000000902157224 */ /* 0x000fe200078e0215 */
[----:B------:R-:W-:-:S04]  /*9a50*/  ISETP.GE.AND P6, PT, R22, RZ, PT ;  /* 0x000000ff1600720c */ /* 0x000fc80003fc6270 */
[----:B------:R-:W-:-:S13]  /*9a60*/  ISETP.GT.U32.AND P1, PT, R2, R21, PT ;  /* 0x000000150200720c */ /* 0x000fda0003f24070 */
[----:B------:R-:W-:-:S05]  /*9a70*/  @!P1 IMAD.IADD R21, R21, 0x1, -R2 ;  /* 0x0000000115159824 */ /* 0x000fca00078e0a02 */
[----:B------:R-:W-:Y:S02]  /*9a80*/  ISETP.GT.U32.AND P1, PT, R2, R21, PT ;  /* 0x000000150200720c */ /* 0x000fe40003f24070 */
[----:B----4-:R-:W-:-:S05]  /*9a90*/  IABS R22, R27 ;  /* 0x0000001b00167213 */ /* 0x010fca0000000000 */
[----:B------:R-:W-:-:S04]  /*9aa0*/  IMAD.MOV.U32 R24, RZ, RZ, R22 ;  /* 0x000000ffff187224 */ /* 0x000fc800078e0016 */
[----:B------:R-:W-:Y:S01]  /*9ab0*/  IMAD.HI.U32 R23, R0, R24, RZ ;  /* 0x0000001800177227 */ /* 0x000fe200078e00ff */
[----:B------:R-:W-:Y:S02]  /*9ac0*/  ISETP.GE.AND P4, PT, R27, RZ, PT ;  /* 0x000000ff1b00720c */ /* 0x000fe40003f86270 */
[----:B-----5:R-:W-:Y:S01]  /*9ad0*/  IABS R22, R28 ;  /* 0x0000001c00167213 */ /* 0x020fe20000000000 */
[----:B------:R-:W-:-:S04]  /*9ae0*/  IMAD.MOV R23, RZ, RZ, -R23 ;  /* 0x000000ffff177224 */ /* 0x000fc800078e0a17 */
[----:B------:R-:W-:Y:S02]  /*9af0*/  IMAD.MOV.U32 R27, RZ, RZ, R22 ;  /* 0x000000ffff1b7224 */ /* 0x000fe400078e0016 */
[----:B------:R-:W-:Y:S02]  /*9b00*/  IMAD R22, R2, R23, R24 ;  /* 0x0000001702167224 */ /* 0x000fe400078e0218 */
[----:B------:R-:W-:Y:S01]  /*9b10*/  IMAD.HI.U32 R24, R0, R27, RZ ;  /* 0x0000001b00187227 */ /* 0x000fe200078e00ff */
[----:B------:R-:W-:-:S03]  /*9b20*/  IABS R9, R26 ;  /* 0x0000001a00097213 */ /* 0x000fc60000000000 */
[----:B------:R-:W-:Y:S01]  /*9b30*/  IMAD.MOV R24, RZ, RZ, -R24 ;  /* 0x000000ffff187224 */ /* 0x000fe200078e0a18 */
[----:B------:R-:W-:Y:S01]  /*9b40*/  ISETP.GE.AND P0, PT, R26, RZ, PT ;  /* 0x000000ff1a00720c */ /* 0x000fe20003f06270 */
[----:B------:R-:W-:Y:S02]  /*9b50*/  IMAD.MOV.U32 R26, RZ, RZ, R9 ;  /* 0x000000ffff1a7224 */ /* 0x000fe400078e0009 */
[C---:B------:R-:W-:Y:S02]  /*9b60*/  IMAD R24, R2.reuse, R24, R27 ;  /* 0x0000001802187224 */ /* 0x040fe400078e021b */
[----:B------:R-:W-:Y:S01]  /*9b70*/  @!P2 IMAD.MOV R20, RZ, RZ, -R20 ;  /* 0x000000ffff14a224 */ /* 0x000fe200078e0a14 */
[----:B------:R-:W-:Y:S01]  /*9b80*/  ISETP.GT.U32.AND P2, PT, R2, R22, PT ;  /* 0x000000160200720c */ /* 0x000fe20003f44070 */
[----:B------:R-:W-:-:S04]  /*9b90*/  @!P1 IMAD.IADD R21, R21, 0x1, -R2 ;  /* 0x0000000115159824 */ /* 0x000fc800078e0a02 */
[----:B------:R-:W-:Y:S01]  /*9ba0*/  @!P6 IMAD.MOV R21, RZ, RZ, -R21 ;  /* 0x000000ffff15e224 */ /* 0x000fe200078e0a15 */
[----:B------:R-:W-:Y:S01]  /*9bb0*/  ISETP.GT.U32.AND P6, PT, R2, R24, PT ;  /* 0x000000180200720c */ /* 0x000fe20003fc4070 */
[----:B------:R-:W-:-:S04]  /*9bc0*/  IMAD.HI.U32 R23, R0, R26, RZ ;  /* 0x0000001a00177227 */ /* 0x000fc800078e00ff */
[----:B------:R-:W-:Y:S02]  /*9bd0*/  IMAD.MOV R23, RZ, RZ, -R23 ;  /* 0x000000ffff177224 */ /* 0x000fe400078e0a17 */
[----:B------:R-:W-:Y:S02]  /*9be0*/  @!P2 IMAD.IADD R22, R22, 0x1, -R2 ;  /* 0x000000011616a824 */ /* 0x000fe400078e0a02 */
[----:B------:R-:W-:-:S03]  /*9bf0*/  IMAD R23, R2, R23, R26 ;  /* 0x0000001702177224 */ /* 0x000fc600078e021a */
[----:B------:R-:W-:Y:S01]  /*9c00*/  ISETP.GT.U32.AND P2, PT, R2, R22, PT ;  /* 0x000000160200720c */ /* 0x000fe20003f44070 */
[----:B------:R-:W-:-:S05]  /*9c10*/  @!P6 IMAD.IADD R24, R24, 0x1, -R2 ;  /* 0x000000011818e824 */ /* 0x000fca00078e0a02 */
[----:B------:R-:W-:-:S07]  /*9c20*/  ISETP.GT.U32.AND P6, PT, R2, R24, PT ;  /* 0x000000180200720c */ /* 0x000fce0003fc4070 */
[----:B------:R-:W-:-:S06]  /*9c30*/  @!P2 IMAD.IADD R22, R22, 0x1, -R2 ;  /* 0x000000011616a824 */ /* 0x000fcc00078e0a02 */
[----:B------:R-:W-:Y:S01]  /*9c40*/  @!P6 IMAD.IADD R24, R24, 0x1, -R2 ;  /* 0x000000011818e824 */ /* 0x000fe200078e0a02 */
[----:B------:R-:W-:Y:S02]  /*9c50*/  ISETP.GE.AND P5, PT, R28, RZ, PT ;  /* 0x000000ff1c00720c */ /* 0x000fe40003fa6270 */
[----:B--2---:R-:W-:Y:S02]  /*9c60*/  IABS R9, R29 ;  /* 0x0000001d00097213 */ /* 0x004fe40000000000 */
[----:B------:R-:W-:-:S03]  /*9c70*/  ISETP.GE.AND P3, PT, R29, RZ, PT ;  /* 0x000000ff1d00720c */ /* 0x000fc60003f66270 */
[----:B------:R-:W-:-:S04]  /*9c80*/  IMAD.HI.U32 R25, R0, R9, RZ ;  /* 0x0000000900197227 */ /* 0x000fc800078e00ff */
[----:B------:R-:W-:Y:S01]  /*9c90*/  IMAD.MOV R25, RZ, RZ, -R25 ;  /* 0x000000ffff197224 */ /* 0x000fe200078e0a19 */
[----:B------:R-:W-:-:S03]  /*9ca0*/  IABS R29, R10 ;  /* 0x0000000a001d7213 */ /* 0x000fc60000000000 */
[----:B------:R-:W-:Y:S02]  /*9cb0*/  IMAD R25, R2, R25, R9 ;  /* 0x0000001902197224 */ /* 0x000fe400078e0209 */
[----:B------:R-:W-:Y:S01]  /*9cc0*/  IMAD.HI.U32 R9, R0, R29, RZ ;  /* 0x0000001d00097227 */ /* 0x000fe200078e00ff */
[----:B------:R-:W-:-:S03]  /*9cd0*/  IABS R26, R3 ;  /* 0x00000003001a7213 */ /* 0x000fc60000000000 */
[----:B------:R-:W-:-:S04]  /*9ce0*/  IMAD.MOV R9, RZ, RZ, -R9 ;  /* 0x000000ffff097224 */ /* 0x000fc800078e0a09 */
[----:B------:R-:W-:Y:S02]  /*9cf0*/  IMAD R29, R2, R9, R29 ;  /* 0x00000009021d7224 */ /* 0x000fe400078e021d */
[----:B------:R-:W-:-:S04]  /*9d00*/  IMAD.HI.U32 R9, R0, R26, RZ ;  /* 0x0000001a00097227 */ /* 0x000fc800078e00ff */
[----:B------:R-:W-:Y:S01]  /*9d10*/  IMAD.MOV R9, RZ, RZ, -R9 ;  /* 0x000000ffff097224 */ /* 0x000fe200078e0a09 */
[----:B------:R-:W-:-:S03]  /*9d20*/  ISETP.GT.U32.AND P2, PT, R2, R25, PT ;  /* 0x000000190200720c */ /* 0x000fc60003f44070 */
[----:B------:R-:W-:-:S05]  /*9d30*/  IMAD R26, R2, R9, R26 ;  /* 0x00000009021a7224 */ /* 0x000fca00078e021a */
[----:B------:R-:W-:Y:S02]  /*9d40*/  ISETP.GT.U32.AND P6, PT, R2, R26, PT ;  /* 0x0000001a0200720c */ /* 0x000fe40003fc4070 */
[----:B------:R-:W-:-:S03]  /*9d50*/  IABS R27, R6 ;  /* 0x00000006001b7213 */ /* 0x000fc60000000000 */
[----:B------:R-:W-:Y:S02]  /*9d60*/  @!P2 IMAD.IADD R25, R25, 0x1, -R2 ;  /* 0x000000011919a824 */ /* 0x000fe400078e0a02 */
[----:B------:R-:W-:-:S06]  /*9d70*/  IMAD.HI.U32 R28, R0, R27, RZ ;  /* 0x0000001b001c7227 */ /* 0x000fcc00078e00ff */
[----:B------:R-:W-:Y:S01]  /*9d80*/  @!P6 IMAD.IADD R26, R26, 0x1, -R2 ;  /* 0x000000011a1ae824 */ /* 0x000fe200078e0a02 */
[----:B------:R-:W-:Y:S01]  /*9d90*/  ISETP.GT.U32.AND P6, PT, R2, R25, PT ;  /* 0x000000190200720c */ /* 0x000fe20003fc4070 */
[----:B------:R-:W-:-:S04]  /*9da0*/  IMAD.MOV R9, RZ, RZ, -R28 ;  /* 0x000000ffff097224 */ /* 0x000fc800078e0a1c */
[C---:B------:R-:W-:Y:S01]  /*9db0*/  IMAD R27, R2.reuse, R9, R27 ;  /* 0x00000009021b7224 */ /* 0x040fe200078e021b */
[----:B------:R-:W-:-:S04]  /*9dc0*/  ISETP.GT.U32.AND P1, PT, R2, R23, PT ;  /* 0x000000170200720c */ /* 0x000fc80003f24070 */
[----:B------:R-:W-:-:S03]  /*9dd0*/  ISETP.GT.U32.AND P2, PT, R2, R27, PT ;  /* 0x0000001b0200720c */ /* 0x000fc60003f44070 */
[--C-:B------:R-:W-:Y:S01]  /*9de0*/  @!P6 IMAD.IADD R25, R25, 0x1, -R2.reuse ;  /* 0x000000011919e824 */ /* 0x100fe200078e0a02 */
[----:B------:R-:W-:Y:S02]  /*9df0*/  ISETP.GE.AND P6, PT, R3, RZ, PT ;  /* 0x000000ff0300720c */ /* 0x000fe40003fc6270 */
[----:B------:R-:W0:Y:S01]  /*9e00*/  S2R R3, SR_TID.X ;  /* 0x0000000000037919 */ /* 0x000e220000002100 */
[----:B------:R-:W-:Y:S02]  /*9e10*/  IABS R28, R4 ;  /* 0x00000004001c7213 */ /* 0x000fe40000000000 */
[----:B------:R-:W-:-:S04]  /*9e20*/  @!P1 IMAD.IADD R23, R23, 0x1, -R2 ;  /* 0x0000000117179824 */ /* 0x000fc800078e0a02 */
[----:B------:R-:W-:Y:S01]  /*9e30*/  @!P2 IMAD.IADD R27, R27, 0x1, -R2 ;  /* 0x000000011b1ba824 */ /* 0x000fe200078e0a02 */
[C---:B------:R-:W-:Y:S01]  /*9e40*/  ISETP.GT.U32.AND P1, PT, R2.reuse, R23, PT ;  /* 0x000000170200720c */ /* 0x040fe20003f24070 */
[----:B------:R-:W-:Y:S01]  /*9e50*/  IMAD.MOV.U32 R9, RZ, RZ, R28 ;  /* 0x000000ffff097224 */ /* 0x000fe200078e001c */
[----:B------:R-:W-:Y:S01]  /*9e60*/  IABS R28, R8 ;  /* 0x00000008001c7213 */ /* 0x000fe20000000000 */
[----:B------:R-:W-:Y:S01]  /*9e70*/  @!P4 IMAD.MOV R22, RZ, RZ, -R22 ;  /* 0x000000ffff16c224 */ /* 0x000fe200078e0a16 */
[----:B------:R-:W-:Y:S01]  /*9e80*/  ISETP.GT.U32.AND P4, PT, R2, R27, PT ;  /* 0x0000001b0200720c */ /* 0x000fe20003f84070 */
[----:B------:R-:W-:-:S04]  /*9e90*/  IMAD.HI.U32 R7, R0, R9, RZ ;  /* 0x0000000900077227 */ /* 0x000fc800078e00ff */
[----:B------:R-:W-:-:S04]  /*9ea0*/  IMAD.HI.U32 R0, R0, R28, RZ ;  /* 0x0000001c00007227 */ /* 0x000fc800078e00ff */
[----:B------:R-:W-:Y:S02]  /*9eb0*/  IMAD.MOV R7, RZ, RZ, -R7 ;  /* 0x000000ffff077224 */ /* 0x000fe400078e0a07 */
[----:B------:R-:W-:Y:S02]  /*9ec0*/  IMAD.MOV R0, RZ, RZ, -R0 ;  /* 0x000000ffff007224 */ /* 0x000fe400078e0a00 */
[----:B------:R-:W-:Y:S01]  /*9ed0*/  @!P1 IMAD.IADD R23, R23, 0x1, -R2 ;  /* 0x0000000117179824 */ /* 0x000fe200078e0a02 */
[C---:B------:R-:W-:Y:S01]  /*9ee0*/  ISETP.GT.U32.AND P1, PT, R2.reuse, R29, PT ;  /* 0x0000001d0200720c */ /* 0x040fe20003f24070 */
[C---:B------:R-:W-:Y:S02]  /*9ef0*/  IMAD R9, R2.reuse, R7, R9 ;  /* 0x0000000702097224 */ /* 0x040fe400078e0209 */
[----:B------:R-:W-:Y:S02]  /*9f00*/  IMAD R28, R2, R0, R28 ;  /* 0x00000000021c7224 */ /* 0x000fe400078e021c */
[----:B------:R-:W-:Y:S01]  /*9f10*/  @!P4 IMAD.IADD R27, R27, 0x1, -R2 ;  /* 0x000000011b1bc824 */ /* 0x000fe200078e0a02 */
[----:B0-----:R-:W-:-:S02]  /*9f20*/  LOP3.LUT R0, R3, 0x3, RZ, 0xc0, !PT ;  /* 0x0000000303007812 */ /* 0x001fc400078ec0ff */
[----:B------:R-:W-:Y:S01]  /*9f30*/  ISETP.GE.AND P4, PT, R4, RZ, PT ;  /* 0x000000ff0400720c */ /* 0x000fe20003f86270 */
[----:B------:R-:W-:Y:S01]  /*9f40*/  @!P0 IMAD.MOV R23, RZ, RZ, -R23 ;  /* 0x000000ffff178224 */ /* 0x000fe200078e0a17 */
[----:B------:R-:W-:Y:S01]  /*9f50*/  SHF.R.U32.HI R4, RZ, 0x2, R3 ;  /* 0x00000002ff047819 */ /* 0x000fe20000011603 */
[----:B------:R-:W-:Y:S01]  /*9f60*/  @!P5 IMAD.MOV R24, RZ, RZ, -R24 ;  /* 0x000000ffff18d224 */ /* 0x000fe200078e0a18 */
[----:B------:R-:W-:Y:S01]  /*9f70*/  ISETP.GT.U32.AND P0, PT, R2, R26, PT ;  /* 0x0000001a0200720c */ /* 0x000fe20003f04070 */
[----:B------:R-:W-:Y:S01]  /*9f80*/  IMAD R0, R0, 0x420, RZ ;  /* 0x0000042000007824 */ /* 0x000fe200078e02ff */
[----:B------:R-:W-:Y:S02]  /*9f90*/  ISETP.GT.U32.AND P5, PT, R2, R9, PT ;  /* 0x000000090200720c */ /* 0x000fe40003fa4070 */
[----:B------:R-:W-:Y:S01]  /*9fa0*/  SGXT.U32 R4, R4, 0x3 ;  /* 0x000000030404781a */ /* 0x000fe20000000000 */
[----:B------:R-:W-:-:S03]  /*9fb0*/  @!P1 IMAD.IADD R29, R29, 0x1, -R2 ;  /* 0x000000011d1d9824 */ /* 0x000fc600078e0a02 */
[----:B------:R-:W-:Y:S01]  /*9fc0*/  LOP3.LUT R0, R0, R4, RZ, 0xfc, !PT ;  /* 0x0000000400007212 */ /* 0x000fe200078efcff */
[C---:B------:R-:W-:Y:S01]  /*9fd0*/  IMAD.SHL.U32 R4, R3.reuse, 0x40, RZ ;  /* 0x0000004003047824 */ /* 0x040fe200078e00ff */
[----:B------:R-:W-:Y:S01]  /*9fe0*/  ISETP.GE.AND P1, PT, R10, RZ, PT ;  /* 0x000000ff0a00720c */ /* 0x000fe20003f26270 */
[----:B------:R-:W-:Y:S01]  /*9ff0*/  IMAD.SHL.U32 R10, R3, 0x8, RZ ;  /* 0x00000008030a7824 */ /* 0x000fe200078e00ff */
[----:B------:R-:W-:Y:S01]  /*a000*/  SHF.R.U32.HI R7, RZ, 0x1, R3 ;  /* 0x00000001ff077819 */ /* 0x000fe20000011603 */
[----:B------:R-:W-:Y:S01]  /*a010*/  STL [R1+0x1fd4], R20 ;  /* 0x001fd41401007387 */ /* 0x000fe20000100800 */
[----:B------:R-:W-:Y:S01]  /*a020*/  LOP3.LUT R4, R4, 0x1c0, RZ, 0xc0, !PT ;  /* 0x000001c004047812 */ /* 0x000fe200078ec0ff */
[--C-:B------:R-:W-:Y:S01]  /*a030*/  @!P0 IMAD.IADD R26, R26, 0x1, -R2.reuse ;  /* 0x000000011a1a8824 */ /* 0x100fe200078e0a02 */
[----:B------:R-:W-:Y:S01]  /*a040*/  ISETP.GE.AND P0, PT, R6, RZ, PT ;  /* 0x000000ff0600720c */ /* 0x000fe20003f06270 */
[----:B------:R-:W-:Y:S01]  /*a050*/  @!P5 IMAD.IADD R9, R9, 0x1, -R2 ;  /* 0x000000010909d824 */ /* 0x000fe200078e0a02 */
[----:B------:R-:W-:Y:S01]  /*a060*/  STL [R1+0x1fd8], R21 ;  /* 0x001fd81501007387 */ /* 0x000fe20000100800 */
[----:B------:R-:W-:Y:S01]  /*a070*/  LOP3.LUT R0, R0, 0x10, R7, 0xf8, !PT ;  /* 0x0000001000007812 */ /* 0x000fe200078ef807 */
[----:B------:R-:W-:Y:S01]  /*a080*/  IMAD.SHL.U32 R6, R3, 0x2, RZ ;  /* 0x0000000203067824 */ /* 0x000fe200078e00ff */
[----:B------:R-:W-:Y:S01]  /*a090*/  LOP3.LUT R4, R4, 0x30, R10, 0xf8, !PT ;  /* 0x0000003004047812 */ /* 0x000fe200078ef80a */
[----:B------:R-:W-:Y:S01]  /*a0a0*/  STL [R1+0x1fdc], R22 ;  /* 0x001fdc1601007387 */ /* 0x000fe20000100800 */
[----:B------:R-:W-:-:S03]  /*a0b0*/  ISETP.GT.U32.AND P5, PT, R2, R9, PT ;  /* 0x000000090200720c */ /* 0x000fc60003fa4070 */
[----:B------:R-:W-:Y:S04]  /*a0c0*/  STL [R1+0x1fe0], R23 ;  /* 0x001fe01701007387 */ /* 0x000fe80000100800 */
[----:B------:R-:W-:Y:S01]  /*a0d0*/  STL [R1+0x1fe4], R24 ;  /* 0x001fe41801007387 */ /* 0x000fe20000100800 */
[----:B------:R-:W-:-:S03]  /*a0e0*/  LOP3.LUT R3, R3, 0x3f, RZ, 0xc0, !PT ;  /* 0x0000003f03037812 */ /* 0x000fc600078ec0ff */
[----:B------:R-:W-:Y:S04]  /*a0f0*/  STL [R1+0x1f28], R10 ;  /* 0x001f280a01007387 */ /* 0x000fe80000100800 */
[----:B------:R0:W-:Y:S02]  /*a100*/  STL [R1+0x1f2c], R0 ;  /* 0x001f2c0001007387 */ /* 0x0001e40000100800 */
[----:B0-----:R-:W-:-:S05]  /*a110*/  LOP3.LUT R0, R4, 0x30, R6, 0x78, !PT ;  /* 0x0000003004007812 */ /* 0x001fca00078e7806 */
[----:B------:R0:W-:Y:S04]  /*a120*/  STL [R1+0xf90], R0 ;  /* 0x000f900001007387 */ /* 0x0001e80000100800 */
[----:B------:R-:W2:Y:S04]  /*a130*/  LDL.LU R13, [R1+0x20c] ;  /* 0x00020c00010d7983 */ /* 0x000ea80000300800 */
[----:B------:R-:W3:Y:S01]  /*a140*/  LDL.LU R12, [R1+0x208] ;  /* 0x00020800010c7983 */ /* 0x000ee20000300800 */
[----:B0-----:R-:W-:-:S03]  /*a150*/  IMAD R0, R3, UR45, RZ ;  /* 0x0000002d03007c24 */ /* 0x001fc6000f8e02ff */
[----:B------:R-:W4:Y:S01]  /*a160*/  LDL.LU R11, [R1+0x200] ;  /* 0x00020000010b7983 */ /* 0x000f220000300800 */
[----:B------:R-:W-:Y:S01]  /*a170*/  @!P5 IMAD.IADD R9, R9, 0x1, -R2 ;  /* 0x000000010909d824 */ /* 0x000fe200078e0a02 */
[----:B------:R-:W-:Y:S02]  /*a180*/  ISETP.GE.AND P5, PT, R8, RZ, PT ;  /* 0x000000ff0800720c */ /* 0x000fe40003fa6270 */
[----:B------:R-:W-:Y:S04]  /*a190*/  STL [R1+0x21c], R0 ;  /* 0x00021c0001007387 */ /* 0x000fe80000100800 */
[----:B------:R-:W5:Y:S04]  /*a1a0*/  LDL.LU R10, [R1+0x1f8] ;  /* 0x0001f800010a7983 */ /* 0x000f680000300800 */
[----:B------:R-:W5:Y:S04]  /*a1b0*/  LDL.LU R8, [R1+0x1f0] ;  /* 0x0001f00001087983 */ /* 0x000f680000300800 */
[----:B------:R-:W5:Y:S04]  /*a1c0*/  LDL.LU R7, [R1+0x1ec] ;  /* 0x0001ec0001077983 */ /* 0x000f680000300800 */
[----:B------:R-:W5:Y:S01]  /*a1d0*/  LDL.LU R6, [R1+0x1e4] ;  /* 0x0001e40001067983 */ /* 0x000f620000300800 */
[----:B------:R-:W-:Y:S01]  /*a1e0*/  ISETP.GT.U32.AND P2, PT, R2, R29, PT ;  /* 0x0000001d0200720c */ /* 0x000fe20003f44070 */
[----:B------:R-:W-:-:S02]  /*a1f0*/  @!P3 IMAD.MOV R25, RZ, RZ, -R25 ;  /* 0x000000ffff19b224 */ /* 0x000fc400078e0a19 */
[----:B------:R-:W5:Y:S01]  /*a200*/  LDL.LU R4, [R1+0x1e0] ;  /* 0x0001e00001047983 */ /* 0x000f620000300800 */
[----:B------:R-:W-:Y:S02]  /*a210*/  @!P6 IMAD.MOV R26, RZ, RZ, -R26 ;  /* 0x000000ffff1ae224 */ /* 0x000fe400078e0a1a */
[----:B------:R-:W-:Y:S01]  /*a220*/  @!P0 IMAD.MOV R27, RZ, RZ, -R27 ;  /* 0x000000ffff1b8224 */ /* 0x000fe200078e0a1b */
[----:B------:R-:W5:Y:S06]  /*a230*/  LDL.LU R3, [R1+0x1dc] ;  /* 0x0001dc0001037983 */ /* 0x000f6c0000300800 */
[----:B------:R-:W-:Y:S01]  /*a240*/  @!P2 IMAD.IADD R29, R29, 0x1, -R2 ;  /* 0x000000011d1da824 */ /* 0x000fe200078e0a02 */
[----:B------:R-:W-:-:S13]  /*a250*/  ISETP.GT.U32.AND P2, PT, R2, R28, PT ;  /* 0x0000001c0200720c */ /* 0x000fda0003f44070 */
[----:B------:R-:W-:-:S05]  /*a260*/  @!P2 IMAD.IADD R28, R28, 0x1, -R2 ;  /* 0x000000011c1ca824 */ /* 0x000fca00078e0a02 */
[----:B------:R-:W-:Y:S01]  /*a270*/  ISETP.GT.U32.AND P2, PT, R2, R28, PT ;  /* 0x0000001c0200720c */ /* 0x000fe20003f44070 */
[----:B------:R-:W-:Y:S01]  /*a280*/  @!P1 IMAD.MOV R29, RZ, RZ, -R29 ;  /* 0x000000ffff1d9224 */ /* 0x000fe200078e0a1d */
[----:B------:R-:W-:Y:S01]  /*a290*/  STL [R1+0x1fe8], R25 ;  /* 0x001fe81901007387 */ /* 0x000fe20000100800 */
[----:B------:R-:W-:-:S10]  /*a2a0*/  @!P4 IMAD.MOV R9, RZ, RZ, -R9 ;  /* 0x000000ffff09c224 */ /* 0x000fd400078e0a09 */
[----:B------:R-:W-:Y:S01]  /*a2b0*/  @!P2 IMAD.IADD R28, R28, 0x1, -R2 ;  /* 0x000000011c1ca824 */ /* 0x000fe200078e0a02 */
[----:B------:R-:W-:Y:S02]  /*a2c0*/  IADD3 R2, P3, PT, R0, UR22, RZ ;  /* 0x0000001600027c10 */ /* 0x000fe4000ff7e0ff */
[----:B------:R-:W-:Y:S02]  /*a2d0*/  ISETP.NE.AND P2, PT, R5, RZ, PT ;  /* 0x000000ff0500720c */ /* 0x000fe40003f45270 */
[----:B------:R-:W-:Y:S01]  /*a2e0*/  LOP3.LUT R5, RZ, R5, RZ, 0x33, !PT ;  /* 0x00000005ff057212 */ /* 0x000fe200078e33ff */
[----:B------:R-:W-:Y:S01]  /*a2f0*/  STL [R1+0x1f54], R2 ;  /* 0x001f540201007387 */ /* 0x000fe20000100800 */
[----:B------:R-:W-:-:S03]  /*a300*/  @!P5 IMAD.MOV R28, RZ, RZ, -R28 ;  /* 0x000000ffff1cd224 */ /* 0x000fc600078e0a1c */
[----:B------:R-:W-:Y:S04]  /*a310*/  STL [R1+0x1fec], R29 ;  /* 0x001fec1d01007387 */ /* 0x000fe80000100800 */
[----:B------:R-:W-:Y:S04]  /*a320*/  STL [R1+0x1ff0], R26 ;  /* 0x001ff01a01007387 */ /* 0x000fe80000100800 */
[----:B------:R-:W-:Y:S04]  /*a330*/  STL [R1+0x1ff4], R27 ;  /* 0x001ff41b01007387 */ /* 0x000fe80000100800 */
[----:B------:R2:W-:Y:S04]  /*a340*/  STL [R1+0x1ff8], R9 ;  /* 0x001ff80901007387 */ /* 0x0005e80000100800 */
[----:B------:R-:W-:Y:S01]  /*a350*/  STL [R1+0x1ffc], R28 ;  /* 0x001ffc1c01007387 */ /* 0x000fe20000100800 */
[----:B--2---:R-:W-:-:S02]  /*a360*/  SEL R9, R5, R13, !P2 ;  /* 0x0000000d05097207 */ /* 0x004fc40005000000 */
[----:B---3--:R-:W-:-:S03]  /*a370*/  SEL R2, R5, R12, !P2 ;  /* 0x0000000c05027207 */ /* 0x008fc60005000000 */
[----:B------:R5:W-:Y:S01]  /*a380*/  STL [R1+0x218], R9 ;  /* 0x0002180901007387 */ /* 0x000be20000100800 */
[----:B----4-:R-:W-:-:S03]  /*a390*/  SEL R0, R5, R11, !P2 ;  /* 0x0000000b05007207 */ /* 0x010fc60005000000 */
[----:B------:R0:W-:Y:S04]  /*a3a0*/  STL [R1+0x18], R2 ;  /* 0x0000180201007387 */ /* 0x0001e80000100800 */
[----:B------:R1:W-:Y:S01]  /*a3b0*/  STL [R1+0x14], R0 ;  /* 0x0000140001007387 */ /* 0x0003e20000100800 */
[C---:B-----5:R-:W-:Y:S02]  /*a3c0*/  SEL R9, R5.reuse, R10, !P2 ;  /* 0x0000000a05097207 */ /* 0x060fe40005000000 */
[----:B0-----:R-:W-:-:S03]  /*a3d0*/  SEL R2, R5, R8, !P2 ;  /* 0x0000000805027207 */ /* 0x001fc60005000000 */
[----:B------:R-:W-:Y:S01]  /*a3e0*/  STL [R1+0x28], R9 ;  /* 0x0000280901007387 */ /* 0x000fe20000100800 */
[----:B-1----:R-:W-:-:S03]  /*a3f0*/  SEL R0, R5, R7, !P2 ;  /* 0x0000000705007207 */ /* 0x002fc60005000000 */
[----:B------:R0:W-:Y:S01]  /*a400*/  STL [R1+0x30], R2 ;  /* 0x0000300201007387 */ /* 0x0001e20000100800 */
[----:B------:R-:W-:-:S03]  /*a410*/  SEL R6, R5, R6, !P2 ;  /* 0x0000000605067207 */ /* 0x000fc60005000000 */
[----:B------:R1:W-:Y:S04]  /*a420*/  STL [R1+0x38], R0 ;  /* 0x0000380001007387 */ /* 0x0003e80000100800 */
[----:B------:R-:W-:Y:S04]  /*a430*/  STL [R1+0x4c], R6 ;  /* 0x00004c0601007387 */ /* 0x000fe80000100800 */
[----:B------:R-:W2:Y:S01]  /*a440*/  LDL.LU R28, [R1+0x1cc] ;  /* 0x0001cc00011c7983 */ /* 0x000ea20000300800 */
[C---:B0-----:R-:W-:Y:S02]  /*a450*/  SEL R2, R5.reuse, R4, !P2 ;  /* 0x0000000405027207 */ /* 0x041fe40005000000 */
[----:B-1----:R-:W-:-:S03]  /*a460*/  SEL R0, R5, R3, !P2 ;  /* 0x0000000305007207 */ /* 0x002fc60005000000 */
[----:B------:R-:W-:Y:S04]  /*a470*/  STL [R1+0x54], R2 ;  /* 0x0000540201007387 */ /* 0x000fe80000100800 */
[----:B--2---:R0:W-:Y:S04]  /*a480*/  STL [R1+0x2018], R28 ;  /* 0x0020181c01007387 */ /* 0x0041e80000100800 */
[----:B------:R-:W-:Y:S04]  /*a490*/  STL [R1+0x5c], R0 ;  /* 0x00005c0001007387 */ /* 0x000fe80000100800 */
[----:B0-----:R-:W2:Y:S04]  /*a4a0*/  LDL.LU R28, [R1+0x1d0] ;  /* 0x0001d000011c7983 */ /* 0x001ea80000300800 */
[----:B--2---:R0:W-:Y:S04]  /*a4b0*/  STL [R1+0x201c], R28 ;  /* 0x00201c1c01007387 */ /* 0x0041e80000100800 */
[----:B0-----:R-:W2:Y:S04]  /*a4c0*/  LDL.LU R28, [R1+0x1d4] ;  /* 0x0001d400011c7983 */ /* 0x001ea80000300800 */
[----:B--2---:R0:W-:Y:S04]  /*a4d0*/  STL [R1+0x2020], R28 ;  /* 0x0020201c01007387 */ /* 0x0041e80000100800 */
[----:B0-----:R-:W2:Y:S04]  /*a4e0*/  LDL.LU R28, [R1+0x1d8] ;  /* 0x0001d800011c7983 */ /* 0x001ea80000300800 */
[----:B------:R-:W3:Y:S04]  /*a4f0*/  LDL.LU R9, [R1+0x1bc] ;  /* 0x0001bc0001097983 */ /* 0x000ee80000300800 */
[----:B------:R-:W4:Y:S04]  /*a500*/  LDL.LU R27, [R1+0x1b4] ;  /* 0x0001b400011b7983 */ /* 0x000f280000300800 */
[----:B------:R-:W5:Y:S04]  /*a510*/  LDL.LU R26, [R1+0x1a4] ;  /* 0x0001a400011a7983 */ /* 0x000f680000300800 */
[----:B------:R-:W3:Y:S04]  /*a520*/  LDL.LU R29, [R1+0x1a0] ;  /* 0x0001a000011d7983 */ /* 0x000ee80000300800 */
        /* <DEDUP_REMOVED lines=22> */
[----:B------:R-:W3:Y:S01]  /*a690*/  LDL.LU R3, [R1+0x150] ;  /* 0x0001500001037983 */ /* 0x000ee20000300800 */
[----:B--2---:R-:W-:-:S05]  /*a6a0*/  SEL R28, R5, R28, !P2 ;  /* 0x0000001c051c7207 */ /* 0x004fca0005000000 */
[----:B------:R0:W-:Y:S04]  /*a6b0*/  STL [R1+0x68], R28 ;  /* 0x0000681c01007387 */ /* 0x0001e80000100800 */
[----:B0-----:R-:W2:Y:S02]  /*a6c0*/  LDL.LU R28, [R1+0x2020] ;  /* 0x00202000011c7983 */ /* 0x001ea40000300800 */
[----:B--2---:R-:W-:-:S05]  /*a6d0*/  SEL R28, R5, R28, !P2 ;  /* 0x0000001c051c7207 */ /* 0x004fca0005000000 */
[----:B------:R0:W-:Y:S04]  /*a6e0*/  STL [R1+0x78], R28 ;  /* 0x0000781c01007387 */ /* 0x0001e80000100800 */
[----:B0-----:R-:W2:Y:S02]  /*a6f0*/  LDL.LU R28, [R1+0x201c] ;  /* 0x00201c00011c7983 */ /* 0x001ea40000300800 */
[----:B--2---:R-:W-:-:S05]  /*a700*/  SEL R28, R5, R28, !P2 ;  /* 0x0000001c051c7207 */ /* 0x004fca0005000000 */
[----:B------:R0:W-:Y:S04]  /*a710*/  STL [R1+0x80], R28 ;  /* 0x0000801c01007387 */ /* 0x0001e80000100800 */
[----:B0-----:R-:W2:Y:S01]  /*a720*/  LDL.LU R28, [R1+0x2018] ;  /* 0x00201800011c7983 */ /* 0x001ea20000300800 */
[C---:B---3--:R-:W-:Y:S02]  /*a730*/  SEL R9, R5.reuse, R9, !P2 ;  /* 0x0000000905097207 */ /* 0x048fe40005000000 */
[C---:B----4-:R-:W-:Y:S02]  /*a740*/  SEL R27, R5.reuse, R27, !P2 ;  /* 0x0000001b051b7207 */ /* 0x050fe40005000000 */
[C---:B-----5:R-:W-:Y:S02]  /*a750*/  SEL R26, R5.reuse, R26, !P2 ;  /* 0x0000001a051a7207 */ /* 0x060fe40005000000 */
[----:B------:R-:W-:-:S02]  /*a760*/  SEL R2, R5, R2, !P2 ;  /* 0x0000000205027207 */ /* 0x000fc40005000000 */
[C---:B------:R-:W-:Y:S02]  /*a770*/  SEL R25, R5.reuse, R25, !P2 ;  /* 0x0000001905197207 */ /* 0x040fe40005000000 */
[C---:B------:R-:W-:Y:S02]  /*a780*/  SEL R6, R5.reuse, R6, !P2 ;  /* 0x0000000605067207 */ /* 0x040fe40005000000 */
[----:B--2---:R-:W-:-:S05]  /*a790*/  SEL R28, R5, R28, !P2 ;  /* 0x0000001c051c7207 */ /* 0x004fca0005000000 */
[----:B------:R-:W-:Y:S04]  /*a7a0*/  STL [R1+0x88], R28 ;  /* 0x0000881c01007387 */ /* 0x000fe80000100800 */
[----:B------:R0:W-:Y:S04]  /*a7b0*/  STL [R1+0xac], R9 ;  /* 0x0000ac0901007387 */ /* 0x0001e80000100800 */
[----:B------:R-:W-:Y:S01]  /*a7c0*/  STL [R1+0xbc], R27 ;  /* 0x0000bc1b01007387 */ /* 0x000fe20000100800 */
[----:B0-----:R-:W-:-:S03]  /*a7d0*/  SEL R9, R5, R29, !P2 ;  /* 0x0000001d05097207 */ /* 0x001fc60005000000 */
[----:B------:R-:W-:Y:S04]  /*a7e0*/  STL [R1+0xc4], R26 ;  /* 0x0000c41a01007387 */ /* 0x000fe80000100800 */
[----:B------:R0:W-:Y:S04]  /*a7f0*/  STL [R1+0xcc], R9 ;  /* 0x0000cc0901007387 */ /* 0x0001e80000100800 */
[----:B------:R1:W-:Y:S01]  /*a800*/  STL [R1+0xd4], R2 ;  /* 0x0000d40201007387 */ /* 0x0003e20000100800 */
[C---:B0-----:R-:W-:Y:S02]  /*a810*/  SEL R9, R5.reuse, R0, !P2 ;  /* 0x0000000005097207 */ /* 0x041fe40005000000 */
[----:B------:R-:W-:-:S02]  /*a820*/  SEL R0, R5, R23, !P2 ;  /* 0x0000001705007207 */ /* 0x000fc40005000000 */
[C---:B-1----:R-:W-:Y:S01]  /*a830*/  SEL R2, R5.reuse, R24, !P2 ;  /* 0x0000001805027207 */ /* 0x042fe20005000000 */
[----:B------:R-:W-:Y:S04]  /*a840*/  STL [R1+0xf8], R25 ;  /* 0x0000f81901007387 */ /* 0x000fe80000100800 */
[----:B------:R0:W-:Y:S04]  /*a850*/  STL [R1+0x110], R9 ;  /* 0x0001100901007387 */ /* 0x0001e80000100800 */
[----:B------:R1:W-:Y:S04]  /*a860*/  STL [R1+0x11c], R2 ;  /* 0x00011c0201007387 */ /* 0x0003e80000100800 */
[----:B------:R2:W-:Y:S01]  /*a870*/  STL [R1+0x128], R0 ;  /* 0x0001280001007387 */ /* 0x0005e20000100800 */
[----:B0-----:R-:W-:-:S02]  /*a880*/  SEL R9, R5, R22, !P2 ;  /* 0x0000001605097207 */ /* 0x001fc40005000000 */
[----:B-1----:R-:W-:-:S03]  /*a890*/  SEL R2, R5, R21, !P2 ;  /* 0x0000001505027207 */ /* 0x002fc60005000000 */
[----:B------:R0:W-:Y:S01]  /*a8a0*/  STL [R1+0x134], R9 ;  /* 0x0001340901007387 */ /* 0x0001e20000100800 */
[----:B--2---:R-:W-:-:S03]  /*a8b0*/  SEL R0, R5, R20, !P2 ;  /* 0x0000001405007207 */ /* 0x004fc60005000000 */
[----:B------:R1:W-:Y:S04]  /*a8c0*/  STL [R1+0x154], R2 ;  /* 0x0001540201007387 */ /* 0x0003e80000100800 */
[----:B------:R2:W-:Y:S01]  /*a8d0*/  STL [R1+0x168], R0 ;  /* 0x0001680001007387 */ /* 0x0005e20000100800 */
[C---:B0-----:R-:W-:Y:S02]  /*a8e0*/  SEL R9, R5.reuse, R19, !P2 ;  /* 0x0000001305097207 */ /* 0x041fe40005000000 */
        /* <DEDUP_REMOVED lines=19> */
[----:B------:R-:W-:Y:S01]  /*aa20*/  STL [R1+0x1bc], R9 ;  /* 0x0001bc0901007387 */ /* 0x000fe20000100800 */
[----:B--2---:R-:W-:-:S03]  /*aa30*/  SEL R0, R5, R7, !P2 ;  /* 0x0000000705007207 */ /* 0x004fc60005000000 */
[----:B------:R0:W-:Y:S04]  /*aa40*/  STL [R1+0x1c0], R2 ;  /* 0x0001c00201007387 */ /* 0x0001e80000100800 */
[----:B------:R1:W-:Y:S04]  /*aa50*/  STL [R1+0x1c4], R0 ;  /* 0x0001c40001007387 */ /* 0x0003e80000100800 */
[----:B------:R-:W-:Y:S04]  /*aa60*/  STL [R1+0x1d0], R6 ;  /* 0x0001d00601007387 */ /* 0x000fe80000100800 */
[----:B------:R-:W2:Y:S01]  /*aa70*/  LDL.LU R28, [R1+0x140] ;  /* 0x00014000011c7983 */ /* 0x000ea20000300800 */
[----:B0-----:R-:W-:-:S02]  /*aa80*/  SEL R2, R5, R4, !P2 ;  /* 0x0000000405027207 */ /* 0x001fc40005000000 */
        /* <DEDUP_REMOVED lines=134> */
[----:B------:R-:W3:Y:S01]  /*b2f0*/  LDL.LU R0, [R1] ;  /* 0x0000000001007983 */ /* 0x000ee20000300800 */
        /* <DEDUP_REMOVED lines=15> */
[C---:B------:R-:W-:Y:S02]  /*b3f0*/  SEL R23, R5.reuse, R23, !P2 ;  /* 0x0000001705177207 */ /* 0x040fe40005000000 */
[C---:B------:R-:W-:Y:S02]  /*b400*/  SEL R22, R5.reuse, R22, !P2 ;  /* 0x0000001605167207 */ /* 0x040fe40005000000 */
[C---:B------:R-:W-:Y:S02]  /*b410*/  SEL R21, R5.reuse, R21, !P2 ;  /* 0x0000001505157207 */ /* 0x040fe40005000000 */
        /* <DEDUP_REMOVED lines=16> */
[----:B--2---:R-:W-:-:S05]  /*b520*/  SEL R28, R5, R28, !P2 ;  /* 0x0000001c051c7207 */ /* 0x004fca0005000000 */
[----:B------:R0:W-:Y:S04]  /*b530*/  STL [R1+0x148], R28 ;  /* 0x0001481c01007387 */ /* 0x0001e80000100800 */
[----:B0-----:R-:W2:Y:S04]  /*b540*/  LDL.LU R28, [R1+0x1ffc] ;  /* 0x001ffc00011c7983 */ /* 0x001ea80000300800 */
[----:B------:R0:W-:Y:S04]  /*b550*/  STL [R1+0x144], R9 ;  /* 0x0001440901007387 */ /* 0x0001e80000100800 */
[----:B0-----:R-:W3:Y:S04]  /*b560*/  LDL.LU R9, [R1+0x1ff8] ;  /* 0x001ff80001097983 */ /* 0x001ee80000300800 */
[----:B------:R0:W-:Y:S04]  /*b570*/  STL [R1+0x140], R27 ;  /* 0x0001401b01007387 */ /* 0x0001e80000100800 */
[----:B0-----:R-:W4:Y:S04]  /*b580*/  LDL.LU R27, [R1+0x1ff4] ;  /* 0x001ff400011b7983 */ /* 0x001f280000300800 */
[----:B------:R0:W-:Y:S04]  /*b590*/  STL [R1+0x13c], R26 ;  /* 0x00013c1a01007387 */ /* 0x0001e80000100800 */
[----:B0-----:R-:W5:Y:S04]  /*b5a0*/  LDL.LU R26, [R1+0x1ff0] ;  /* 0x001ff000011a7983 */ /* 0x001f680000300800 */
[----:B------:R0:W-:Y:S04]  /*b5b0*/  STL [R1+0x138], R29 ;  /* 0x0001381d01007387 */ /* 0x0001e80000100800 */
[----:B0-----:R-:W2:Y:S04]  /*b5c0*/  LDL.LU R29, [R1+0x1fec] ;  /* 0x001fec00011d7983 */ /* 0x001ea80000300800 */
        /* <DEDUP_REMOVED lines=39> */
[----:B0-----:R-:W3:Y:S04]  /*b840*/  LDL.LU R4, [R1+0x1f9c] ;  /* 0x001f9c0001047983 */ /* 0x001ee80000300800 */
[----:B------:R0:W-:Y:S04]  /*b850*/  STL [R1+0xc8], R3 ;  /* 0x0000c80301007387 */ /* 0x0001e80000100800 */
[----:B0-----:R-:W4:Y:S01]  /*b860*/  LDL.LU R3, [R1+0x1f98] ;  /* 0x001f980001037983 */ /* 0x001f220000300800 */
[----:B------:R-:W-:-:S05]  /*b870*/  SEL R2, R5, R2, !P2 ;  /* 0x0000000205027207 */ /* 0x000fca0005000000 */
[----:B------:R0:W-:Y:S02]  /*b880*/  STL [R1+0xc0], R2 ;  /* 0x0000c00201007387 */ /* 0x0001e40000100800 */
[----:B0-----:R-:W-:-:S05]  /*b890*/  SEL R2, R5, R0, !P2 ;  /* 0x0000000005027207 */ /* 0x001fca0005000000 */
[----:B------:R2:W-:Y:S02]  /*b8a0*/  STL [R1+0xb8], R2 ;  /* 0x0000b80201007387 */ /* 0x0005e40000100800 */
[C---:B--2---:R-:W-:Y:S02]  /*b8b0*/  SEL R2, R5.reuse, R6, !P2 ;  /* 0x0000000605027207 */ /* 0x044fe40005000000 */
[C---:B---3--:R-:W-:Y:S02]  /*b8c0*/  SEL R0, R5.reuse, R4, !P2 ;  /* 0x0000000405007207 */ /* 0x048fe40005000000 */
[----:B----4-:R-:W-:-:S05]  /*b8d0*/  SEL R3, R5, R3, !P2 ;  /* 0x0000000305037207 */ /* 0x010fca0005000000 */
[----:B------:R0:W-:Y:S04]  /*b8e0*/  STL [R1+0xb4], R3 ;  /* 0x0000b40301007387 */ /* 0x0001e80000100800 */
        /* <DEDUP_REMOVED lines=24> */
[----:B0-----:R-:W2:Y:S04]  /*ba70*/  LDL.LU R3, [R1+0x21c] ;  /* 0x00021c0001037983 */ /* 0x001ea80000300800 */
[----:B------:R0:W-:Y:S04]  /*ba80*/  STL [R1+0x70], R0 ;  /* 0x0000700001007387 */ /* 0x0001e80000100800 */
[----:B------:R1:W-:Y:S04]  /*ba90*/  STL [R1+0x6c], R2 ;  /* 0x00006c0201007387 */ /* 0x0003e80000100800 */
[----:B------:R-:W3:Y:S01]  /*baa0*/  LDL.LU R10, [R1+0x14] ;  /* 0x00001400010a7983 */ /* 0x000ee20000300800 */
[----:B0-----:R-:W-:-:S02]  /*bab0*/  SEL R0, R5, R20, !P2 ;  /* 0x0000001405007207 */ /* 0x001fc40005000000 */
[----:B-1----:R-:W-:-:S03]  /*bac0*/  SEL R2, R5, R21, !P2 ;  /* 0x0000001505027207 */ /* 0x002fc60005000000 */
[----:B------:R0:W-:Y:S04]  /*bad0*/  STL [R1+0x64], R0 ;  /* 0x0000640001007387 */ /* 0x0001e80000100800 */
[----:B------:R-:W-:Y:S01]  /*bae0*/  STL [R1+0x60], R2 ;  /* 0x0000600201007387 */ /* 0x000fe20000100800 */
[----:B0-----:R-:W-:-:S03]  /*baf0*/  SEL R0, R5, R22, !P2 ;  /* 0x0000001605007207 */ /* 0x001fc60005000000 */
[----:B------:R-:W4:Y:S04]  /*bb00*/  LDL.LU R22, [R1+0x18] ;  /* 0x0000180001167983 */ /* 0x000f280000300800 */
[----:B------:R-:W4:Y:S04]  /*bb10*/  LDL.LU R21, [R1+0x28] ;  /* 0x0000280001157983 */ /* 0x000f280000300800 */
[----:B------:R0:W-:Y:S04]  /*bb20*/  STL [R1+0x58], R0 ;  /* 0x0000580001007387 */ /* 0x0001e80000100800 */
[----:B------:R-:W4:Y:S04]  /*bb30*/  LDL.LU R20, [R1+0x30] ;  /* 0x0000300001147983 */ /* 0x000f280000300800 */
[----:B------:R-:W4:Y:S01]  /*bb40*/  LDL.LU R11, [R1+0x38] ;  /* 0x00003800010b7983 */ /* 0x000f220000300800 */
[----:B0-----:R-:W-:-:S03]  /*bb50*/  SEL R0, R5, R23, !P2 ;  /* 0x0000001705007207 */ /* 0x001fc60005000000 */
[----:B------:R-:W4:Y:S04]  /*bb60*/  LDL.LU R19, [R1+0x4c] ;  /* 0x00004c0001137983 */ /* 0x000f280000300800 */
[----:B------:R-:W4:Y:S04]  /*bb70*/  LDL.LU R18, [R1+0x54] ;  /* 0x0000540001127983 */ /* 0x000f280000300800 */
[----:B------:R0:W-:Y:S04]  /*bb80*/  STL [R1+0x50], R0 ;  /* 0x0000500001007387 */ /* 0x0001e80000100800 */
[----:B------:R-:W4:Y:S04]  /*bb90*/  LDL.LU R12, [R1+0x5c] ;  /* 0x00005c00010c7983 */ /* 0x000f280000300800 */
[----:B------:R-:W4:Y:S04]  /*bba0*/  LDL.LU R16, [R1+0x68] ;  /* 0x0000680001107983 */ /* 0x000f280000300800 */
[----:B------:R-:W4:Y:S01]  /*bbb0*/  LDL.LU R13, [R1+0x78] ;  /* 0x00007800010d7983 */ /* 0x000f220000300800 */
[----:B0-----:R-:W-:-:S02]  /*bbc0*/  SEL R0, R5, R24, !P2 ;  /* 0x0000001805007207 */ /* 0x001fc40005000000 */
[----:B------:R-:W-:-:S03]  /*bbd0*/  SEL R2, R5, R29, !P2 ;  /* 0x0000001d05027207 */ /* 0x000fc60005000000 */
[----:B------:R0:W-:Y:S04]  /*bbe0*/  STL [R1+0x48], R0 ;  /* 0x0000480001007387 */ /* 0x0001e80000100800 */
[----:B------:R-:W4:Y:S01]  /*bbf0*/  LDL.LU R14, [R1+0x80] ;  /* 0x00008000010e7983 */ /* 0x000f220000300800 */
[----:B0-----:R-:W-:-:S05]  /*bc00*/  SEL R0, R5, R25, !P2 ;  /* 0x0000001905007207 */ /* 0x001fca0005000000 */
[----:B------:R5:W-:Y:S04]  /*bc10*/  STL [R1+0x44], R0 ;  /* 0x0000440001007387 */ /* 0x000be80000100800 */
[----:B------:R0:W-:Y:S04]  /*bc20*/  STL [R1+0x40], R2 ;  /* 0x0000400201007387 */ /* 0x0001e80000100800 */
[----:B------:R-:W4:Y:S01]  /*bc30*/  LDL.LU R4, [R1+0x88] ;  /* 0x0000880001047983 */ /* 0x000f220000300800 */
[----:B-----5:R-:W-:-:S03]  /*bc40*/  SEL R0, R5, R26, !P2 ;  /* 0x0000001a05007207 */ /* 0x020fc60005000000 */
[----:B------:R-:W5:Y:S01]  /*bc50*/  LDL.LU R15, [R1+0xac] ;  /* 0x0000ac00010f7983 */ /* 0x000f620000300800 */
[----:B0-----:R-:W-:-:S03]  /*bc60*/  SEL R2, R5, R27, !P2 ;  /* 0x0000001b05027207 */ /* 0x001fc60005000000 */
[----:B------:R0:W-:Y:S04]  /*bc70*/  STL [R1+0x3c], R0 ;  /* 0x00003c0001007387 */ /* 0x0001e80000100800 */
[----:B------:R-:W-:Y:S04]  /*bc80*/  STL [R1+0x1f58], R2 ;  /* 0x001f580201007387 */ /* 0x000fe80000100800 */
[----:B------:R-:W5:Y:S01]  /*bc90*/  LDL.LU R6, [R1+0xbc] ;  /* 0x0000bc0001067983 */ /* 0x000f620000300800 */
[----:B0-----:R-:W-:-:S03]  /*bca0*/  SEL R0, R5, R9, !P2 ;  /* 0x0000000905007207 */ /* 0x001fc60005000000 */
[----:B------:R-:W5:Y:S04]  /*bcb0*/  LDL.LU R7, [R1+0xc4] ;  /* 0x0000c40001077983 */ /* 0x000f680000300800 */
[----:B------:R0:W-:Y:S04]  /*bcc0*/  STL [R1+0x2c], R0 ;  /* 0x00002c0001007387 */ /* 0x0001e80000100800 */
[----:B------:R-:W5:Y:S01]  /*bcd0*/  LDL.LU R8, [R1+0xcc] ;  /* 0x0000cc0001087983 */ /* 0x000f620000300800 */
[----:B0-----:R-:W-:-:S05]  /*bce0*/  SEL R0, R5, R28, !P2 ;  /* 0x0000001c05007207 */ /* 0x001fca0005000000 */
[----:B------:R3:W-:Y:S04]  /*bcf0*/  STL [R1+0x1f5c], R0 ;  /* 0x001f5c0001007387 */ /* 0x0007e80000100800 */
[----:B------:R-:W5:Y:S01]  /*bd00*/  LDL.LU R17, [R1+0xd4] ;  /* 0x0000d40001117983 */ /* 0x000f620000300800 */
[----:B--2---:R-:W-:-:S05]  /*bd10*/  LEA.HI.X.SX32 R3, R3, UR23, 0x1, P3 ;  /* 0x0000001703037c11 */ /* 0x004fca00098f0eff */
[----:B------:R0:W-:Y:S01]  /*bd20*/  STL [R1+0x1f60], R3 ;  /* 0x001f600301007387 */ /* 0x0001e20000100800 */
[----:B---3--:R-:W-:-:S03]  /*bd30*/  IMAD R0, R10, UR44, RZ ;  /* 0x0000002c0a007c24 */ /* 0x008fc6000f8e02ff */
[----:B------:R-:W2:Y:S01]  /*bd40*/  LDL.LU R10, [R1+0xf8] ;  /* 0x0000f800010a7983 */ /* 0x000ea20000300800 */
[----:B----4-:R-:W-:Y:S02]  /*bd50*/  IMAD R2, R22, UR44, RZ ;  /* 0x0000002c16027c24 */ /* 0x010fe4000f8e02ff */
[----:B0-----:R-:W-:-:S03]  /*bd60*/  IMAD R3, R21, UR44, RZ ;  /* 0x0000002c15037c24 */ /* 0x001fc6000f8e02ff */
[----:B------:R-:W-:Y:S04]  /*bd70*/  STL [R1+0x24], R2 ;  /* 0x0000240201007387 */ /* 0x000fe80000100800 */
[----:B------:R0:W-:Y:S04]  /*bd80*/  STL [R1+0x1c], R0 ;  /* 0x00001c0001007387 */ /* 0x0001e80000100800 */
[----:B------:R1:W-:Y:S01]  /*bd90*/  STL [R1+0x18], R3 ;  /* 0x0000180301007387 */ /* 0x0003e20000100800 */
[----:B0-----:R-:W-:-:S03]  /*bda0*/  IMAD R0, R11, UR44, RZ ;  /* 0x0000002c0b007c24 */ /* 0x001fc6000f8e02ff */
[----:B------:R-:W3:Y:S01]  /*bdb0*/  LDL.LU R11, [R1+0x110] ;  /* 0x00011000010b7983 */ /* 0x000ee20000300800 */
[----:B------:R-:W-:Y:S02]  /*bdc0*/  IMAD R2, R20, UR44, RZ ;  /* 0x0000002c14027c24 */ /* 0x000fe4000f8e02ff */
[----:B-1----:R-:W-:-:S03]  /*bdd0*/  IMAD R3, R19, UR44, RZ ;  /* 0x0000002c13037c24 */ /* 0x002fc6000f8e02ff */
[----:B------:R0:W-:Y:S04]  /*bde0*/  STL [R1+0x14], R2 ;  /* 0x0000140201007387 */ /* 0x0001e80000100800 */
[----:B------:R1:W-:Y:S04]  /*bdf0*/  STL [R1+0x10], R0 ;  /* 0x0000100001007387 */ /* 0x0003e80000100800 */
[----:B------:R-:W-:Y:S01]  /*be00*/  STL [R1+0xc], R3 ;  /* 0x00000c0301007387 */ /* 0x000fe20000100800 */
[----:B0-----:R-:W-:-:S03]  /*be10*/  IMAD R2, R12, UR44, RZ ;  /* 0x0000002c0c027c24 */ /* 0x001fc6000f8e02ff */
[----:B------:R-:W4:Y:S01]  /*be20*/  LDL.LU R12, [R1+0x11c] ;  /* 0x00011c00010c7983 */ /* 0x000f220000300800 */
[----:B-1----:R-:W-:Y:S02]  /*be30*/  IMAD R0, R18, UR44, RZ ;  /* 0x0000002c12007c24 */ /* 0x002fe4000f8e02ff */
[----:B------:R-:W-:-:S03]  /*be40*/  IMAD R29, R13, UR44, RZ ;  /* 0x0000002c0d1d7c24 */ /* 0x000fc6000f8e02ff */
[----:B------:R0:W-:Y:S04]  /*be50*/  STL [R1+0x8], R0 ;  /* 0x0000080001007387 */ /* 0x0001e80000100800 */
[----:B------:R-:W-:Y:S04]  /*be60*/  STL [R1+0x4], R2 ;  /* 0x0000040201007387 */ /* 0x000fe80000100800 */
[----:B------:R-:W4:Y:S01]  /*be70*/  LDL.LU R13, [R1+0x128] ;  /* 0x00012800010d7983 */ /* 0x000f220000300800 */
[----:B0-----:R-:W-:Y:S02]  /*be80*/  IMAD R0, R16, UR44, RZ ;  /* 0x0000002c10007c24 */ /* 0x001fe4000f8e02ff */
[----:B------:R-:W-:-:S03]  /*be90*/  IMAD R28, R14, UR44, RZ ;  /* 0x0000002c0e1c7c24 */ /* 0x000fc6000f8e02ff */
[----:B------:R-:W-:Y:S04]  /*bea0*/  STL [R1], R0 ;  /* 0x0000000001007387 */ /* 0x000fe80000100800 */
[----:B------:R-:W-:Y:S01]  /*beb0*/  STL [R1+0x1f48], R29 ;  /* 0x001f481d01007387 */ /* 0x000fe20000100800 */
[----:B------:R-:W-:-:S03]  /*bec0*/  IMAD R4, R4, UR44, RZ ;  /* 0x0000002c04047c24 */ /* 0x000fc6000f8e02ff */
[----:B------:R-:W-:Y:S01]  /*bed0*/  STL [R1+0x1f44], R28 ;  /* 0x001f441c01007387 */ /* 0x000fe20000100800 */
[----:B-----5:R-:W-:-:S03]  /*bee0*/  IMAD R5, R15, UR44, RZ ;  /* 0x0000002c0f057c24 */ /* 0x020fc6000f8e02ff */
[----:B------:R-:W5:Y:S04]  /*bef0*/  LDL.LU R14, [R1+0x134] ;  /* 0x00013400010e7983 */ /* 0x000f680000300800 */
[----:B------:R-:W-:Y:S01]  /*bf00*/  STL [R1+0x1f40], R4 ;  /* 0x001f400401007387 */ /* 0x000fe20000100800 */
[----:B------:R-:W-:-:S03]  /*bf10*/  IMAD R6, R6, UR44, RZ ;  /* 0x0000002c06067c24 */ /* 0x000fc6000f8e02ff */
[----:B------:R-:W-:Y:S04]  /*bf20*/  STL [R1+0x1f3c], R5 ;  /* 0x001f3c0501007387 */ /* 0x000fe80000100800 */
[----:B------:R-:W-:Y:S04]  /*bf30*/  STL [R1+0x1f38], R6 ;  /* 0x001f380601007387 */ /* 0x000fe80000100800 */
[----:B------:R-:W5:Y:S01]  /*bf40*/  LDL.LU R15, [R1+0x154] ;  /* 0x00015400010f7983 */ /* 0x000f620000300800 */
[----:B------:R-:W-:Y:S02]  /*bf50*/  IMAD R7, R7, UR44, RZ ;  /* 0x0000002c07077c24 */ /* 0x000fe4000f8e02ff */
[----:B------:R-:W-:-:S03]  /*bf60*/  IMAD R8, R8, UR44, RZ ;  /* 0x0000002c08087c24 */ /* 0x000fc6000f8e02ff */
[----:B------:R0:W-:Y:S04]  /*bf70*/  STL [R1+0x1f34], R7 ;  /* 0x001f340701007387 */ /* 0x0001e80000100800 */
[----:B------:R-:W5:Y:S04]  /*bf80*/  LDL.LU R16, [R1+0x168] ;  /* 0x0001680001107983 */ /* 0x000f680000300800 */
[----:B------:R-:W-:Y:S01]  /*bf90*/  STL [R1+0x1f30], R8 ;  /* 0x001f300801007387 */ /* 0x000fe20000100800 */
[----:B------:R-:W-:-:S03]  /*bfa0*/  IMAD R9, R17, UR44, RZ ;  /* 0x0000002c11097c24 */ /* 0x000fc6000f8e02ff */
[----:B------:R-:W5:Y:S04]  /*bfb0*/  LDL.LU R17, [R1+0x170] ;  /* 0x0001700001117983 */ /* 0x000f680000300800 */
[----:B------:R1:W-:Y:S04]  /*bfc0*/  STL [R1+0x1f4c], R9 ;  /* 0x001f4c0901007387 */ /* 0x0003e80000100800 */
[----:B------:R-:W5:Y:S04]  /*bfd0*/  LDL.LU R18, [R1+0x174] ;  /* 0x0001740001127983 */ /* 0x000f680000300800 */
[----:B------:R-:W5:Y:S01]  /*bfe0*/  LDL.LU R19, [R1+0x180] ;  /* 0x0001800001137983 */ /* 0x000f620000300800 */
[----:B--2---:R-:W-:-:S05]  /*bff0*/  IMAD R10, R10, UR44, RZ ;  /* 0x0000002c0a0a7c24 */ /* 0x004fca000f8e02ff */
[----:B------:R-:W-:Y:S04]  /*c000*/  STL [R1+0x1f50], R10 ;  /* 0x001f500a01007387 */ /* 0x000fe80000100800 */
[----:B------:R-:W2:Y:S04]  /*c010*/  LDL.LU R20, [R1+0x190] ;  /* 0x0001900001147983 */ /* 0x000ea80000300800 */
[----:B------:R-:W2:Y:S01]  /*c020*/  LDL.LU R21, [R1+0x194] ;  /* 0x0001940001157983 */ /* 0x000ea20000300800 */
[----:B---3--:R-:W-:-:S05]  /*c030*/  IMAD R11, R11, UR44, RZ ;  /* 0x0000002c0b0b7c24 */ /* 0x008fca000f8e02ff */
[----:B------:R-:W-:Y:S04]  /*c040*/  STL [R1+0x1f64], R11 ;  /* 0x001f640b01007387 */ /* 0x000fe80000100800 */
[----:B------:R-:W3:Y:S04]  /*c050*/  LDL.LU R22, [R1+0x19c] ;  /* 0x00019c0001167983 */ /* 0x000ee80000300800 */
[----:B------:R-:W3:Y:S01]  /*c060*/  LDL.LU R23, [R1+0x1a0] ;  /* 0x0001a00001177983 */ /* 0x000ee20000300800 */
[----:B----4-:R-:W-:-:S05]  /*c070*/  IMAD R12, R12, UR44, RZ ;  /* 0x0000002c0c0c7c24 */ /* 0x010fca000f8e02ff */
[----:B------:R-:W-:Y:S04]  /*c080*/  STL [R1+0x1f68], R12 ;  /* 0x001f680c01007387 */ /* 0x000fe80000100800 */
[----:B------:R-:W4:Y:S04]  /*c090*/  LDL.LU R24, [R1+0x1b0] ;  /* 0x0001b00001187983 */ /* 0x000f280000300800 */
[----:B------:R-:W4:Y:S01]  /*c0a0*/  LDL.LU R25, [R1+0x1b4] ;  /* 0x0001b40001197983 */ /* 0x000f220000300800 */
[----:B------:R-:W-:-:S05]  /*c0b0*/  IMAD R13, R13, UR44, RZ ;  /* 0x0000002c0d0d7c24 */ /* 0x000fca000f8e02ff */
[----:B------:R-:W-:Y:S04]  /*c0c0*/  STL [R1+0x1f6c], R13 ;  /* 0x001f6c0d01007387 */ /* 0x000fe80000100800 */
[----:B------:R-:W4:Y:S04]  /*c0d0*/  LDL.LU R26, [R1+0x1bc] ;  /* 0x0001bc00011a7983 */ /* 0x000f280000300800 */
[----:B0-----:R-:W1:Y:S04]  /*c0e0*/  LDL.LU R7, [R1+0x1c0] ;  /* 0x0001c00001077983 */ /* 0x001e680000300800 */
[----:B------:R-:W4:Y:S04]  /*c0f0*/  LDL.LU R6, [R1+0x1c4] ;  /* 0x0001c40001067983 */ /* 0x000f280000300800 */
[----:B------:R-:W4:Y:S04]  /*c100*/  LDL.LU R5, [R1+0x1d0] ;  /* 0x0001d00001057983 */ /* 0x000f280000300800 */
[----:B------:R-:W4:Y:S04]  /*c110*/  LDL.LU R28, [R1+0x1d4] ;  /* 0x0001d400011c7983 */ /* 0x000f280000300800 */
[----:B------:R-:W4:Y:S01]  /*c120*/  LDL.LU R27, [R1+0x1dc] ;  /* 0x0001dc00011b7983 */ /* 0x000f220000300800 */
[----:B-----5:R-:W-:-:S05]  /*c130*/  IMAD R14, R14, UR44, RZ ;  /* 0x0000002c0e0e7c24 */ /* 0x020fca000f8e02ff */
[----:B------:R-:W-:Y:S04]  /*c140*/  STL [R1+0x1f70], R14 ;  /* 0x001f700e01007387 */ /* 0x000fe80000100800 */
[----:B------:R-:W5:Y:S01]  /*c150*/  LDL.LU R29, [R1+0x1e0] ;  /* 0x0001e000011d7983 */ /* 0x000f620000300800 */
[----:B------:R-:W-:-:S05]  /*c160*/  IMAD R15, R15, UR44, RZ ;  /* 0x0000002c0f0f7c24 */ /* 0x000fca000f8e02ff */
[----:B------:R-:W-:Y:S04]  /*c170*/  STL [R1+0x1f74], R15 ;  /* 0x001f740f01007387 */ /* 0x000fe80000100800 */
[----:B------:R-:W5:Y:S01]  /*c180*/  LDL.LU R3, [R1+0x214] ;  /* 0x0002140001037983 */ /* 0x000f620000300800 */
[----:B------:R-:W-:-:S05]  /*c190*/  IMAD R16, R16, UR44, RZ ;  /* 0x0000002c10107c24 */ /* 0x000fca000f8e02ff */
[----:B------:R-:W-:Y:S01]  /*c1a0*/  STL [R1+0x1f78], R16 ;  /* 0x001f781001007387 */ /* 0x000fe20000100800 */
[----:B------:R-:W-:Y:S02]  /*c1b0*/  IMAD R17, R17, UR44, RZ ;  /* 0x0000002c11117c24 */ /* 0x000fe4000f8e02ff */
[----:B------:R-:W-:-:S03]  /*c1c0*/  IMAD R18, R18, UR44, RZ ;  /* 0x0000002c12127c24 */ /* 0x000fc6000f8e02ff */
[----:B------:R-:W-:Y:S01]  /*c1d0*/  STL [R1+0x1f7c], R17 ;  /* 0x001f7c1101007387 */ /* 0x000fe20000100800 */
[----:B------:R-:W-:-:S03]  /*c1e0*/  IMAD R19, R19, UR44, RZ ;  /* 0x0000002c13137c24 */ /* 0x000fc6000f8e02ff */
[----:B------:R-:W-:Y:S04]  /*c1f0*/  STL [R1+0x1f80], R18 ;  /* 0x001f801201007387 */ /* 0x000fe80000100800 */
[----:B------:R-:W-:Y:S01]  /*c200*/  STL [R1+0x1f84], R19 ;  /* 0x001f841301007387 */ /* 0x000fe20000100800 */
[----:B--2---:R-:W-:Y:S02]  /*c210*/  IMAD R20, R20, UR44, RZ ;  /* 0x0000002c14147c24 */ /* 0x004fe4000f8e02ff */
[----:B------:R-:W-:-:S03]  /*c220*/  IMAD R21, R21, UR44, RZ ;  /* 0x0000002c15157c24 */ /* 0x000fc6000f8e02ff */
[----:B------:R-:W-:Y:S04]  /*c230*/  STL [R1+0x1f88], R20 ;  /* 0x001f881401007387 */ /* 0x000fe80000100800 */
[----:B------:R-:W-:Y:S01]  /*c240*/  STL [R1+0x1f8c], R21 ;  /* 0x001f8c1501007387 */ /* 0x000fe20000100800 */
[----:B---3--:R-:W-:Y:S02]  /*c250*/  IMAD R22, R22, UR44, RZ ;  /* 0x0000002c16167c24 */ /* 0x008fe4000f8e02ff */
[----:B------:R-:W-:-:S03]  /*c260*/  IMAD R23, R23, UR44, RZ ;  /* 0x0000002c17177c24 */ /* 0x000fc6000f8e02ff */
[----:B------:R-:W-:Y:S04]  /*c270*/  STL [R1+0x1f90], R22 ;  /* 0x001f901601007387 */ /* 0x000fe80000100800 */
[----:B------:R0:W-:Y:S04]  /*c280*/  STL [R1+0x1f94], R23 ;  /* 0x001f941701007387 */ /* 0x0001e80000100800 */
[----:B------:R-:W2:Y:S04]  /*c290*/  LDL.LU R0, [R1+0x210] ;  /* 0x0002100001007983 */ /* 0x000ea80000300800 */
[----:B------:R-:W3:Y:S04]  /*c2a0*/  LDL.LU R4, [R1+0x20c] ;  /* 0x00020c0001047983 */ /* 0x000ee80000300800 */
[----:B------:R-:W3:Y:S01]  /*c2b0*/  LDL.LU R2, [R1+0x208] ;  /* 0x0002080001027983 */ /* 0x000ee20000300800 */
[----:B-1----:R-:W-:-:S02]  /*c2c0*/  IMAD R9, R7, UR44, RZ ;  /* 0x0000002c07097c24 */ /* 0x002fc4000f8e02ff */
[----:B----4-:R-:W-:-:S03]  /*c2d0*/  IMAD R8, R6, UR44, RZ ;  /* 0x0000002c06087c24 */ /* 0x010fc6000f8e02ff */
[----:B------:R-:W-:Y:S01]  /*c2e0*/  STL [R1+0x28], R9 ;  /* 0x0000280901007387 */ /* 0x000fe20000100800 */
[----:B------:R-:W-:-:S03]  /*c2f0*/  IMAD R7, R5, UR44, RZ ;  /* 0x0000002c05077c24 */ /* 0x000fc6000f8e02ff */
[----:B------:R-:W-:Y:S01]  /*c300*/  STL [R1+0x30], R8 ;  /* 0x0000300801007387 */ /* 0x000fe20000100800 */
[----:B------:R-:W-:-:S03]  /*c310*/  IMAD R6, R28, UR44, RZ ;  /* 0x0000002c1c067c24 */ /* 0x000fc6000f8e02ff */
[----:B------:R-:W-:Y:S04]  /*c320*/  STL [R1+0x38], R7 ;  /* 0x0000380701007387 */ /* 0x000fe80000100800 */
[----:B0-----:R-:W4:Y:S01]  /*c330*/  LDL.LU R23, [R1+0x204] ;  /* 0x0002040001177983 */ /* 0x001f220000300800 */
[----:B------:R-:W-:-:S03]  /*c340*/  IMAD R5, R27, UR44, RZ ;  /* 0x0000002c1b057c24 */ /* 0x000fc6000f8e02ff */
[----:B------:R-:W-:Y:S04]  /*c350*/  STL [R1+0x4c], R6 ;  /* 0x00004c0601007387 */ /* 0x000fe80000100800 */
[----:B------:R-:W4:Y:S04]  /*c360*/  LDL.LU R27, [R1+0x200] ;  /* 0x00020000011b7983 */ /* 0x000f280000300800 */
[----:B------:R0:W-:Y:S04]  /*c370*/  STL [R1+0x54], R5 ;  /* 0x0000540501007387 */ /* 0x0001e80000100800 */
[----:B------:R-:W4:Y:S01]  /*c380*/  LDL.LU R28, [R1+0x1fc] ;  /* 0x0001fc00011c7983 */ /* 0x000f220000300800 */
[----:B-----5:R-:W-:-:S02]  /*c390*/  IMAD R3, R3, UR44, RZ ;  /* 0x0000002c03037c24 */ /* 0x020fc4000f8e02ff */
[----:B0-----:R-:W-:-:S05]  /*c3a0*/  IMAD R5, R29, UR44, RZ ;  /* 0x0000002c1d057c24 */ /* 0x001fca000f8e02ff */
[----:B------:R-:W-:Y:S04]  /*c3b0*/  STL [R1+0x5c], R5 ;  /* 0x00005c0501007387 */ /* 0x000fe80000100800 */
[----:B------:R-:W5:Y:S04]  /*c3c0*/  LDL.LU R22, [R1+0x1f8] ;  /* 0x0001f80001167983 */ /* 0x000f680000300800 */
[----:B------:R-:W5:Y:S04]  /*c3d0*/  LDL.LU R21, [R1+0x1f4] ;  /* 0x0001f40001157983 */ /* 0x000f680000300800 */
[----:B------:R0:W-:Y:S04]  /*c3e0*/  STL [R1+0x68], R3 ;  /* 0x0000680301007387 */ /* 0x0001e80000100800 */
[----:B------:R-:W5:Y:S04]  /*c3f0*/  LDL.LU R20, [R1+0x1f0] ;  /* 0x0001f00001147983 */ /* 0x000f680000300800 */
        /* <DEDUP_REMOVED lines=12> */
[----:B0-----:R-:W5:Y:S01]  /*c4c0*/  LDL.LU R3, [R1+0x188] ;  /* 0x0001880001037983 */ /* 0x001f620000300800 */
[----:B--2---:R-:W-:-:S03]  /*c4d0*/  IMAD R5, R0, UR44, RZ ;  /* 0x0000002c00057c24 */ /* 0x004fc6000f8e02ff */
[----:B------:R-:W2:Y:S01]  /*c4e0*/  LDL.LU R0, [R1+0x184] ;  /* 0x0001840001007983 */ /* 0x000ea20000300800 */
[----:B---3--:R-:W-:-:S03]  /*c4f0*/  IMAD R4, R4, UR44, RZ ;  /* 0x0000002c04047c24 */ /* 0x008fc6000f8e02ff */
[----:B------:R0:W-:Y:S01]  /*c500*/  STL [R1+0x78], R5 ;  /* 0x0000780501007387 */ /* 0x0001e20000100800 */
[----:B------:R-:W-:-:S03]  /*c510*/  IMAD R2, R2, UR44, RZ ;  /* 0x0000002c02027c24 */ /* 0x000fc6000f8e02ff */
[----:B------:R-:W3:Y:S04]  /*c520*/  LDL.LU R8, [R1+0x17c] ;  /* 0x00017c0001087983 */ /* 0x000ee80000300800 */
[----:B------:R1:W-:Y:S04]  /*c530*/  STL [R1+0x80], R4 ;  /* 0x0000800401007387 */ /* 0x0003e80000100800 */
[----:B------:R-:W3:Y:S04]  /*c540*/  LDL.LU R7, [R1+0x178] ;  /* 0x0001780001077983 */ /* 0x000ee80000300800 */
[----:B------:R1:W-:Y:S04]  /*c550*/  STL [R1+0x88], R2 ;  /* 0x0000880201007387 */ /* 0x0003e80000100800 */
[----:B------:R-:W3:Y:S04]  /*c560*/  LDL.LU R6, [R1+0x16c] ;  /* 0x00016c0001067983 */ /* 0x000ee80000300800 */
[----:B0-----:R-:W3:Y:S04]  /*c570*/  LDL.LU R5, [R1+0x164] ;  /* 0x0001640001057983 */ /* 0x001ee80000300800 */
[----:B-1----:R-:W3:Y:S04]  /*c580*/  LDL.LU R4, [R1+0x160] ;  /* 0x0001600001047983 */ /* 0x002ee80000300800 */
[----:B------:R-:W3:Y:S01]  /*c590*/  LDL.LU R2, [R1+0x15c] ;  /* 0x00015c0001027983 */ /* 0x000ee20000300800 */
[----:B----4-:R-:W-:-:S05]  /*c5a0*/  IMAD R23, R23, UR44, RZ ;  /* 0x0000002c17177c24 */ /* 0x010fca000f8e02ff */
[----:B------:R0:W-:Y:S02]  /*c5b0*/  STL [R1+0xac], R23 ;  /* 0x0000ac1701007387 */ /* 0x0001e40000100800 */
[----:B0-----:R-:W-:Y:S02]  /*c5c0*/  IMAD R23, R27, UR44, RZ ;  /* 0x0000002c1b177c24 */ /* 0x001fe4000f8e02ff */
[----:B------:R-:W4:Y:S04]  /*c5d0*/  LDL.LU R27, [R1+0x158] ;  /* 0x00015800011b7983 */ /* 0x000f280000300800 */
[----:B------:R0:W-:Y:S02]  /*c5e0*/  STL [R1+0xbc], R23 ;  /* 0x0000bc1701007387 */ /* 0x0001e40000100800 */
[----:B0-----:R-:W-:-:S02]  /*c5f0*/  IMAD R23, R28, UR44, RZ ;  /* 0x0000002c1c177c24 */ /* 0x001fc4000f8e02ff */
[----:B------:R-:W4:Y:S04]  /*c600*/  LDL.LU R28, [R1+0x150] ;  /* 0x00015000011c7983 */ /* 0x000f280000300800 */
[----:B------:R5:W-:Y:S02]  /*c610*/  STL [R1+0xc4], R23 ;  /* 0x0000c41701007387 */ /* 0x000be40000100800 */
[----:B-----5:R-:W-:Y:S02]  /*c620*/  IMAD R23, R22, UR44, RZ ;  /* 0x0000002c16177c24 */ /* 0x020fe4000f8e02ff */
[----:B------:R-:W-:Y:S02]  /*c630*/  IMAD R22, R21, UR44, RZ ;  /* 0x0000002c15167c24 */ /* 0x000fe4000f8e02ff */
[----:B------:R-:W-:-:S02]  /*c640*/  IMAD R21, R20, UR44, RZ ;  /* 0x0000002c14157c24 */ /* 0x000fc4000f8e02ff */
[----:B------:R-:W-:Y:S01]  /*c650*/  IMAD R20, R19, UR44, RZ ;  /* 0x0000002c13147c24 */ /* 0x000fe2000f8e02ff */
[----:B------:R-:W-:Y:S01]  /*c660*/  STL [R1+0xcc], R23 ;  /* 0x0000cc1701007387 */ /* 0x000fe20000100800 */
[----:B------:R-:W-:Y:S02]  /*c670*/  IMAD R19, R18, UR44, RZ ;  /* 0x0000002c12137c24 */ /* 0x000fe4000f8e02ff */
[----:B------:R-:W-:Y:S01]  /*c680*/  IMAD R18, R17, UR44, RZ ;  /* 0x0000002c11127c24 */ /* 0x000fe2000f8e02ff */
[----:B------:R-:W-:Y:S01]  /*c690*/  STL [R1+0xd4], R22 ;  /* 0x0000d41601007387 */ /* 0x000fe20000100800 */
[----:B------:R-:W-:-:S03]  /*c6a0*/  IMAD R17, R16, UR44, RZ ;  /* 0x0000002c10117c24 */ /* 0x000fc6000f8e02ff */
        /* <DEDUP_REMOVED lines=18> */
[----:B------:R-:W-:Y:S04]  /*c7d0*/  STL [R1+0x180], R12 ;  /* 0x0001800c01007387 */ /* 0x000fe80000100800 */
[----:B------:R-:W-:Y:S04]  /*c7e0*/  STL [R1+0x190], R11 ;  /* 0x0001900b01007387 */ /* 0x000fe80000100800 */
[----:B------:R-:W-:Y:S04]  /*c7f0*/  STL [R1+0x194], R10 ;  /* 0x0001940a01007387 */ /* 0x000fe80000100800 */
[----:B------:R-:W5:Y:S04]  /*c800*/  LDL.LU R29, [R1+0x14c] ;  /* 0x00014c00011d7983 */ /* 0x000f680000300800 */
[----:B------:R-:W-:Y:S04]  /*c810*/  STL [R1+0x18c], R9 ;  /* 0x00018c0901007387 */ /* 0x000fe80000100800 */
[----:B------:R0:W-:Y:S04]  /*c820*/  STL [R1+0x188], R3 ;  /* 0x0001880301007387 */ /* 0x0001e80000100800 */
[----:B0-----:R-:W5:Y:S01]  /*c830*/  LDL.LU R3, [R1+0x148] ;  /* 0x0001480001037983 */ /* 0x001f620000300800 */
[----:B--2---:R-:W-:-:S03]  /*c840*/  IMAD R9, R0, UR44, RZ ;  /* 0x0000002c00097c24 */ /* 0x004fc6000f8e02ff */
[----:B------:R-:W2:Y:S04]  /*c850*/  LDL.LU R0, [R1+0x144] ;  /* 0x0001440001007983 */ /* 0x000ea80000300800 */
[----:B------:R3:W-:Y:S02]  /*c860*/  STL [R1+0x184], R9 ;  /* 0x0001840901007387 */ /* 0x0007e40000100800 */
[----:B---3--:R-:W-:Y:S02]  /*c870*/  IMAD R9, R8, UR44, RZ ;  /* 0x0000002c08097c24 */ /* 0x008fe4000f8e02ff */
        /* <DEDUP_REMOVED lines=8> */
[----:B------:R-:W3:Y:S01]  /*c900*/  LDL.LU R23, [R1+0x140] ;  /* 0x0001400001177983 */ /* 0x000ee20000300800 */
[----:B------:R-:W-:-:S03]  /*c910*/  IMAD R4, R2, UR44, RZ ;  /* 0x0000002c02047c24 */ /* 0x000fc6000f8e02ff */
[----:B------:R4:W-:Y:S04]  /*c920*/  STL [R1+0x160], R5 ;  /* 0x0001600501007387 */ /* 0x0009e80000100800 */
[----:B------:R-:W3:Y:S04]  /*c930*/  LDL.LU R2, [R1+0x13c] ;  /* 0x00013c0001027983 */ /* 0x000ee80000300800 */
[----:B------:R0:W-:Y:S01]  /*c940*/  STL [R1+0x15c], R4 ;  /* 0x00015c0401007387 */ /* 0x0001e20000100800 */
[----:B----4-:R-:W-:-:S03]  /*c950*/  IMAD R5, R27, UR44, RZ ;  /* 0x0000002c1b057c24 */ /* 0x010fc6000f8e02ff */
[----:B------:R-:W4:Y:S04]  /*c960*/  LDL.LU R27, [R1+0x138] ;  /* 0x00013800011b7983 */ /* 0x000f280000300800 */
[----:B------:R-:W-:Y:S04]  /*c970*/  STL [R1+0x158], R5 ;  /* 0x0001580501007387 */ /* 0x000fe80000100800 */
[----:B------:R-:W4:Y:S04]  /*c980*/  LDL.LU R22, [R1+0x130] ;  /* 0x0001300001167983 */ /* 0x000f280000300800 */
[----:B------:R-:W4:Y:S01]  /*c990*/  LDL.LU R21, [R1+0x12c] ;  /* 0x00012c0001157983 */ /* 0x000f220000300800 */
[----:B0-----:R-:W-:-:S05]  /*c9a0*/  IMAD R4, R28, UR44, RZ ;  /* 0x0000002c1c047c24 */ /* 0x001fca000f8e02ff */
[----:B------:R0:W-:Y:S04]  /*c9b0*/  STL [R1+0x150], R4 ;  /* 0x0001500401007387 */ /* 0x0001e80000100800 */
[----:B------:R-:W4:Y:S04]  /*c9c0*/  LDL.LU R20, [R1+0x124] ;  /* 0x0001240001147983 */ /* 0x000f280000300800 */
        /* <DEDUP_REMOVED lines=11> */
[----:B0-----:R-:W4:Y:S04]  /*ca80*/  LDL.LU R4, [R1+0xe8] ;  /* 0x0000e80001047983 */ /* 0x001f280000300800 */
[----:B------:R-:W4:Y:S01]  /*ca90*/  LDL.LU R28, [R1+0xe4] ;  /* 0x0000e400011c7983 */ /* 0x000f220000300800 */
[----:B-----5:R-:W-:-:S03]  /*caa0*/  IMAD R5, R29, UR44, RZ ;  /* 0x0000002c1d057c24 */ /* 0x020fc6000f8e02ff */
[----:B------:R-:W5:Y:S04]  /*cab0*/  LDL.LU R29, [R1+0xe0] ;  /* 0x0000e000011d7983 */ /* 0x000f680000300800 */
[----:B------:R0:W-:Y:S04]  /*cac0*/  STL [R1+0x14c], R5 ;  /* 0x00014c0501007387 */ /* 0x0001e80000100800 */
[----:B------:R-:W5:Y:S01]  /*cad0*/  LDL.LU R8, [R1+0xdc] ;  /* 0x0000dc0001087983 */ /* 0x000f620000300800 */
[----:B------:R-:W-:-:S05]  /*cae0*/  IMAD R3, R3, UR44, RZ ;  /* 0x0000002c03037c24 */ /* 0x000fca000f8e02ff */
[----:B------:R1:W-:Y:S04]  /*caf0*/  STL [R1+0x148], R3 ;  /* 0x0001480301007387 */ /* 0x0003e80000100800 */
[----:B------:R-:W5:Y:S01]  /*cb00*/  LDL.LU R7, [R1+0xd8] ;  /* 0x0000d80001077983 */ /* 0x000f620000300800 */
[----:B--2---:R-:W-:-:S05]  /*cb10*/  IMAD R0, R0, UR44, RZ ;  /* 0x0000002c00007c24 */ /* 0x004fca000f8e02ff */
[----:B------:R2:W-:Y:S04]  /*cb20*/  STL [R1+0x144], R0 ;  /* 0x0001440001007387 */ /* 0x0005e80000100800 */
[----:B------:R-:W5:Y:S04]  /*cb30*/  LDL.LU R6, [R1+0xd0] ;  /* 0x0000d00001067983 */ /* 0x000f680000300800 */
[----:B0-----:R-:W5:Y:S04]  /*cb40*/  LDL.LU R5, [R1+0xc8] ;  /* 0x0000c80001057983 */ /* 0x001f680000300800 */
[----:B-1----:R-:W5:Y:S04]  /*cb50*/  LDL.LU R3, [R1+0xc0] ;  /* 0x0000c00001037983 */ /* 0x002f680000300800 */
[----:B--2---:R-:W2:Y:S01]  /*cb60*/  LDL.LU R0, [R1+0xb8] ;  /* 0x0000b80001007983 */ /* 0x004ea20000300800 */
[----:B---3--:R-:W-:-:S05]  /*cb70*/  IMAD R23, R23, UR44, RZ ;  /* 0x0000002c17177c24 */ /* 0x008fca000f8e02ff */
[----:B------:R0:W-:Y:S02]  /*cb80*/  STL [R1+0x140], R23 ;  /* 0x0001401701007387 */ /* 0x0001e40000100800 */
[----:B0-----:R-:W-:Y:S02]  /*cb90*/  IMAD R23, R2, UR44, RZ ;  /* 0x0000002c02177c24 */ /* 0x001fe4000f8e02ff */
[----:B------:R-:W3:Y:S04]  /*cba0*/  LDL.LU R2, [R1+0xb4] ;  /* 0x0000b40001027983 */ /* 0x000ee80000300800 */
[----:B------:R4:W-:Y:S02]  /*cbb0*/  STL [R1+0x13c], R23 ;  /* 0x00013c1701007387 */ /* 0x0009e40000100800 */
[----:B----4-:R-:W-:-:S02]  /*cbc0*/  IMAD R23, R27, UR44, RZ ;  /* 0x0000002c1b177c24 */ /* 0x010fc4000f8e02ff */
[----:B------:R-:W4:Y:S04]  /*cbd0*/  LDL.LU R27, [R1+0xb0] ;  /* 0x0000b000011b7983 */ /* 0x000f280000300800 */
[----:B------:R0:W-:Y:S02]  /*cbe0*/  STL [R1+0x138], R23 ;  /* 0x0001381701007387 */ /* 0x0001e40000100800 */
[----:B0-----:R-:W-:Y:S02]  /*cbf0*/  IMAD R23, R22, UR44, RZ ;  /* 0x0000002c16177c24 */ /* 0x001fe4000f8e02ff */
        /* <DEDUP_REMOVED lines=26> */
[----:B------:R0:W-:Y:S04]  /*cda0*/  STL [R1+0xf0], R10 ;  /* 0x0000f00a01007387 */ /* 0x0001e80000100800 */
[----:B------:R-:W-:Y:S04]  /*cdb0*/  STL [R1+0xec], R11 ;  /* 0x0000ec0b01007387 */ /* 0x000fe80000100800 */
[----:B------:R-:W4:Y:S01]  /*cdc0*/  LDL.LU R4, [R1+0xa8] ;  /* 0x0000a80001047983 */ /* 0x000f220000300800 */
[----:B0-----:R-:W-:-:S03]  /*cdd0*/  IMAD R10, R28, UR44, RZ ;  /* 0x0000002c1c0a7c24 */ /* 0x001fc6000f8e02ff */
[----:B------:R0:W-:Y:S04]  /*cde0*/  STL [R1+0xe8], R9 ;  /* 0x0000e80901007387 */ /* 0x0001e80000100800 */
[----:B------:R-:W-:Y:S01]  /*cdf0*/  STL [R1+0xe4], R10 ;  /* 0x0000e40a01007387 */ /* 0x000fe20000100800 */
[----:B-----5:R-:W-:-:S03]  /*ce00*/  IMAD R8, R8, UR44, RZ ;  /* 0x0000002c08087c24 */ /* 0x020fc6000f8e02ff */
[----:B------:R-:W5:Y:S01]  /*ce10*/  LDL.LU R28, [R1+0xa4] ;  /* 0x0000a400011c7983 */ /* 0x000f620000300800 */
[----:B0-----:R-:W-:-:S03]  /*ce20*/  IMAD R9, R29, UR44, RZ ;  /* 0x0000002c1d097c24 */ /* 0x001fc6000f8e02ff */
[----:B------:R-:W5:Y:S04]  /*ce30*/  LDL.LU R29, [R1+0xa0] ;  /* 0x0000a000011d7983 */ /* 0x000f680000300800 */
[----:B------:R-:W-:Y:S04]  /*ce40*/  STL [R1+0xe0], R9 ;  /* 0x0000e00901007387 */ /* 0x000fe80000100800 */
[----:B------:R-:W-:Y:S01]  /*ce50*/  STL [R1+0xdc], R8 ;  /* 0x0000dc0801007387 */ /* 0x000fe20000100800 */
[----:B------:R-:W-:-:S05]  /*ce60*/  IMAD R7, R7, UR44, RZ ;  /* 0x0000002c07077c24 */ /* 0x000fca000f8e02ff */
[----:B------:R0:W-:Y:S01]  /*ce70*/  STL [R1+0xd8], R7 ;  /* 0x0000d80701007387 */ /* 0x0001e20000100800 */
[----:B------:R-:W-:Y:S02]  /*ce80*/  IMAD R6, R6, UR44, RZ ;  /* 0x0000002c06067c24 */ /* 0x000fe4000f8e02ff */
[----:B------:R-:W-:-:S03]  /*ce90*/  IMAD R5, R5, UR44, RZ ;  /* 0x0000002c05057c24 */ /* 0x000fc6000f8e02ff */
[----:B------:R-:W-:Y:S01]  /*cea0*/  STL [R1+0xd0], R6 ;  /* 0x0000d00601007387 */ /* 0x000fe20000100800 */
[----:B------:R-:W-:-:S03]  /*ceb0*/  IMAD R3, R3, UR44, RZ ;  /* 0x0000002c03037c24 */ /* 0x000fc6000f8e02ff */
[----:B------:R-:W-:Y:S01]  /*cec0*/  STL [R1+0xc8], R5 ;  /* 0x0000c80501007387 */ /* 0x000fe20000100800 */
[----:B--2---:R-:W-:-:S03]  /*ced0*/  IMAD R0, R0, UR44, RZ ;  /* 0x0000002c00007c24 */ /* 0x004fc6000f8e02ff */
[----:B------:R-:W2:Y:S04]  /*cee0*/  LDL.LU R23, [R1+0x9c] ;  /* 0x00009c0001177983 */ /* 0x000ea80000300800 */
[----:B------:R-:W-:Y:S04]  /*cef0*/  STL [R1+0xc0], R3 ;  /* 0x0000c00301007387 */ /* 0x000fe80000100800 */
[----:B0-----:R-:W2:Y:S04]  /*cf00*/  LDL.LU R7, [R1+0x98] ;  /* 0x0000980001077983 */ /* 0x001ea80000300800 */
[----:B------:R4:W-:Y:S04]  /*cf10*/  STL [R1+0xb8], R0 ;  /* 0x0000b80001007387 */ /* 0x0009e80000100800 */
[----:B------:R-:W2:Y:S01]  /*cf20*/  LDL.LU R8, [R1+0x94] ;  /* 0x0000940001087983 */ /* 0x000ea20000300800 */
[----:B---3--:R-:W-:-:S05]  /*cf30*/  IMAD R2, R2, UR44, RZ ;  /* 0x0000002c02027c24 */ /* 0x008fca000f8e02ff */
[----:B------:R-:W-:Y:S04]  /*cf40*/  STL [R1+0xb4], R2 ;  /* 0x0000b40201007387 */ /* 0x000fe80000100800 */
[----:B------:R-:W3:Y:S04]  /*cf50*/  LDL.LU R22, [R1+0x90] ;  /* 0x0000900001167983 */ /* 0x000ee80000300800 */
[----:B------:R-:W3:Y:S01]  /*cf60*/  LDL.LU R21, [R1+0x8c] ;  /* 0x00008c0001157983 */ /* 0x000ee20000300800 */
[----:B----4-:R-:W-:-:S05]  /*cf70*/  IMAD R0, R27, UR44, RZ ;  /* 0x0000002c1b007c24 */ /* 0x010fca000f8e02ff */
        /* <DEDUP_REMOVED lines=13> */
[----:B------:R-:W4:Y:S04]  /*d050*/  LDL.LU R27, [R1+0x218] ;  /* 0x00021800011b7983 */ /* 0x000f280000300800 */
[----:B------:R-:W4:Y:S04]  /*d060*/  LDL.LU R2, [R1+0x3c] ;  /* 0x00003c0001027983 */ /* 0x000f280000300800 */
[----:B------:R-:W4:Y:S01]  /*d070*/  LDL.LU R10, [R1+0x2c] ;  /* 0x00002c00010a7983 */ /* 0x000f220000300800 */
[----:B------:R-:W-:-:S05]  /*d080*/  IMAD R4, R4, UR44, RZ ;  /* 0x0000002c04047c24 */ /* 0x000fca000f8e02ff */
[----:B------:R0:W-:Y:S04]  /*d090*/  STL [R1+0xa8], R4 ;  /* 0x0000a80401007387 */ /* 0x0001e80000100800 */
[----:B------:R-:W4:Y:S01]  /*d0a0*/  LDL.LU R9, [R1+0x24] ;  /* 0x0000240001097983 */ /* 0x000f220000300800 */
[----:B-----5:R-:W-:Y:S02]  /*d0b0*/  IMAD R5, R28, UR44, RZ ;  /* 0x0000002c1c057c24 */ /* 0x020fe4000f8e02ff */
[----:B0-----:R-:W-:-:S03]  /*d0c0*/  IMAD R4, R29, UR44, RZ ;  /* 0x0000002c1d047c24 */ /* 0x001fc6000f8e02ff */
[----:B------:R-:W-:Y:S04]  /*d0d0*/  STL [R1+0xa4], R5 ;  /* 0x0000a40501007387 */ /* 0x000fe80000100800 */
[----:B------:R-:W5:Y:S04]  /*d0e0*/  LDL.LU R29, [R1+0x1c] ;  /* 0x00001c00011d7983 */ /* 0x000f680000300800 */
[----:B------:R0:W-:Y:S04]  /*d0f0*/  STL [R1+0xa0], R4 ;  /* 0x0000a00401007387 */ /* 0x0001e80000100800 */
[----:B------:R-:W5:Y:S04]  /*d100*/  LDL.LU R28, [R1+0x18] ;  /* 0x00001800011c7983 */ /* 0x000f680000300800 */
[----:B0-----:R-:W5:Y:S04]  /*d110*/  LDL.LU R4, [R1+0x14] ;  /* 0x0000140001047983 */ /* 0x001f680000300800 */
[----:B------:R-:W5:Y:S04]  /*d120*/  LDL.LU R5, [R1+0x10] ;  /* 0x0000100001057983 */ /* 0x000f680000300800 */
[----:B------:R-:W5:Y:S01]  /*d130*/  LDL.LU R6, [R1+0xc] ;  /* 0x00000c0001067983 */ /* 0x000f620000300800 */
[----:B--2---:R-:W-:-:S05]  /*d140*/  IMAD R23, R23, UR44, RZ ;  /* 0x0000002c17177c24 */ /* 0x004fca000f8e02ff */
[----:B------:R0:W-:Y:S01]  /*d150*/  STL [R1+0x9c], R23 ;  /* 0x00009c1701007387 */ /* 0x0001e20000100800 */
[----:B------:R-:W-:-:S03]  /*d160*/  IMAD R7, R7, UR44, RZ ;  /* 0x0000002c07077c24 */ /* 0x000fc6000f8e02ff */
[----:B0-----:R-:W2:Y:S01]  /*d170*/  LDL.LU R23, [R1+0x1f94] ;  /* 0x001f940001177983 */ /* 0x001ea20000300800 */
[----:B------:R-:W-:-:S03]  /*d180*/  IMAD R8, R8, UR44, RZ ;  /* 0x0000002c08087c24 */ /* 0x000fc6000f8e02ff */
[----:B------:R0:W-:Y:S04]  /*d190*/  STL [R1+0x98], R7 ;  /* 0x0000980701007387 */ /* 0x0001e80000100800 */
[----:B0-----:R-:W2:Y:S04]  /*d1a0*/  LDL.LU R7, [R1+0x8] ;  /* 0x0000080001077983 */ /* 0x001ea80000300800 */
[----:B------:R0:W-:Y:S01]  /*d1b0*/  STL [R1+0x94], R8 ;  /* 0x0000940801007387 */ /* 0x0001e20000100800 */
[----:B---3--:R-:W-:Y:S02]  /*d1c0*/  IMAD R22, R22, UR44, RZ ;  /* 0x0000002c16167c24 */ /* 0x008fe4000f8e02ff */
[----:B------:R-:W-:Y:S01]  /*d1d0*/  IMAD R21, R21, UR44, RZ ;  /* 0x0000002c15157c24 */ /* 0x000fe2000f8e02ff */
[----:B0-----:R-:W3:Y:S04]  /*d1e0*/  LDL.LU R8, [R1+0x4] ;  /* 0x0000040001087983 */ /* 0x001ee80000300800 */
[----:B------:R0:W-:Y:S01]  /*d1f0*/  STL [R1+0x90], R22 ;  /* 0x0000901601007387 */ /* 0x0001e20000100800 */
[----:B----4-:R-:W-:-:S03]  /*d200*/  IMAD R20, R20, UR44, RZ ;  /* 0x0000002c14147c24 */ /* 0x010fc6000f8e02ff */
[----:B0-----:R-:W4:Y:S01]  /*d210*/  LDL.LU R22, [R1+0x1f90] ;  /* 0x001f900001167983 */ /* 0x001f220000300800 */
[----:B------:R-:W-:-:S03]  /*d220*/  IMAD R19, R19, UR44, RZ ;  /* 0x0000002c13137c24 */ /* 0x000fc6000f8e02ff */
[----:B------:R0:W-:Y:S01]  /*d230*/  STL [R1+0x8c], R21 ;  /* 0x00008c1501007387 */ /* 0x0001e20000100800 */
[----:B------:R-:W-:Y:S02]  /*d240*/  IMAD R18, R18, UR44, RZ ;  /* 0x0000002c12127c24 */ /* 0x000fe4000f8e02ff */
[----:B------:R-:W-:Y:S01]  /*d250*/  IMAD R17, R17, UR44, RZ ;  /* 0x0000002c11117c24 */ /* 0x000fe2000f8e02ff */
[----:B0-----:R-:W2:Y:S01]  /*d260*/  LDL.LU R21, [R1+0x1f8c] ;  /* 0x001f8c0001157983 */ /* 0x001ea20000300800 */
[----:B------:R-:W-:-:S03]  /*d270*/  IMAD R16, R16, UR44, RZ ;  /* 0x0000002c10107c24 */ /* 0x000fc6000f8e02ff */
[----:B------:R0:W-:Y:S01]  /*d280*/  STL [R1+0x84], R20 ;  /* 0x0000841401007387 */ /* 0x0001e20000100800 */
[----:B------:R-:W-:Y:S02]  /*d290*/  IMAD R15, R15, UR44, RZ ;  /* 0x0000002c0f0f7c24 */ /* 0x000fe4000f8e02ff */
[----:B------:R-:W-:Y:S01]  /*d2a0*/  IMAD R14, R14, UR44, RZ ;  /* 0x0000002c0e0e7c24 */ /* 0x000fe2000f8e02ff */
[----:B0-----:R-:W2:Y:S04]  /*d2b0*/  LDL.LU R20, [R1+0x1f88] ;  /* 0x001f880001147983 */ /* 0x001ea80000300800 */
[----:B------:R0:W-:Y:S01]  /*d2c0*/  STL [R1+0x7c], R19 ;  /* 0x00007c1301007387 */ /* 0x0001e20000100800 */
[----:B------:R-:W-:-:S03]  /*d2d0*/  IMAD R13, R13, UR44, RZ ;  /* 0x0000002c0d0d7c24 */ /* 0x000fc6000f8e02ff */
        /* <DEDUP_REMOVED lines=27> */
[----:B0-----:R-:W2:Y:S02]  /*d490*/  LDL.LU R2, [R1+0x1f58] ;  /* 0x001f580001027983 */ /* 0x001ea40000300800 */
[----:B--2---:R-:W-:-:S05]  /*d4a0*/  IMAD R2, R2, UR44, RZ ;  /* 0x0000002c02027c24 */ /* 0x004fca000f8e02ff */
[----:B------:R0:W-:Y:S04]  /*d4b0*/  STL [R1+0x34], R2 ;  /* 0x0000340201007387 */ /* 0x0001e80000100800 */
[----:B0-----:R-:W2:Y:S01]  /*d4c0*/  LDL.LU R2, [R1+0x1f54] ;  /* 0x001f540001027983 */ /* 0x001ea20000300800 */
[----:B------:R-:W-:Y:S02]  /*d4d0*/  IMAD R10, R10, UR44, RZ ;  /* 0x0000002c0a0a7c24 */ /* 0x000fe4000f8e02ff */
[----:B------:R-:W-:-:S03]  /*d4e0*/  IMAD R27, R27, UR44, RZ ;  /* 0x0000002c1b1b7c24 */ /* 0x000fc6000f8e02ff */
[----:B------:R2:W-:Y:S02]  /*d4f0*/  STL [R1+0x2c], R10 ;  /* 0x00002c0a01007387 */ /* 0x0005e40000100800 */
[----:B--2---:R-:W-:-:S05]  /*d500*/  IADD3 R10, P2, PT, R27, R2, RZ ;  /* 0x000000021b0a7210 */ /* 0x004fca0007f5e0ff */
[----:B------:R0:W-:Y:S02]  /*d510*/  STL [R1+0x1d48], R10 ;  /* 0x001d480a01007387 */ /* 0x0001e40000100800 */
[----:B0-----:R-:W-:-:S05]  /*d520*/  IADD3 R10, P3, PT, R9, R2, RZ ;  /* 0x00000002090a7210 */ /* 0x001fca0007f7e0ff */
[----:B------:R5:W-:Y:S02]  /*d530*/  STL [R1+0x1d30], R10 ;  /* 0x001d300a01007387 */ /* 0x000be40000100800 */
[----:B-----5:R-:W-:-:S05]  /*d540*/  IADD3 R10, P4, PT, R29, R2, RZ ;  /* 0x000000021d0a7210 */ /* 0x020fca0007f9e0ff */
[----:B------:R0:W-:Y:S02]  /*d550*/  STL [R1+0x1d34], R10 ;  /* 0x001d340a01007387 */ /* 0x0001e40000100800 */
[----:B0-----:R-:W-:-:S05]  /*d560*/  IADD3 R10, P5, PT, R28, R2, RZ ;  /* 0x000000021c0a7210 */ /* 0x001fca0007fbe0ff */
[----:B------:R0:W-:Y:S02]  /*d570*/  STL [R1+0x1d38], R10 ;  /* 0x001d380a01007387 */ /* 0x0001e40000100800 */
[----:B0-----:R-:W-:-:S05]  /*d580*/  IADD3 R10, P6, PT, R4, R2, RZ ;  /* 0x00000002040a7210 */ /* 0x001fca0007fde0ff */
[----:B------:R0:W-:Y:S02]  /*d590*/  STL [R1+0x1d3c], R10 ;  /* 0x001d3c0a01007387 */ /* 0x0001e40000100800 */
[----:B0-----:R-:W-:-:S05]  /*d5a0*/  IADD3 R10, P0, PT, R5, R2, RZ ;  /* 0x00000002050a7210 */ /* 0x001fca0007f1e0ff */
[----:B------:R0:W-:Y:S02]  /*d5b0*/  STL [R1+0x1d40], R10 ;  /* 0x001d400a01007387 */ /* 0x0001e40000100800 */
[----:B0-----:R-:W-:-:S05]  /*d5c0*/  IADD3 R10, P1, PT, R6, R2, RZ ;  /* 0x00000002060a7210 */ /* 0x001fca0007f3e0ff */
[----:B------:R0:W-:Y:S02]  /*d5d0*/  STL [R1+0x1d44], R10 ;  /* 0x001d440a01007387 */ /* 0x0001e40000100800 */
[-C--:B0-----:R-:W-:Y:S02]  /*d5e0*/  LEA.HI.X.SX32 R10, R27, R3.reuse, 0x1, P2 ;  /* 0x000000031b0a7211 */ /* 0x081fe400010f0eff */
[----:B------:R-:W2:Y:S01]  /*d5f0*/  LDL.LU R27, [R1] ;  /* 0x00000000011b7983 */ /* 0x000ea20000300800 */
[----:B------:R-:W-:-:S03]  /*d600*/  LEA.HI.X.SX32 R9, R9, R3, 0x1, P3 ;  /* 0x0000000309097211 */ /* 0x000fc600018f0eff */
[----:B------:R0:W-:Y:S02]  /*d610*/  STL [R1+0x1d2c], R10 ;  /* 0x001d2c0a01007387 */ /* 0x0001e40000100800 */
[----:B0-----:R-:W-:-:S05]  /*d620*/  IADD3 R10, P2, PT, R7, R2, RZ ;  /* 0x00000002070a7210 */ /* 0x001fca0007f5e0ff */
[----:B------:R0:W-:Y:S01]  /*d630*/  STL [R1+0x1d28], R10 ;  /* 0x001d280a01007387 */ /* 0x0001e20000100800 */
[----:B------:R-:W-:-:S03]  /*d640*/  LEA.HI.X.SX32 R29, R29, R3, 0x1, P4 ;  /* 0x000000031d1d7211 */ /* 0x000fc600020f0eff */
[----:B0-----:R-:W5:Y:S04]  /*d650*/  LDL.LU R10, [R1+0x1f50] ;  /* 0x001f5000010a7983 */ /* 0x001f680000300800 */
[----:B------:R3:W-:Y:S02]  /*d660*/  STL [R1+0x1d20], R9 ;  /* 0x001d200901007387 */ /* 0x0007e40000100800 */
[----:B---3--:R-:W-:-:S05]  /*d670*/  IADD3 R9, P3, PT, R8, R2, RZ ;  /* 0x0000000208097210 */ /* 0x008fca0007f7e0ff */
[----:B------:R0:W-:Y:S04]  /*d680*/  STL [R1+0x1d24], R9 ;  /* 0x001d240901007387 */ /* 0x0001e80000100800 */
[----:B0-----:R-:W3:Y:S04]  /*d690*/  LDL.LU R9, [R1+0x1f4c] ;  /* 0x001f4c0001097983 */ /* 0x001ee80000300800 */
[----:B------:R2:W-:Y:S02]  /*d6a0*/  STL [R1+0x1d18], R29 ;  /* 0x001d181d01007387 */ /* 0x0005e40000100800 */
[----:B--2---:R-:W-:-:S05]  /*d6b0*/  IADD3 R29, P4, PT, R27, R2, RZ ;  /* 0x000000021b1d7210 */ /* 0x004fca0007f9e0ff */
[----:B------:R0:W-:Y:S04]  /*d6c0*/  STL [R1+0x1d1c], R29 ;  /* 0x001d1c1d01007387 */ /* 0x0001e80000100800 */
[----:B0-----:R-:W2:Y:S01]  /*d6d0*/  LDL.LU R29, [R1+0x1f48] ;  /* 0x001f4800011d7983 */ /* 0x001ea20000300800 */
[----:B------:R-:W-:-:S05]  /*d6e0*/  LEA.HI.X.SX32 R28, R28, R3, 0x1, P5 ;  /* 0x000000031c1c7211 */ /* 0x000fca00028f0eff */
        /* <DEDUP_REMOVED lines=30> */
[----:B------:R2:W-:Y:S01]  /*d8d0*/  STL [R1+0x1ce0], R27 ;  /* 0x001ce01b01007387 */ /* 0x0005e20000100800 */
[----:B------:R-:W-:Y:S01]  /*d8e0*/  LEA.HI.X.SX32 R6, R6, R3, 0x1, P2 ;  /* 0x0000000306067211 */ /* 0x000fe200010f0eff */
[----:B------:R-:W-:Y:S02]  /*d8f0*/  IMAD R24, R24, UR44, RZ ;  /* 0x0000002c18187c24 */ /* 0x000fe4000f8e02ff */
[----:B------:R-:W-:Y:S02]  /*d900*/  IMAD R25, R25, UR44, RZ ;  /* 0x0000002c19197c24 */ /* 0x000fe4000f8e02ff */
[----:B------:R-:W-:Y:S01]  /*d910*/  IMAD R26, R26, UR44, RZ ;  /* 0x0000002c1a1a7c24 */ /* 0x000fe2000f8e02ff */
[----:B--2---:R-:W-:-:S05]  /*d920*/  IADD3 R27, P4, PT, R8, R2, RZ ;  /* 0x00000002081b7210 */ /* 0x004fca0007f9e0ff */
[----:B------:R0:W-:Y:S02]  /*d930*/  STL [R1+0x1ce4], R27 ;  /* 0x001ce41b01007387 */ /* 0x0001e40000100800 */
[----:B0-----:R-:W-:Y:S02]  /*d940*/  LEA.HI.X.SX32 R27, R29, R3, 0x1, P5 ;  /* 0x000000031d1b7211 */ /* 0x001fe400028f0eff */
[----:B---3--:R-:W-:-:S03]  /*d950*/  IADD3 R29, P5, PT, R9, R2, RZ ;  /* 0x00000002091d7210 */ /* 0x008fc60007fbe0ff */
[----:B------:R0:W-:Y:S04]  /*d960*/  STL [R1+0x1cd8], R27 ;  /* 0x001cd81b01007387 */ /* 0x0001e80000100800 */
[----:B------:R5:W-:Y:S01]  /*d970*/  STL [R1+0x1cdc], R29 ;  /* 0x001cdc1d01007387 */ /* 0x000be20000100800 */
[-C--:B0-----:R-:W-:Y:S02]  /*d980*/  LEA.HI.X.SX32 R27, R28, R3.reuse, 0x1, P6 ;  /* 0x000000031c1b7211 */ /* 0x081fe400030f0eff */
[-C--:B------:R-:W-:Y:S02]  /*d990*/  LEA.HI.X.SX32 R28, R4, R3.reuse, 0x1, P0 ;  /* 0x00000003041c7211 */ /* 0x080fe400000f0eff */
[----:B-----5:R-:W-:Y:S01]  /*d9a0*/  IADD3 R29, P6, PT, R10, R2, RZ ;  /* 0x000000020a1d7210 */ /* 0x020fe20007fde0ff */
[----:B------:R0:W-:Y:S01]  /*d9b0*/  STL [R1+0x1cd0], R27 ;  /* 0x001cd01b01007387 */ /* 0x0001e20000100800 */
[----:B------:R-:W-:-:S02]  /*d9c0*/  LEA.HI.X.SX32 R4, R5, R3, 0x1, P1 ;  /* 0x0000000305047211 */ /* 0x000fc400008f0eff */
[-C--:B------:R-:W-:Y:S01]  /*d9d0*/  IADD3 R5, P1, PT, R12, R2.reuse, RZ ;  /* 0x000000020c057210 */ /* 0x080fe20007f3e0ff */
[----:B------:R-:W-:Y:S01]  /*d9e0*/  STL [R1+0x1cd4], R29 ;  /* 0x001cd41d01007387 */ /* 0x000fe20000100800 */
[----:B0-----:R-:W-:-:S03]  /*d9f0*/  IADD3 R27, P0, PT, R11, R2, RZ ;  /* 0x000000020b1b7210 */ /* 0x001fc60007f1e0ff */
[----:B------:R-:W-:Y:S04]  /*da00*/  STL [R1+0x1cc8], R28 ;  /* 0x001cc81c01007387 */ /* 0x000fe80000100800 */
[----:B------:R-:W-:Y:S04]  /*da10*/  STL [R1+0x1ccc], R27 ;  /* 0x001ccc1b01007387 */ /* 0x000fe80000100800 */
[----:B------:R0:W-:Y:S04]  /*da20*/  STL [R1+0x1cc0], R4 ;  /* 0x001cc00401007387 */ /* 0x0001e80000100800 */
[----:B------:R1:W-:Y:S01]  /*da30*/  STL [R1+0x1cc4], R5 ;  /* 0x001cc40501007387 */ /* 0x0003e20000100800 */
[----:B0-----:R-:W-:-:S03]  /*da40*/  IADD3 R4, P2, PT, R13, R2, RZ ;  /* 0x000000020d047210 */ /* 0x001fc60007f5e0ff */
[----:B------:R0:W-:Y:S01]  /*da50*/  STL [R1+0x1cb8], R6 ;  /* 0x001cb80601007387 */ /* 0x0001e20000100800 */
[----:B-1----:R-:W-:-:S03]  /*da60*/  LEA.HI.X.SX32 R5, R7, R3, 0x1, P3 ;  /* 0x0000000307057211 */ /* 0x002fc600018f0eff */
[----:B------:R1:W-:Y:S04]  /*da70*/  STL [R1+0x1cbc], R4 ;  /* 0x001cbc0401007387 */ /* 0x0003e80000100800 */
[----:B------:R2:W-:Y:S01]  /*da80*/  STL [R1+0x1cb0], R5 ;  /* 0x001cb00501007387 */ /* 0x0005e20000100800 */
[----:B0-----:R-:W-:Y:S02]  /*da90*/  IADD3 R6, P3, PT, R14, R2, RZ ;  /* 0x000000020e067210 */ /* 0x001fe40007f7e0ff */
[----:B-1----:R-:W-:-:S03]  /*daa0*/  LEA.HI.X.SX32 R4, R8, R3, 0x1, P4 ;  /* 0x0000000308047211 */ /* 0x002fc600020f0eff */
[----:B------:R0:W-:Y:S01]  /*dab0*/  STL [R1+0x1cb4], R6 ;  /* 0x001cb40601007387 */ /* 0x0001e20000100800 */
[----:B--2---:R-:W-:-:S03]  /*dac0*/  IADD3 R5, P4, PT, R15, R2, RZ ;  /* 0x000000020f057210 */ /* 0x004fc60007f9e0ff */
[----:B------:R1:W-:Y:S04]  /*dad0*/  STL [R1+0x1ca8], R4 ;  /* 0x001ca80401007387 */ /* 0x0003e80000100800 */
[----:B------:R2:W-:Y:S01]  /*dae0*/  STL [R1+0x1cac], R5 ;  /* 0x001cac0501007387 */ /* 0x0005e20000100800 */
[----:B0-----:R-:W-:Y:S02]  /*daf0*/  LEA.HI.X.SX32 R6, R9, R3, 0x1, P5 ;  /* 0x0000000309067211 */ /* 0x001fe400028f0eff */
[----:B-1----:R-:W-:-:S03]  /*db00*/  IADD3 R4, P5, PT, R16, R2, RZ ;  /* 0x0000000210047210 */ /* 0x002fc60007fbe0ff */
[----:B------:R0:W-:Y:S01]  /*db10*/  STL [R1+0x1ca0], R6 ;  /* 0x001ca00601007387 */ /* 0x0001e20000100800 */
[----:B--2---:R-:W-:-:S03]  /*db20*/  LEA.HI.X.SX32 R5, R10, R3, 0x1, P6 ;  /* 0x000000030a057211 */ /* 0x004fc600030f0eff */
[----:B------:R-:W2:Y:S04]  /*db30*/  LDL.LU R7, [R1+0x28] ;  /* 0x0000280001077983 */ /* 0x000ea80000300800 */
[----:B------:R1:W-:Y:S04]  /*db40*/  STL [R1+0x1ca4], R4 ;  /* 0x001ca40401007387 */ /* 0x0003e80000100800 */
[----:B------:R3:W-:Y:S04]  /*db50*/  STL [R1+0x1c98], R5 ;  /* 0x001c980501007387 */ /* 0x0007e80000100800 */
[----:B0-----:R-:W5:Y:S01]  /*db60*/  LDL.LU R6, [R1+0x30] ;  /* 0x0000300001067983 */ /* 0x001f620000300800 */
[----:B-1----:R-:W-:-:S02]  /*db70*/  IADD3 R4, P6, PT, R17, R2, RZ ;  /* 0x0000000211047210 */ /* 0x002fc40007fde0ff */
[----:B---3--:R-:W-:-:S03]  /*db80*/  LEA.HI.X.SX32 R5, R11, R3, 0x1, P0 ;  /* 0x000000030b057211 */ /* 0x008fc600000f0eff */
[----:B------:R0:W-:Y:S04]  /*db90*/  STL [R1+0x1c9c], R4 ;  /* 0x001c9c0401007387 */ /* 0x0001e80000100800 */
[----:B------:R1:W-:Y:S01]  /*dba0*/  STL [R1+0x1c90], R5 ;  /* 0x001c900501007387 */ /* 0x0003e20000100800 */
[-C--:B0-----:R-:W-:Y:S02]  /*dbb0*/  IADD3 R4, P0, PT, R18, R2.reuse, RZ ;  /* 0x0000000212047210 */ /* 0x081fe40007f1e0ff */
[-C--:B-1----:R-:W-:Y:S02]  /*dbc0*/  LEA.HI.X.SX32 R5, R12, R3.reuse, 0x1, P1 ;  /* 0x000000030c057211 */ /* 0x082fe400008f0eff */
[----:B------:R-:W-:Y:S01]  /*dbd0*/  IADD3 R8, P1, PT, R19, R2, RZ ;  /* 0x0000000213087210 */ /* 0x000fe20007f3e0ff */
[----:B------:R0:W-:Y:S04]  /*dbe0*/  STL [R1+0x1c94], R4 ;  /* 0x001c940401007387 */ /* 0x0001e80000100800 */
[----:B------:R1:W-:Y:S01]  /*dbf0*/  STL [R1+0x1c88], R5 ;  /* 0x001c880501007387 */ /* 0x0003e20000100800 */
[----:B0-----:R-:W-:-:S02]  /*dc00*/  LEA.HI.X.SX32 R4, R13, R3, 0x1, P2 ;  /* 0x000000030d047211 */ /* 0x001fc400010f0eff */
[----:B------:R-:W-:Y:S01]  /*dc10*/  IADD3 R9, P2, PT, R20, R2, RZ ;  /* 0x0000000214097210 */ /* 0x000fe20007f5e0ff */
[----:B-1----:R-:W3:Y:S04]  /*dc20*/  LDL.LU R5, [R1+0x4c] ;  /* 0x00004c0001057983 */ /* 0x002ee80000300800 */
[----:B------:R0:W-:Y:S04]  /*dc30*/  STL [R1+0x1c8c], R8 ;  /* 0x001c8c0801007387 */ /* 0x0001e80000100800 */
[----:B------:R1:W-:Y:S01]  /*dc40*/  STL [R1+0x1c80], R4 ;  /* 0x001c800401007387 */ /* 0x0003e20000100800 */
[----:B0-----:R-:W-:-:S03]  /*dc50*/  LEA.HI.X.SX32 R8, R14, R3, 0x1, P3 ;  /* 0x000000030e087211 */ /* 0x001fc600018f0eff */
[----:B-1----:R-:W3:Y:S04]  /*dc60*/  LDL.LU R4, [R1+0x54] ;  /* 0x0000540001047983 */ /* 0x002ee80000300800 */
[----:B------:R0:W-:Y:S04]  /*dc70*/  STL [R1+0x1c84], R9 ;  /* 0x001c840901007387 */ /* 0x0001e80000100800 */
[----:B------:R1:W-:Y:S04]  /*dc80*/  STL [R1+0x1c78], R8 ;  /* 0x001c780801007387 */ /* 0x0003e80000100800 */
[----:B------:R-:W3:Y:S01]  /*dc90*/  LDL.LU R28, [R1+0x5c] ;  /* 0x00005c00011c7983 */ /* 0x000ee20000300800 */
[----:B0-----:R-:W-:-:S02]  /*dca0*/  IADD3 R9, P3, PT, R21, R2, RZ ;  /* 0x0000000215097210 */ /* 0x001fc40007f7e0ff */
[----:B-1----:R-:W-:-:S03]  /*dcb0*/  LEA.HI.X.SX32 R8, R15, R3, 0x1, P4 ;  /* 0x000000030f087211 */ /* 0x002fc600020f0eff */
[----:B------:R-:W-:Y:S04]  /*dcc0*/  STL [R1+0x1c7c], R9 ;  /* 0x001c7c0901007387 */ /* 0x000fe80000100800 */
[----:B------:R0:W-:Y:S02]  /*dcd0*/  STL [R1+0x1c70], R8 ;  /* 0x001c700801007387 */ /* 0x0001e40000100800 */
[----:B0-----:R-:W-:Y:S02]  /*dce0*/  LEA.HI.X.SX32 R8, R16, R3, 0x1, P5 ;  /* 0x0000000310087211 */ /* 0x001fe400028f0eff */
[----:B------:R-:W3:Y:S01]  /*dcf0*/  LDL.LU R16, [R1+0x38] ;  /* 0x0000380001107983 */ /* 0x000ee20000300800 */
[----:B----4-:R-:W-:-:S05]  /*dd00*/  IADD3 R9, P4, PT, R22, R2, RZ ;  /* 0x0000000216097210 */ /* 0x010fca0007f9e0ff */
[----:B------:R0:W-:Y:S04]  /*dd10*/  STL [R1+0x1c74], R9 ;  /* 0x001c740901007387 */ /* 0x0001e80000100800 */
[----:B------:R-:W4:Y:S04]  /*dd20*/  LDL.LU R15, [R1+0x68] ;  /* 0x00006800010f7983 */ /* 0x000f280000300800 */
[----:B------:R1:W-:Y:S01]  /*dd30*/  STL [R1+0x1c68], R8 ;  /* 0x001c680801007387 */ /* 0x0003e20000100800 */
[----:B0-----:R-:W-:-:S03]  /*dd40*/  IADD3 R9, P5, PT, R23, R2, RZ ;  /* 0x0000000217097210 */ /* 0x001fc60007fbe0ff */
[----:B------:R-:W4:Y:S01]  /*dd50*/  LDL.LU R29, [R1+0x78] ;  /* 0x00007800011d7983 */ /* 0x000f220000300800 */
[----:B-1----:R-:W-:-:S03]  /*dd60*/  LEA.HI.X.SX32 R8, R17, R3, 0x1, P6 ;  /* 0x0000000311087211 */ /* 0x002fc600030f0eff */
[----:B------:R0:W-:Y:S04]  /*dd70*/  STL [R1+0x1c6c], R9 ;  /* 0x001c6c0901007387 */ /* 0x0001e80000100800 */
[----:B------:R1:W-:Y:S04]  /*dd80*/  STL [R1+0x1c60], R8 ;  /* 0x001c600801007387 */ /* 0x0003e80000100800 */
[----:B------:R-:W4:Y:S01]  /*dd90*/  LDL.LU R27, [R1+0x80] ;  /* 0x00008000011b7983 */ /* 0x000f220000300800 */
[----:B0-----:R-:W-:Y:S02]  /*dda0*/  IADD3 R9, P6, PT, R24, R2, RZ ;  /* 0x0000000218097210 */ /* 0x001fe40007fde0ff */
        /* <DEDUP_REMOVED lines=11> */
[----:B------:R-:W-:Y:S04]  /*de60*/  STL [R1+0x1c54], R9 ;  /* 0x001c540901007387 */ /* 0x000fe80000100800 */
[----:B------:R0:W-:Y:S04]  /*de70*/  STL [R1+0x1c48], R8 ;  /* 0x001c480801007387 */ /* 0x0001e80000100800 */
[----:B------:R-:W4:Y:S01]  /*de80*/  LDL.LU R12, [R1+0xbc] ;  /* 0x0000bc00010c7983 */ /* 0x000f220000300800 */
[----:B0-----:R-:W-:Y:S02]  /*de90*/  LEA.HI.X.SX32 R8, R21, R3, 0x1, P3 ;  /* 0x0000000315087211 */ /* 0x001fe400018f0eff */
[----:B--2---:R-:W-:-:S05]  /*dea0*/  IADD3 R9, P2, PT, R7, R2, RZ ;  /* 0x0000000207097210 */ /* 0x004fca0007f5e0ff */
[----:B------:R5:W-:Y:S04]  /*deb0*/  STL [R1+0x1c4c], R9 ;  /* 0x001c4c0901007387 */ /* 0x000be80000100800 */
[----:B------:R0:W-:Y:S04]  /*dec0*/  STL [R1+0x1c40], R8 ;  /* 0x001c400801007387 */ /* 0x0001e80000100800 */
[----:B------:R-:W2:Y:S01]  /*ded0*/  LDL.LU R11, [R1+0xc4] ;  /* 0x0000c400010b7983 */ /* 0x000ea20000300800 */
[----:B-----5:R-:W-:Y:S02]  /*dee0*/  IADD3 R9, P3, PT, R6, R2, RZ ;  /* 0x0000000206097210 */ /* 0x020fe40007f7e0ff */
[----:B0-----:R-:W-:-:S03]  /*def0*/  LEA.HI.X.SX32 R8, R22, R3, 0x1, P4 ;  /* 0x0000000316087211 */ /* 0x001fc600020f0eff */
[----:B------:R-:W-:Y:S04]  /*df00*/  STL [R1+0x1c44], R9 ;  /* 0x001c440901007387 */ /* 0x000fe80000100800 */
[----:B------:R0:W-:Y:S04]  /*df10*/  STL [R1+0x1c38], R8 ;  /* 0x001c380801007387 */ /* 0x0001e80000100800 */
[----:B------:R-:W5:Y:S01]  /*df20*/  LDL.LU R10, [R1+0xcc] ;  /* 0x0000cc00010a7983 */ /* 0x000f620000300800 */
[----:B0-----:R-:W-:Y:S02]  /*df30*/  LEA.HI.X.SX32 R8, R23, R3, 0x1, P5 ;  /* 0x0000000317087211 */ /* 0x001fe400028f0eff */
[----:B---3--:R-:W-:-:S05]  /*df40*/  IADD3 R9, P4, PT, R16, R2, RZ ;  /* 0x0000000210097210 */ /* 0x008fca0007f9e0ff */
[----:B------:R0:W-:Y:S04]  /*df50*/  STL [R1+0x1c3c], R9 ;  /* 0x001c3c0901007387 */ /* 0x0001e80000100800 */
[----:B------:R1:W-:Y:S04]  /*df60*/  STL [R1+0x1c30], R8 ;  /* 0x001c300801007387 */ /* 0x0003e80000100800 */
[----:B------:R-:W3:Y:S01]  /*df70*/  LDL.LU R17, [R1+0xd4] ;  /* 0x0000d40001117983 */ /* 0x000ee20000300800 */
[----:B0-----:R-:W-:Y:S02]  /*df80*/  IADD3 R9, P5, PT, R5, R2, RZ ;  /* 0x0000000205097210 */ /* 0x001fe40007fbe0ff */
[----:B-1----:R-:W-:-:S03]  /*df90*/  LEA.HI.X.SX32 R8, R24, R3, 0x1, P6 ;  /* 0x0000000318087211 */ /* 0x002fc600030f0eff */
[----:B------:R0:W-:Y:S01]  /*dfa0*/  STL [R1+0x1c34], R9 ;  /* 0x001c340901007387 */ /* 0x0001e20000100800 */
[----:B------:R-:W-:-:S03]  /*dfb0*/  IADD3 R18, P6, PT, R4, R2, RZ ;  /* 0x0000000204127210 */ /* 0x000fc60007fde0ff */
[----:B------:R1:W-:Y:S04]  /*dfc0*/  STL [R1+0x1c28], R8 ;  /* 0x001c280801007387 */ /* 0x0003e80000100800 */
[----:B0-----:R-:W3:Y:S01]  /*dfd0*/  LDL.LU R9, [R1+0xf8] ;  /* 0x0000f80001097983 */ /* 0x001ee20000300800 */
[----:B-1----:R-:W-:-:S03]  /*dfe0*/  LEA.HI.X.SX32 R8, R25, R3, 0x1, P0 ;  /* 0x0000000319087211 */ /* 0x002fc600000f0eff */
[----:B------:R0:W-:Y:S01]  /*dff0*/  STL [R1+0x1c2c], R18 ;  /* 0x001c2c1201007387 */ /* 0x0001e20000100800 */
[----:B------:R-:W-:-:S03]  /*e000*/  IADD3 R19, P0, PT, R28, R2, RZ ;  /* 0x000000021c137210 */ /* 0x000fc60007f1e0ff */
[----:B------:R1:W-:Y:S01]  /*e010*/  STL [R1+0x1c20], R8 ;  /* 0x001c200801007387 */ /* 0x0003e20000100800 */
[----:B0-----:R-:W-:-:S03]  /*e020*/  LEA.HI.X.SX32 R18, R26, R3, 0x1, P1 ;  /* 0x000000031a127211 */ /* 0x001fc600008f0eff */
[----:B-1----:R-:W3:Y:S04]  /*e030*/  LDL.LU R8, [R1+0x110] ;  /* 0x0001100001087983 */ /* 0x002ee80000300800 */
[----:B------:R4:W-:Y:S04]  /*e040*/  STL [R1+0x1c24], R19 ;  /* 0x001c241301007387 */ /* 0x0009e80000100800 */
[----:B------:R0:W-:Y:S01]  /*e050*/  STL [R1+0x196c], R18 ;  /* 0x00196c1201007387 */ /* 0x0001e20000100800 */
[----:B----4-:R-:W-:Y:S02]  /*e060*/  IADD3 R19, P1, PT, R15, R2, RZ ;  /* 0x000000020f137210 */ /* 0x010fe40007f3e0ff */
[----:B0-----:R-:W-:-:S02]  /*e070*/  LEA.HI.X.SX32 R18, R7, R3, 0x1, P2 ;  /* 0x0000000307127211 */ /* 0x001fc400010f0eff */
[----:B------:R-:W4:Y:S04]  /*e080*/  LDL.LU R7, [R1+0x11c] ;  /* 0x00011c0001077983 */ /* 0x000f280000300800 */
[----:B------:R0:W-:Y:S04]  /*e090*/  STL [R1+0x198c], R19 ;  /* 0x00198c1301007387 */ /* 0x0001e80000100800 */
[----:B------:R1:W-:Y:S01]  /*e0a0*/  STL [R1+0x1970], R18 ;  /* 0x0019701201007387 */ /* 0x0003e20000100800 */
[----:B0-----:R-:W-:Y:S02]  /*e0b0*/  IADD3 R19, P2, PT, R29, R2, RZ ;  /* 0x000000021d137210 */ /* 0x001fe40007f5e0ff */
[----:B-1----:R-:W-:-:S02]  /*e0c0*/  LEA.HI.X.SX32 R18, R6, R3, 0x1, P3 ;  /* 0x0000000306127211 */ /* 0x002fc400018f0eff */
        /* <DEDUP_REMOVED lines=21> */
[----:B------:R-:W-:Y:S04]  /*e220*/  STL [R1+0x19b4], R19 ;  /* 0x0019b41301007387 */ /* 0x000fe80000100800 */
[----:B------:R0:W-:Y:S02]  /*e230*/  STL [R1+0x1984], R18 ;  /* 0x0019841201007387 */ /* 0x0001e40000100800 */
[----:B0-----:R-:W-:-:S02]  /*e240*/  LEA.HI.X.SX32 R18, R15, R3, 0x1, P1 ;  /* 0x000000030f127211 */ /* 0x001fc400008f0eff */
[----:B------:R-:W4:Y:S01]  /*e250*/  LDL.LU R15, [R1+0x174] ;  /* 0x00017400010f7983 */ /* 0x000f220000300800 */
[----:B--2---:R-:W-:-:S05]  /*e260*/  IADD3 R19, P0, PT, R11, R2, RZ ;  /* 0x000000020b137210 */ /* 0x004fca0007f1e0ff */
[----:B------:R5:W-:Y:S04]  /*e270*/  STL [R1+0x19bc], R19 ;  /* 0x0019bc1301007387 */ /* 0x000be80000100800 */
[----:B------:R0:W-:Y:S01]  /*e280*/  STL [R1+0x1988], R18 ;  /* 0x0019881201007387 */ /* 0x0001e20000100800 */
[----:B-----5:R-:W-:Y:S02]  /*e290*/  IADD3 R19, P1, PT, R10, R2, RZ ;  /* 0x000000020a137210 */ /* 0x020fe40007f3e0ff */
[-C--:B0-----:R-:W-:Y:S02]  /*e2a0*/  LEA.HI.X.SX32 R18, R29, R3.reuse, 0x1, P2 ;  /* 0x000000031d127211 */ /* 0x081fe400010f0eff */
[----:B------:R-:W2:Y:S04]  /*e2b0*/  LDL.LU R29, [R1+0x180] ;  /* 0x00018000011d7983 */ /* 0x000ea80000300800 */
[----:B------:R-:W-:Y:S04]  /*e2c0*/  STL [R1+0x19c4], R19 ;  /* 0x0019c41301007387 */ /* 0x000fe80000100800 */
[----:B------:R0:W-:Y:S02]  /*e2d0*/  STL [R1+0x1990], R18 ;  /* 0x0019901201007387 */ /* 0x0001e40000100800 */
[----:B0-----:R-:W-:-:S02]  /*e2e0*/  LEA.HI.X.SX32 R18, R27, R3, 0x1, P3 ;  /* 0x000000031b127211 */ /* 0x001fc400018f0eff */
[----:B------:R-:W5:Y:S01]  /*e2f0*/  LDL.LU R27, [R1+0x190] ;  /* 0x00019000011b7983 */ /* 0x000f620000300800 */
[----:B---3--:R-:W-:-:S05]  /*e300*/  IADD3 R19, P2, PT, R17, R2, RZ ;  /* 0x0000000211137210 */ /* 0x008fca0007f5e0ff */
[----:B------:R0:W-:Y:S04]  /*e310*/  STL [R1+0x19cc], R19 ;  /* 0x0019cc1301007387 */ /* 0x0001e80000100800 */
[----:B------:R1:W-:Y:S01]  /*e320*/  STL [R1+0x1998], R18 ;  /* 0x0019981201007387 */ /* 0x0003e20000100800 */
[-C--:B0-----:R-:W-:Y:S02]  /*e330*/  IADD3 R19, P3, PT, R9, R2.reuse, RZ ;  /* 0x0000000209137210 */ /* 0x081fe40007f7e0ff */
[----:B-1----:R-:W-:Y:S02]  /*e340*/  LEA.HI.X.SX32 R18, R14, R3, 0x1, P4 ;  /* 0x000000030e127211 */ /* 0x002fe400020f0eff */
[----:B------:R-:W3:Y:S04]  /*e350*/  LDL.LU R14, [R1+0x194] ;  /* 0x00019400010e7983 */ /* 0x000ee80000300800 */
[----:B------:R0:W-:Y:S04]  /*e360*/  STL [R1+0x19d4], R19 ;  /* 0x0019d41301007387 */ /* 0x0001e80000100800 */
[----:B------:R1:W-:Y:S01]  /*e370*/  STL [R1+0x19a0], R18 ;  /* 0x0019a01201007387 */ /* 0x0003e20000100800 */
[----:B0-----:R-:W-:-:S02]  /*e380*/  IADD3 R19, P4, PT, R8, R2, RZ ;  /* 0x0000000208137210 */ /* 0x001fc40007f9e0ff */
[----:B-1----:R-:W-:Y:S02]  /*e390*/  LEA.HI.X.SX32 R18, R13, R3, 0x1, P5 ;  /* 0x000000030d127211 */ /* 0x002fe400028f0eff */
[----:B------:R-:W3:Y:S04]  /*e3a0*/  LDL.LU R13, [R1+0x18c] ;  /* 0x00018c00010d7983 */ /* 0x000ee80000300800 */
[----:B------:R4:W-:Y:S04]  /*e3b0*/  STL [R1+0x19dc], R19 ;  /* 0x0019dc1301007387 */ /* 0x0009e80000100800 */
[----:B------:R0:W-:Y:S01]  /*e3c0*/  STL [R1+0x19a8], R18 ;  /* 0x0019a81201007387 */ /* 0x0001e20000100800 */
[----:B----4-:R-:W-:-:S02]  /*e3d0*/  IADD3 R19, P5, PT, R7, R2, RZ ;  /* 0x0000000207137210 */ /* 0x010fc40007fbe0ff */
[----:B0-----:R-:W-:Y:S02]  /*e3e0*/  LEA.HI.X.SX32 R18, R12, R3, 0x1, P6 ;  /* 0x000000030c127211 */ /* 0x001fe400030f0eff */
[----:B------:R-:W4:Y:S04]  /*e3f0*/  LDL.LU R12, [R1+0x188] ;  /* 0x00018800010c7983 */ /* 0x000f280000300800 */
[----:B------:R0:W-:Y:S04]  /*e400*/  STL [R1+0x19e4], R19 ;  /* 0x0019e41301007387 */ /* 0x0001e80000100800 */
[----:B------:R1:W-:Y:S01]  /*e410*/  STL [R1+0x19b0], R18 ;  /* 0x0019b01201007387 */ /* 0x0003e20000100800 */
[----:B0-----:R-:W-:-:S02]  /*e420*/  IADD3 R19, P6, PT, R6, R2, RZ ;  /* 0x0000000206137210 */ /* 0x001fc40007fde0ff */
[----:B-1----:R-:W-:Y:S02]  /*e430*/  LEA.HI.X.SX32 R18, R11, R3, 0x1, P0 ;  /* 0x000000030b127211 */ /* 0x002fe400000f0eff */
[----:B------:R-:W4:Y:S04]  /*e440*/  LDL.LU R11, [R1+0x184] ;  /* 0x00018400010b7983 */ /* 0x000f280000300800 */
[----:B------:R0:W-:Y:S04]  /*e450*/  STL [R1+0x19ec], R19 ;  /* 0x0019ec1301007387 */ /* 0x0001e80000100800 */
[----:B------:R1:W-:Y:S01]  /*e460*/  STL [R1+0x19b8], R18 ;  /* 0x0019b81201007387 */ /* 0x0003e20000100800 */
[----:B0-----:R-:W-:-:S02]  /*e470*/  IADD3 R19, P0, PT, R16, R2, RZ ;  /* 0x0000000210137210 */ /* 0x001fc40007f1e0ff */
[-C--:B-1----:R-:W-:Y:S02]  /*e480*/  LEA.HI.X.SX32 R18, R10, R3.reuse, 0x1, P1 ;  /* 0x000000030a127211 */ /* 0x082fe400008f0eff */
[----:B------:R-:W4:Y:S01]  /*e490*/  LDL.LU R10, [R1+0x17c] ;  /* 0x00017c00010a7983 */ /* 0x000f220000300800 */
[----:B------:R-:W-:-:S03]  /*e4a0*/  LEA.HI.X.SX32 R17, R17, R3, 0x1, P2 ;  /* 0x0000000311117211 */ /* 0x000fc600010f0eff */
[----:B------:R0:W-:Y:S04]  /*e4b0*/  STL [R1+0x19f4], R19 ;  /* 0x0019f41301007387 */ /* 0x0001e80000100800 */
[----:B------:R1:W-:Y:S01]  /*e4c0*/  STL [R1+0x19c0], R18 ;  /* 0x0019c01201007387 */ /* 0x0003e20000100800 */
[----:B0-----:R-:W-:-:S03]  /*e4d0*/  IADD3 R19, P1, PT, R5, R2, RZ ;  /* 0x0000000205137210 */ /* 0x001fc60007f3e0ff */
[----:B-1----:R-:W4:Y:S04]  /*e4e0*/  LDL.LU R18, [R1+0x178] ;  /* 0x0001780001127983 */ /* 0x002f280000300800 */
        /* <DEDUP_REMOVED lines=19> */
[----:B------:R-:W-:Y:S02]  /*e620*/  LEA.HI.X.SX32 R16, R16, R3, 0x1, P0 ;  /* 0x0000000310107211 */ /* 0x000fe400000f0eff */
[----:B--2---:R-:W-:-:S05]  /*e630*/  IADD3 R19, P5, PT, R29, R2, RZ ;  /* 0x000000021d137210 */ /* 0x004fca0007fbe0ff */
[----:B------:R-:W-:Y:S04]  /*e640*/  STL [R1+0x1a1c], R19 ;  /* 0x001a1c1301007387 */ /* 0x000fe80000100800 */
[----:B------:R0:W-:Y:S04]  /*e650*/  STL [R1+0x19e8], R17 ;  /* 0x0019e81101007387 */ /* 0x0001e80000100800 */
[----:B0-----:R-:W2:Y:S01]  /*e660*/  LDL.LU R17, [R1+0x158] ;  /* 0x0001580001117983 */ /* 0x001ea20000300800 */
[----:B-----5:R-:W-:-:S05]  /*e670*/  IADD3 R19, P6, PT, R27, R2, RZ ;  /* 0x000000021b137210 */ /* 0x020fca0007fde0ff */
[----:B------:R-:W-:Y:S04]  /*e680*/  STL [R1+0x1a24], R19 ;  /* 0x001a241301007387 */ /* 0x000fe80000100800 */
[----:B------:R0:W-:Y:S02]  /*e690*/  STL [R1+0x19f0], R16 ;  /* 0x0019f01001007387 */ /* 0x0001e40000100800 */
[-C--:B0-----:R-:W-:Y:S02]  /*e6a0*/  LEA.HI.X.SX32 R16, R5, R3.reuse, 0x1, P1 ;  /* 0x0000000305107211 */ /* 0x081fe400008f0eff */
[----:B------:R-:W5:Y:S01]  /*e6b0*/  LDL.LU R5, [R1+0x150] ;  /* 0x0001500001057983 */ /* 0x000f620000300800 */
[----:B------:R-:W-:Y:S02]  /*e6c0*/  LEA.HI.X.SX32 R15, R15, R3, 0x1, P4 ;  /* 0x000000030f0f7211 */ /* 0x000fe400020f0eff */
        /* <DEDUP_REMOVED lines=25> */
[----:B------:R0:W-:Y:S01]  /*e860*/  STL [R1+0x1a54], R19 ;  /* 0x001a541301007387 */ /* 0x0001e20000100800 */
[----:B------:R-:W-:-:S03]  /*e870*/  LEA.HI.X.SX32 R14, R14, R3, 0x1, P0 ;  /* 0x000000030e0e7211 */ /* 0x000fc600000f0eff */
[----:B------:R1:W-:Y:S01]  /*e880*/  STL [R1+0x1a20], R15 ;  /* 0x001a200f01007387 */ /* 0x0003e20000100800 */
[----:B0-----:R-:W-:-:S03]  /*e890*/  IADD3 R19, P6, PT, R9, R2, RZ ;  /* 0x0000000209137210 */ /* 0x001fc60007fde0ff */
[----:B-1----:R-:W4:Y:S04]  /*e8a0*/  LDL.LU R15, [R1+0x138] ;  /* 0x00013800010f7983 */ /* 0x002f280000300800 */
[----:B------:R0:W-:Y:S01]  /*e8b0*/  STL [R1+0x1a5c], R19 ;  /* 0x001a5c1301007387 */ /* 0x0001e20000100800 */
[----:B------:R-:W-:-:S03]  /*e8c0*/  LEA.HI.X.SX32 R13, R13, R3, 0x1, P1 ;  /* 0x000000030d0d7211 */ /* 0x000fc600008f0eff */
[----:B------:R1:W-:Y:S01]  /*e8d0*/  STL [R1+0x1a28], R14 ;  /* 0x001a280e01007387 */ /* 0x0003e20000100800 */
[----:B0-----:R-:W-:-:S03]  /*e8e0*/  IADD3 R19, P0, PT, R8, R2, RZ ;  /* 0x0000000208137210 */ /* 0x001fc60007f1e0ff */
[----:B-1----:R-:W4:Y:S04]  /*e8f0*/  LDL.LU R14, [R1+0x130] ;  /* 0x00013000010e7983 */ /* 0x002f280000300800 */
[----:B------:R-:W-:Y:S01]  /*e900*/  STL [R1+0x1a64], R19 ;  /* 0x001a641301007387 */ /* 0x000fe20000100800 */
[----:B------:R-:W-:-:S03]  /*e910*/  LEA.HI.X.SX32 R12, R12, R3, 0x1, P2 ;  /* 0x000000030c0c7211 */ /* 0x000fc600010f0eff */
[----:B------:R0:W-:Y:S01]  /*e920*/  STL [R1+0x1a30], R13 ;  /* 0x001a300d01007387 */ /* 0x0001e20000100800 */
[----:B------:R-:W-:-:S03]  /*e930*/  LEA.HI.X.SX32 R11, R11, R3, 0x1, P3 ;  /* 0x000000030b0b7211 */ /* 0x000fc600018f0eff */
[----:B0-----:R-:W4:Y:S01]  /*e940*/  LDL.LU R13, [R1+0x12c] ;  /* 0x00012c00010d7983 */ /* 0x001f220000300800 */
[----:B------:R-:W-:-:S05]  /*e950*/  IADD3 R19, P1, PT, R7, R2, RZ ;  /* 0x0000000207137210 */ /* 0x000fca0007f3e0ff */
[----:B------:R-:W-:Y:S04]  /*e960*/  STL [R1+0x1a6c], R19 ;  /* 0x001a6c1301007387 */ /* 0x000fe80000100800 */
[----:B------:R0:W-:Y:S04]  /*e970*/  STL [R1+0x1a38], R12 ;  /* 0x001a380c01007387 */ /* 0x0001e80000100800 */
[----:B0-----:R-:W4:Y:S01]  /*e980*/  LDL.LU R12, [R1+0x124] ;  /* 0x00012400010c7983 */ /* 0x001f220000300800 */
[----:B------:R-:W-:-:S05]  /*e990*/  IADD3 R19, P2, PT, R6, R2, RZ ;  /* 0x0000000206137210 */ /* 0x000fca0007f5e0ff */
[----:B------:R-:W-:Y:S04]  /*e9a0*/  STL [R1+0x1a74], R19 ;  /* 0x001a741301007387 */ /* 0x000fe80000100800 */
[----:B------:R0:W-:Y:S04]  /*e9b0*/  STL [R1+0x1a40], R11 ;  /* 0x001a400b01007387 */ /* 0x0001e80000100800 */
[----:B0-----:R-:W4:Y:S01]  /*e9c0*/  LDL.LU R11, [R1+0x120] ;  /* 0x00012000010b7983 */ /* 0x001f220000300800 */
[-C--:B------:R-:W-:Y:S02]  /*e9d0*/  LEA.HI.X.SX32 R10, R10, R3.reuse, 0x1, P4 ;  /* 0x000000030a0a7211 */ /* 0x080fe400020f0eff */
[----:B------:R-:W-:-:S02]  /*e9e0*/  LEA.HI.X.SX32 R20, R18, R3, 0x1, P5 ;  /* 0x0000000312147211 */ /* 0x000fc400028f0eff */
[----:B--2---:R-:W-:-:S05]  /*e9f0*/  IADD3 R19, P3, PT, R17, R2, RZ ;  /* 0x0000000211137210 */ /* 0x004fca0007f7e0ff */
[----:B------:R-:W-:Y:S04]  /*ea00*/  STL [R1+0x1a7c], R19 ;  /* 0x001a7c1301007387 */ /* 0x000fe80000100800 */
[----:B------:R0:W-:Y:S01]  /*ea10*/  STL [R1+0x1a48], R10 ;  /* 0x001a480a01007387 */ /* 0x0001e20000100800 */
[----:B------:R-:W-:-:S03]  /*ea20*/  LEA.HI.X.SX32 R18, R9, R3, 0x1, P6 ;  /* 0x0000000309127211 */ /* 0x000fc600030f0eff */
[----:B0-----:R-:W2:Y:S01]  /*ea30*/  LDL.LU R10, [R1+0x118] ;  /* 0x00011800010a7983 */ /* 0x001ea20000300800 */
[----:B-----5:R-:W-:-:S05]  /*ea40*/  IADD3 R19, P4, PT, R5, R2, RZ ;  /* 0x0000000205137210 */ /* 0x020fca0007f9e0ff */
[----:B------:R3:W-:Y:S04]  /*ea50*/  STL [R1+0x1a84], R19 ;  /* 0x001a841301007387 */ /* 0x0007e80000100800 */
[----:B------:R-:W-:Y:S04]  /*ea60*/  STL [R1+0x1a50], R20 ;  /* 0x001a501401007387 */ /* 0x000fe80000100800 */
[----:B------:R-:W5:Y:S01]  /*ea70*/  LDL.LU R9, [R1+0x114] ;  /* 0x0001140001097983 */ /* 0x000f620000300800 */
[----:B------:R-:W-:Y:S02]  /*ea80*/  LEA.HI.X.SX32 R17, R17, R3, 0x1, P3 ;  /* 0x0000000311117211 */ /* 0x000fe400018f0eff */
[----:B---3--:R-:W-:-:S05]  /*ea90*/  IADD3 R19, P5, PT, R4, R2, RZ ;  /* 0x0000000204137210 */ /* 0x008fca0007fbe0ff */
[----:B------:R4:W-:Y:S04]  /*eaa0*/  STL [R1+0x1a8c], R19 ;  /* 0x001a8c1301007387 */ /* 0x0009e80000100800 */
[----:B------:R0:W-:Y:S01]  /*eab0*/  STL [R1+0x1a58], R18 ;  /* 0x001a581201007387 */ /* 0x0001e20000100800 */
[-C--:B----4-:R-:W-:Y:S02]  /*eac0*/  IADD3 R19, P6, PT, R28, R2.reuse, RZ ;  /* 0x000000021c137210 */ /* 0x090fe40007fde0ff */
[----:B0-----:R-:W-:Y:S02]  /*ead0*/  LEA.HI.X.SX32 R18, R8, R3, 0x1, P0 ;  /* 0x0000000308127211 */ /* 0x001fe400000f0eff */
[----:B------:R-:W3:Y:S04]  /*eae0*/  LDL.LU R8, [R1+0x10c] ;  /* 0x00010c0001087983 */ /* 0x000ee80000300800 */
        /* <DEDUP_REMOVED lines=28> */
[----:B------:R-:W4:Y:S01]  /*ecb0*/  LDL.LU R28, [R1+0xf0] ;  /* 0x0000f000011c7983 */ /* 0x000f220000300800 */
[----:B------:R-:W-:-:S03]  /*ecc0*/  LEA.HI.X.SX32 R16, R16, R3, 0x1, P0 ;  /* 0x0000000310107211 */ /* 0x000fc600000f0eff */
[----:B------:R0:W-:Y:S04]  /*ecd0*/  STL [R1+0x1ac4], R19 ;  /* 0x001ac41301007387 */ /* 0x0001e80000100800 */
[----:B------:R1:W-:Y:S01]  /*ece0*/  STL [R1+0x1a90], R17 ;  /* 0x001a901101007387 */ /* 0x0003e20000100800 */
[----:B0-----:R-:W-:-:S03]  /*ecf0*/  IADD3 R19, P6, PT, R12, R2, RZ ;  /* 0x000000020c137210 */ /* 0x001fc60007fde0ff */
[----:B-1----:R-:W4:Y:S04]  /*ed00*/  LDL.LU R17, [R1+0xec] ;  /* 0x0000ec0001117983 */ /* 0x002f280000300800 */
[----:B------:R-:W-:Y:S04]  /*ed10*/  STL [R1+0x1acc], R19 ;  /* 0x001acc1301007387 */ /* 0x000fe80000100800 */
[----:B------:R0:W-:Y:S01]  /*ed20*/  STL [R1+0x1a98], R16 ;  /* 0x001a981001007387 */ /* 0x0001e20000100800 */
[----:B------:R-:W-:Y:S02]  /*ed30*/  IADD3 R20, P0, PT, R11, R2, RZ ;  /* 0x000000020b147210 */ /* 0x000fe40007f1e0ff */
[----:B0-----:R-:W-:-:S03]  /*ed40*/  LEA.HI.X.SX32 R16, R29, R3, 0x1, P1 ;  /* 0x000000031d107211 */ /* 0x001fc600008f0eff */
[----:B------:R-:W-:Y:S04]  /*ed50*/  STL [R1+0x1ad4], R20 ;  /* 0x001ad41401007387 */ /* 0x000fe80000100800 */
[----:B------:R-:W4:Y:S04]  /*ed60*/  LDL.LU R29, [R1+0xe8] ;  /* 0x0000e800011d7983 */ /* 0x000f280000300800 */
[----:B------:R0:W-:Y:S01]  /*ed70*/  STL [R1+0x1aa0], R16 ;  /* 0x001aa01001007387 */ /* 0x0001e20000100800 */
[-C--:B------:R-:W-:Y:S02]  /*ed80*/  LEA.HI.X.SX32 R15, R15, R3.reuse, 0x1, P3 ;  /* 0x000000030f0f7211 */ /* 0x080fe400018f0eff */
[----:B0-----:R-:W-:-:S02]  /*ed90*/  LEA.HI.X.SX32 R16, R27, R3, 0x1, P2 ;  /* 0x000000031b107211 */ /* 0x001fc400010f0eff */
[----:B--2---:R-:W-:-:S05]  /*eda0*/  IADD3 R19, P1, PT, R10, R2, RZ ;  /* 0x000000020a137210 */ /* 0x004fca0007f3e0ff */
[----:B------:R5:W-:Y:S04]  /*edb0*/  STL [R1+0x1adc], R19 ;  /* 0x001adc1301007387 */ /* 0x000be80000100800 */
[----:B------:R-:W2:Y:S04]  /*edc0*/  LDL.LU R27, [R1+0xe4] ;  /* 0x0000e400011b7983 */ /* 0x000ea80000300800 */
[----:B------:R0:W-:Y:S01]  /*edd0*/  STL [R1+0x1aa8], R16 ;  /* 0x001aa81001007387 */ /* 0x0001e20000100800 */
[----:B-----5:R-:W-:-:S03]  /*ede0*/  IADD3 R19, P2, PT, R9, R2, RZ ;  /* 0x0000000209137210 */ /* 0x020fc60007f5e0ff */
[----:B0-----:R-:W5:Y:S04]  /*edf0*/  LDL.LU R16, [R1+0xe0] ;  /* 0x0000e00001107983 */ /* 0x001f680000300800 */
[----:B------:R-:W-:Y:S01]  /*ee00*/  STL [R1+0x1ae4], R19 ;  /* 0x001ae41301007387 */ /* 0x000fe20000100800 */
[----:B------:R-:W-:-:S03]  /*ee10*/  LEA.HI.X.SX32 R14, R14, R3, 0x1, P4 ;  /* 0x000000030e0e7211 */ /* 0x000fc600020f0eff */
[----:B------:R0:W-:Y:S01]  /*ee20*/  STL [R1+0x1ab0], R15 ;  /* 0x001ab00f01007387 */ /* 0x0001e20000100800 */
[----:B------:R-:W-:-:S03]  /*ee30*/  LEA.HI.X.SX32 R13, R13, R3, 0x1, P5 ;  /* 0x000000030d0d7211 */ /* 0x000fc600028f0eff */
[----:B0-----:R-:W5:Y:S01]  /*ee40*/  LDL.LU R15, [R1+0xdc] ;  /* 0x0000dc00010f7983 */ /* 0x001f620000300800 */
[-C--:B------:R-:W-:Y:S02]  /*ee50*/  LEA.HI.X.SX32 R12, R12, R3.reuse, 0x1, P6 ;  /* 0x000000030c0c7211 */ /* 0x080fe400030f0eff */
[-C--:B------:R-:W-:Y:S02]  /*ee60*/  LEA.HI.X.SX32 R11, R11, R3.reuse, 0x1, P0 ;  /* 0x000000030b0b7211 */ /* 0x080fe400000f0eff */
[----:B------:R-:W-:Y:S02]  /*ee70*/  LEA.HI.X.SX32 R10, R10, R3, 0x1, P1 ;  /* 0x000000030a0a7211 */ /* 0x000fe400008f0eff */
[----:B---3--:R-:W-:-:S05]  /*ee80*/  IADD3 R19, P3, PT, R8, R2, RZ ;  /* 0x0000000208137210 */ /* 0x008fca0007f7e0ff */
[----:B------:R-:W-:Y:S04]  /*ee90*/  STL [R1+0x1aec], R19 ;  /* 0x001aec1301007387 */ /* 0x000fe80000100800 */
[----:B------:R0:W-:Y:S04]  /*eea0*/  STL [R1+0x1ab8], R14 ;  /* 0x001ab80e01007387 */ /* 0x0001e80000100800 */
[----:B0-----:R-:W3:Y:S01]  /*eeb0*/  LDL.LU R14, [R1+0xd8] ;  /* 0x0000d800010e7983 */ /* 0x001ee20000300800 */
[----:B----4-:R-:W-:-:S05]  /*eec0*/  IADD3 R19, P4, PT, R7, R2, RZ ;  /* 0x0000000207137210 */ /* 0x010fca0007f9e0ff */
[----:B------:R-:W-:Y:S04]  /*eed0*/  STL [R1+0x1af4], R19 ;  /* 0x001af41301007387 */ /* 0x000fe80000100800 */
[----:B------:R0:W-:Y:S04]  /*eee0*/  STL [R1+0x1ac0], R13 ;  /* 0x001ac00d01007387 */ /* 0x0001e80000100800 */
[----:B0-----:R-:W4:Y:S01]  /*eef0*/  LDL.LU R13, [R1+0xd0] ;  /* 0x0000d000010d7983 */ /* 0x001f220000300800 */
[----:B------:R-:W-:-:S05]  /*ef00*/  IADD3 R19, P5, PT, R6, R2, RZ ;  /* 0x0000000206137210 */ /* 0x000fca0007fbe0ff */
[----:B------:R0:W-:Y:S04]  /*ef10*/  STL [R1+0x1afc], R19 ;  /* 0x001afc1301007387 */ /* 0x0001e80000100800 */
[----:B------:R1:W-:Y:S01]  /*ef20*/  STL [R1+0x1ac8], R12 ;  /* 0x001ac80c01007387 */ /* 0x0003e20000100800 */
[----:B0-----:R-:W-:-:S03]  /*ef30*/  IADD3 R19, P6, PT, R18, R2, RZ ;  /* 0x0000000212137210 */ /* 0x001fc60007fde0ff */
[----:B-1----:R-:W4:Y:S04]  /*ef40*/  LDL.LU R12, [R1+0xc8] ;  /* 0x0000c800010c7983 */ /* 0x002f280000300800 */
[----:B------:R-:W-:Y:S04]  /*ef50*/  STL [R1+0x1b04], R19 ;  /* 0x001b041301007387 */ /* 0x000fe80000100800 */
[----:B------:R0:W-:Y:S04]  /*ef60*/  STL [R1+0x1ad0], R11 ;  /* 0x001ad00b01007387 */ /* 0x0001e80000100800 */
[----:B0-----:R-:W4:Y:S01]  /*ef70*/  LDL.LU R11, [R1+0xc0] ;  /* 0x0000c000010b7983 */ /* 0x001f220000300800 */
[----:B------:R-:W-:-:S05]  /*ef80*/  IADD3 R19, P0, PT, R5, R2, RZ ;  /* 0x0000000205137210 */ /* 0x000fca0007f1e0ff */
[----:B------:R0:W-:Y:S04]  /*ef90*/  STL [R1+0x1b0c], R19 ;  /* 0x001b0c1301007387 */ /* 0x0001e80000100800 */
[----:B------:R1:W-:Y:S01]  /*efa0*/  STL [R1+0x1ad8], R10 ;  /* 0x001ad80a01007387 */ /* 0x0003e20000100800 */
[----:B0-----:R-:W-:-:S03]  /*efb0*/  LEA.HI.X.SX32 R19, R9, R3, 0x1, P2 ;  /* 0x0000000309137211 */ /* 0x001fc600010f0eff */
[----:B-1----:R-:W4:Y:S01]  /*efc0*/  LDL.LU R10, [R1+0xb8] ;  /* 0x0000b800010a7983 */ /* 0x002f220000300800 */
[----:B------:R-:W-:-:S05]  /*efd0*/  IADD3 R20, P1, PT, R4, R2, RZ ;  /* 0x0000000204147210 */ /* 0x000fca0007f3e0ff */
[----:B------:R0:W-:Y:S04]  /*efe0*/  STL [R1+0x1b14], R20 ;  /* 0x001b141401007387 */ /* 0x0001e80000100800 */
[----:B------:R-:W4:Y:S04]  /*eff0*/  LDL.LU R9, [R1+0xb4] ;  /* 0x0000b40001097983 */ /* 0x000f280000300800 */
[----:B------:R1:W-:Y:S01]  /*f000*/  STL [R1+0x1ae0], R19 ;  /* 0x001ae01301007387 */ /* 0x0003e20000100800 */
[----:B0-----:R-:W-:Y:S02]  /*f010*/  IADD3 R20, P2, PT, R28, R2, RZ ;  /* 0x000000021c147210 */ /* 0x001fe40007f5e0ff */
[----:B-1----:R-:W-:-:S03]  /*f020*/  LEA.HI.X.SX32 R19, R8, R3, 0x1, P3 ;  /* 0x0000000308137211 */ /* 0x002fc600018f0eff */
[----:B------:R0:W-:Y:S04]  /*f030*/  STL [R1+0x1b1c], R20 ;  /* 0x001b1c1401007387 */ /* 0x0001e80000100800 */
[----:B------:R-:W4:Y:S04]  /*f040*/  LDL.LU R8, [R1+0xb0] ;  /* 0x0000b00001087983 */ /* 0x000f280000300800 */
[----:B------:R1:W-:Y:S01]  /*f050*/  STL [R1+0x1ae8], R19 ;  /* 0x001ae81301007387 */ /* 0x0003e20000100800 */
[----:B0-----:R-:W-:Y:S02]  /*f060*/  IADD3 R20, P3, PT, R17, R2, RZ ;  /* 0x0000000211147210 */ /* 0x001fe40007f7e0ff */
[----:B-1----:R-:W-:-:S03]  /*f070*/  LEA.HI.X.SX32 R19, R7, R3, 0x1, P4 ;  /* 0x0000000307137211 */ /* 0x002fc600020f0eff */
[----:B------:R0:W-:Y:S04]  /*f080*/  STL [R1+0x1b24], R20 ;  /* 0x001b241401007387 */ /* 0x0001e80000100800 */
[----:B------:R-:W4:Y:S04]  /*f090*/  LDL.LU R7, [R1+0xa8] ;  /* 0x0000a80001077983 */ /* 0x000f280000300800 */
[----:B------:R-:W-:Y:S01]  /*f0a0*/  STL [R1+0x1af0], R19 ;  /* 0x001af01301007387 */ /* 0x000fe20000100800 */
[----:B0-----:R-:W-:Y:S02]  /*f0b0*/  LEA.HI.X.SX32 R20, R6, R3, 0x1, P5 ;  /* 0x0000000306147211 */ /* 0x001fe400028f0eff */
[----:B------:R-:W-:-:S05]  /*f0c0*/  IADD3 R21, P4, PT, R29, R2, RZ ;  /* 0x000000021d157210 */ /* 0x000fca0007f9e0ff */
[----:B------:R-:W-:Y:S04]  /*f0d0*/  STL [R1+0x1b2c], R21 ;  /* 0x001b2c1501007387 */ /* 0x000fe80000100800 */
[----:B------:R-:W4:Y:S04]  /*f0e0*/  LDL.LU R6, [R1+0xa4] ;  /* 0x0000a40001067983 */ /* 0x000f280000300800 */
[----:B------:R0:W-:Y:S02]  /*f0f0*/  STL [R1+0x1af8], R20 ;  /* 0x001af81401007387 */ /* 0x0001e40000100800 */
[----:B0-----:R-:W-:-:S02]  /*f100*/  LEA.HI.X.SX32 R20, R18, R3, 0x1, P6 ;  /* 0x0000000312147211 */ /* 0x001fc400030f0eff */
[----:B--2---:R-:W-:-:S05]  /*f110*/  IADD3 R19, P5, PT, R27, R2, RZ ;  /* 0x000000021b137210 */ /* 0x004fca0007fbe0ff */
[----:B------:R0:W-:Y:S04]  /*f120*/  STL [R1+0x1b34], R19 ;  /* 0x001b341301007387 */ /* 0x0001e80000100800 */
[----:B------:R1:W-:Y:S01]  /*f130*/  STL [R1+0x1b00], R20 ;  /* 0x001b001401007387 */ /* 0x0003e20000100800 */
[----:B-----5:R-:W-:Y:S02]  /*f140*/  IADD3 R18, P6, PT, R16, R2, RZ ;  /* 0x0000000210127210 */ /* 0x020fe40007fde0ff */
[-C--:B0-----:R-:W-:Y:S02]  /*f150*/  LEA.HI.X.SX32 R19, R5, R3.reuse, 0x1, P0 ;  /* 0x0000000305137211 */ /* 0x081fe400000f0eff */
[----:B------:R-:W2:Y:S04]  /*f160*/  LDL.LU R5, [R1+0xa0] ;  /* 0x0000a00001057983 */ /* 0x000ea80000300800 */
[----:B------:R0:W-:Y:S01]  /*f170*/  STL [R1+0x1b3c], R18 ;  /* 0x001b3c1201007387 */ /* 0x0001e20000100800 */
[----:B------:R-:W-:-:S03]  /*f180*/  LEA.HI.X.SX32 R4, R4, R3, 0x1, P1 ;  /* 0x0000000304047211 */ /* 0x000fc600008f0eff */
[----:B------:R5:W-:Y:S04]  /*f190*/  STL [R1+0x1b08], R19 ;  /* 0x001b081301007387 */ /* 0x000be80000100800 */
[----:B-1----:R-:W2:Y:S01]  /*f1a0*/  LDL.LU R20, [R1+0x9c] ;  /* 0x00009c0001147983 */ /* 0x002ea20000300800 */
[----:B0-----:R-:W-:-:S05]  /*f1b0*/  IADD3 R18, P0, PT, R15, R2, RZ ;  /* 0x000000020f127210 */ /* 0x001fca0007f1e0ff */
[----:B------:R-:W-:Y:S01]  /*f1c0*/  STL [R1+0x1b44], R18 ;  /* 0x001b441201007387 */ /* 0x000fe20000100800 */
[----:B-----5:R-:W-:-:S03]  /*f1d0*/  LEA.HI.X.SX32 R19, R28, R3, 0x1, P2 ;  /* 0x000000031c137211 */ /* 0x020fc600010f0eff */
[----:B------:R0:W-:Y:S04]  /*f1e0*/  STL [R1+0x1b10], R4 ;  /* 0x001b100401007387 */ /* 0x0001e80000100800 */
[----:B0-----:R-:W5:Y:S01]  /*f1f0*/  LDL.LU R4, [R1+0x98] ;  /* 0x0000980001047983 */ /* 0x001f620000300800 */
[----:B------:R-:W-:Y:S02]  /*f200*/  LEA.HI.X.SX32 R15, R15, R3, 0x1, P0 ;  /* 0x000000030f0f7211 */ /* 0x000fe400000f0eff */
[----:B---3--:R-:W-:-:S05]  /*f210*/  IADD3 R18, P1, PT, R14, R2, RZ ;  /* 0x000000020e127210 */ /* 0x008fca0007f3e0ff */
[----:B------:R4:W-:Y:S04]  /*f220*/  STL [R1+0x1b4c], R18 ;  /* 0x001b4c1201007387 */ /* 0x0009e80000100800 */
[----:B------:R-:W3:Y:S04]  /*f230*/  LDL.LU R28, [R1+0x94] ;  /* 0x00009400011c7983 */ /* 0x000ee80000300800 */
[----:B------:R0:W-:Y:S01]  /*f240*/  STL [R1+0x1b18], R19 ;  /* 0x001b181301007387 */ /* 0x0001e20000100800 */
[----:B----4-:R-:W-:Y:S02]  /*f250*/  IADD3 R18, P2, PT, R13, R2, RZ ;  /* 0x000000020d127210 */ /* 0x010fe40007f5e0ff */
[----:B0-----:R-:W-:-:S03]  /*f260*/  LEA.HI.X.SX32 R19, R17, R3, 0x1, P3 ;  /* 0x0000000311137211 */ /* 0x001fc600018f0eff */
[----:B------:R0:W-:Y:S01]  /*f270*/  STL [R1+0x1b54], R18 ;  /* 0x001b541201007387 */ /* 0x0001e20000100800 */
[----:B------:R-:W-:-:S03]  /*f280*/  LEA.HI.X.SX32 R17, R29, R3, 0x1, P4 ;  /* 0x000000031d117211 */ /* 0x000fc600020f0eff */
[----:B------:R1:W-:Y:S04]  /*f290*/  STL [R1+0x1b20], R19 ;  /* 0x001b201301007387 */ /* 0x0003e80000100800 */
[----:B------:R-:W4:Y:S01]  /*f2a0*/  LDL.LU R29, [R1+0x90] ;  /* 0x00009000011d7983 */ /* 0x000f220000300800 */
[----:B0-----:R-:W-:-:S05]  /*f2b0*/  IADD3 R18, P3, PT, R12, R2, RZ ;  /* 0x000000020c127210 */ /* 0x001fca0007f7e0ff */
[----:B------:R-:W-:Y:S04]  /*f2c0*/  STL [R1+0x1b5c], R18 ;  /* 0x001b5c1201007387 */ /* 0x000fe80000100800 */
[----:B------:R0:W-:Y:S01]  /*f2d0*/  STL [R1+0x1b28], R17 ;  /* 0x001b281101007387 */ /* 0x0001e20000100800 */
[----:B-1----:R-:W-:Y:S02]  /*f2e0*/  IADD3 R19, P4, PT, R11, R2, RZ ;  /* 0x000000020b137210 */ /* 0x002fe40007f9e0ff */
[----:B0-----:R-:W-:-:S03]  /*f2f0*/  LEA.HI.X.SX32 R17, R27, R3, 0x1, P5 ;  /* 0x000000031b117211 */ /* 0x001fc600028f0eff */
[----:B------:R-:W-:Y:S04]  /*f300*/  STL [R1+0x1b64], R19 ;  /* 0x001b641301007387 */ /* 0x000fe80000100800 */
[----:B------:R-:W4:Y:S04]  /*f310*/  LDL.LU R27, [R1+0x8c] ;  /* 0x00008c00011b7983 */ /* 0x000f280000300800 */
[----:B------:R0:W-:Y:S01]  /*f320*/  STL [R1+0x1b30], R17 ;  /* 0x001b301101007387 */ /* 0x0001e20000100800 */
[----:B------:R-:W-:Y:S02]  /*f330*/  IADD3 R18, P5, PT, R10, R2, RZ ;  /* 0x000000020a127210 */ /* 0x000fe40007fbe0ff */
[----:B0-----:R-:W-:-:S03]  /*f340*/  LEA.HI.X.SX32 R17, R16, R3, 0x1, P6 ;  /* 0x0000000310117211 */ /* 0x001fc600030f0eff */
[----:B------:R-:W-:Y:S01]  /*f350*/  STL [R1+0x1b6c], R18 ;  /* 0x001b6c1201007387 */ /* 0x000fe20000100800 */
[----:B------:R-:W-:-:S03]  /*f360*/  IADD3 R16, P6, PT, R9, R2, RZ ;  /* 0x0000000209107210 */ /* 0x000fc60007fde0ff */
[----:B------:R-:W-:Y:S04]  /*f370*/  STL [R1+0x1b38], R17 ;  /* 0x001b381101007387 */ /* 0x000fe80000100800 */
[----:B------:R-:W4:Y:S04]  /*f380*/  LDL.LU R19, [R1+0x84] ;  /* 0x0000840001137983 */ /* 0x000f280000300800 */
[----:B------:R0:W-:Y:S04]  /*f390*/  STL [R1+0x1b74], R16 ;  /* 0x001b741001007387 */ /* 0x0001e80000100800 */
[----:B------:R1:W-:Y:S01]  /*f3a0*/  STL [R1+0x1b40], R15 ;  /* 0x001b400f01007387 */ /* 0x0003e20000100800 */
[----:B0-----:R-:W-:-:S02]  /*f3b0*/  IADD3 R16, P0, PT, R8, R2, RZ ;  /* 0x0000000208107210 */ /* 0x001fc40007f1e0ff */
[----:B-1----:R-:W-:-:S03]  /*f3c0*/  LEA.HI.X.SX32 R15, R14, R3, 0x1, P1 ;  /* 0x000000030e0f7211 */ /* 0x002fc600008f0eff */
[----:B------:R0:W-:Y:S01]  /*f3d0*/  STL [R1+0x1b7c], R16 ;  /* 0x001b7c1001007387 */ /* 0x0001e20000100800 */
[----:B------:R-:W-:-:S03]  /*f3e0*/  LEA.HI.X.SX32 R13, R13, R3, 0x1, P2 ;  /* 0x000000030d0d7211 */ /* 0x000fc600010f0eff */
[----:B------:R-:W4:Y:S04]  /*f3f0*/  LDL.LU R18, [R1+0x7c] ;  /* 0x00007c0001127983 */ /* 0x000f280000300800 */
[----:B------:R-:W-:Y:S01]  /*f400*/  STL [R1+0x1b48], R15 ;  /* 0x001b480f01007387 */ /* 0x000fe20000100800 */
[----:B------:R-:W-:-:S05]  /*f410*/  IADD3 R14, P1, PT, R7, R2, RZ ;  /* 0x00000002070e7210 */ /* 0x000fca0007f3e0ff */
[----:B------:R1:W-:Y:S04]  /*f420*/  STL [R1+0x1b84], R14 ;  /* 0x001b840e01007387 */ /* 0x0003e80000100800 */
[----:B------:R-:W4:Y:S04]  /*f430*/  LDL.LU R17, [R1+0x74] ;  /* 0x0000740001117983 */ /* 0x000f280000300800 */
[----:B------:R1:W-:Y:S04]  /*f440*/  STL [R1+0x1b50], R13 ;  /* 0x001b500d01007387 */ /* 0x0003e80000100800 */
[----:B0-----:R-:W4:Y:S01]  /*f450*/  LDL.LU R16, [R1+0x70] ;  /* 0x0000700001107983 */ /* 0x001f220000300800 */
[----:B-1----:R-:W-:-:S02]  /*f460*/  IADD3 R14, P2, PT, R6, R2, RZ ;  /* 0x00000002060e7210 */ /* 0x002fc40007f5e0ff */
[----:B------:R-:W-:-:S03]  /*f470*/  LEA.HI.X.SX32 R13, R12, R3, 0x1, P3 ;  /* 0x000000030c0d7211 */ /* 0x000fc600018f0eff */
[----:B------:R0:W-:Y:S04]  /*f480*/  STL [R1+0x1b8c], R14 ;  /* 0x001b8c0e01007387 */ /* 0x0001e80000100800 */
[----:B------:R-:W4:Y:S04]  /*f490*/  LDL.LU R15, [R1+0x6c] ;  /* 0x00006c00010f7983 */ /* 0x000f280000300800 */
[----:B------:R1:W-:Y:S04]  /*f4a0*/  STL [R1+0x1b58], R13 ;  /* 0x001b580d01007387 */ /* 0x0003e80000100800 */
[----:B0-----:R-:W4:Y:S01]  /*f4b0*/  LDL.LU R14, [R1+0x64] ;  /* 0x00006400010e7983 */ /* 0x001f220000300800 */
[----:B------:R-:W-:-:S02]  /*f4c0*/  LEA.HI.X.SX32 R11, R11, R3, 0x1, P4 ;  /* 0x000000030b0b7211 */ /* 0x000fc400020f0eff */
[----:B------:R-:W-:Y:S02]  /*f4d0*/  LEA.HI.X.SX32 R8, R8, R3, 0x1, P0 ;  /* 0x0000000308087211 */ /* 0x000fe400000f0eff */
[----:B--2---:R-:W-:-:S05]  /*f4e0*/  IADD3 R12, P3, PT, R5, R2, RZ ;  /* 0x00000002050c7210 */ /* 0x004fca0007f7e0ff */
[----:B------:R0:W-:Y:S04]  /*f4f0*/  STL [R1+0x1b94], R12 ;  /* 0x001b940c01007387 */ /* 0x0001e80000100800 */
[----:B------:R-:W-:Y:S01]  /*f500*/  STL [R1+0x1b60], R11 ;  /* 0x001b600b01007387 */ /* 0x000fe20000100800 */
[-C--:B-1----:R-:W-:Y:S02]  /*f510*/  IADD3 R13, P4, PT, R20, R2.reuse, RZ ;  /* 0x00000002140d7210 */ /* 0x082fe40007f9e0ff */
[-C--:B0-----:R-:W-:Y:S02]  /*f520*/  LEA.HI.X.SX32 R12, R10, R3.reuse, 0x1, P5 ;  /* 0x000000030a0c7211 */ /* 0x081fe400028f0eff */
[----:B------:R-:W-:Y:S01]  /*f530*/  LEA.HI.X.SX32 R10, R9, R3, 0x1, P6 ;  /* 0x00000003090a7211 */ /* 0x000fe200030f0eff */
[----:B------:R0:W-:Y:S04]  /*f540*/  STL [R1+0x1b9c], R13 ;  /* 0x001b9c0d01007387 */ /* 0x0001e80000100800 */
[----:B------:R1:W-:Y:S04]  /*f550*/  STL [R1+0x1b68], R12 ;  /* 0x001b680c01007387 */ /* 0x0003e80000100800 */
[----:B0-----:R-:W2:Y:S01]  /*f560*/  LDL.LU R13, [R1+0x60] ;  /* 0x00006000010d7983 */ /* 0x001ea20000300800 */
[----:B-----5:R-:W-:-:S05]  /*f570*/  IADD3 R11, P5, PT, R4, R2, RZ ;  /* 0x00000002040b7210 */ /* 0x020fca0007fbe0ff */
[----:B------:R0:W-:Y:S04]  /*f580*/  STL [R1+0x1ba4], R11 ;  /* 0x001ba40b01007387 */ /* 0x0001e80000100800 */
[----:B------:R5:W-:Y:S04]  /*f590*/  STL [R1+0x1b70], R10 ;  /* 0x001b700a01007387 */ /* 0x000be80000100800 */
[----:B-1----:R-:W2:Y:S01]  /*f5a0*/  LDL.LU R12, [R1+0x58] ;  /* 0x00005800010c7983 */ /* 0x002ea20000300800 */
[-C--:B------:R-:W-:Y:S02]  /*f5b0*/  LEA.HI.X.SX32 R6, R6, R3.reuse, 0x1, P2 ;  /* 0x0000000306067211 */ /* 0x080fe400010f0eff */
[----:B------:R-:W-:-:S02]  /*f5c0*/  LEA.HI.X.SX32 R21, R5, R3, 0x1, P3 ;  /* 0x0000000305157211 */ /* 0x000fc400018f0eff */
[----:B---3--:R-:W-:-:S05]  /*f5d0*/  IADD3 R9, P6, PT, R28, R2, RZ ;  /* 0x000000021c097210 */ /* 0x008fca0007fde0ff */
[----:B------:R4:W-:Y:S04]  /*f5e0*/  STL [R1+0x1bac], R9 ;  /* 0x001bac0901007387 */ /* 0x0009e80000100800 */
[----:B0-----:R-:W3:Y:S04]  /*f5f0*/  LDL.LU R11, [R1+0x50] ;  /* 0x00005000010b7983 */ /* 0x001ee80000300800 */
[----:B------:R0:W-:Y:S04]  /*f600*/  STL [R1+0x1b78], R8 ;  /* 0x001b780801007387 */ /* 0x0001e80000100800 */
[----:B-----5:R-:W5:Y:S01]  /*f610*/  LDL.LU R10, [R1+0x48] ;  /* 0x00004800010a7983 */ /* 0x020f620000300800 */
[----:B----4-:R-:W-:-:S02]  /*f620*/  IADD3 R9, P0, PT, R29, R2, RZ ;  /* 0x000000021d097210 */ /* 0x010fc40007f1e0ff */
[----:B0-----:R-:W-:-:S03]  /*f630*/  LEA.HI.X.SX32 R8, R7, R3, 0x1, P1 ;  /* 0x0000000307087211 */ /* 0x001fc600008f0eff */
[----:B------:R0:W-:Y:S04]  /*f640*/  STL [R1+0x1bb4], R9 ;  /* 0x001bb40901007387 */ /* 0x0001e80000100800 */
[----:B0-----:R-:W4:Y:S04]  /*f650*/  LDL.LU R9, [R1+0x44] ;  /* 0x0000440001097983 */ /* 0x001f280000300800 */
[----:B------:R0:W-:Y:S04]  /*f660*/  STL [R1+0x1b80], R8 ;  /* 0x001b800801007387 */ /* 0x0001e80000100800 */
[----:B0-----:R-:W4:Y:S01]  /*f670*/  LDL.LU R8, [R1+0x40] ;  /* 0x0000400001087983 */ /* 0x001f220000300800 */
[----:B------:R-:W-:-:S05]  /*f680*/  IADD3 R7, P1, PT, R27, R2, RZ ;  /* 0x000000021b077210 */ /* 0x000fca0007f3e0ff */
[----:B------:R0:W-:Y:S04]  /*f690*/  STL [R1+0x1bbc], R7 ;  /* 0x001bbc0701007387 */ /* 0x0001e80000100800 */
[----:B0-----:R-:W4:Y:S04]  /*f6a0*/  LDL.LU R7, [R1+0x3c] ;  /* 0x00003c0001077983 */ /* 0x001f280000300800 */
[----:B------:R0:W-:Y:S01]  /*f6b0*/  STL [R1+0x1b88], R6 ;  /* 0x001b880601007387 */ /* 0x0001e20000100800 */
[----:B------:R-:W-:-:S03]  /*f6c0*/  IADD3 R22, P2, PT, R19, R2, RZ ;  /* 0x0000000213167210 */ /* 0x000fc60007f5e0ff */
[----:B0-----:R-:W4:Y:S04]  /*f6d0*/  LDL.LU R6, [R1+0x34] ;  /* 0x0000340001067983 */ /* 0x001f280000300800 */
[----:B------:R0:W-:Y:S04]  /*f6e0*/  STL [R1+0x1bc4], R22 ;  /* 0x001bc41601007387 */ /* 0x0001e80000100800 */
[----:B------:R-:W4:Y:S04]  /*f6f0*/  LDL.LU R5, [R1+0x2c] ;  /* 0x00002c0001057983 */ /* 0x000f280000300800 */
[----:B------:R1:W-:Y:S01]  /*f700*/  STL [R1+0x1b90], R21 ;  /* 0x001b901501007387 */ /* 0x0003e20000100800 */
[----:B0-----:R-:W-:-:S02]  /*f710*/  LEA.HI.X.SX32 R22, R20, R3, 0x1, P4 ;  /* 0x0000000314167211 */ /* 0x001fc400020f0eff */
[----:B------:R-:W-:Y:S02]  /*f720*/  LEA.HI.X.SX32 R20, R4, R3, 0x1, P5 ;  /* 0x0000000304147211 */ /* 0x000fe400028f0eff */
[----:B------:R-:W-:-:S05]  /*f730*/  IADD3 R23, P3, PT, R18, R2, RZ ;  /* 0x0000000212177210 */ /* 0x000fca0007f7e0ff */
[----:B------:R-:W-:Y:S04]  /*f740*/  STL [R1+0x1bcc], R23 ;  /* 0x001bcc1701007387 */ /* 0x000fe80000100800 */
[----:B------:R-:W-:Y:S01]  /*f750*/  STL [R1+0x1b98], R22 ;  /* 0x001b981601007387 */ /* 0x000fe20000100800 */
[----:B-1----:R-:W-:-:S05]  /*f760*/  IADD3 R21, P4, PT, R17, R2, RZ ;  /* 0x0000000211157210 */ /* 0x002fca0007f9e0ff */
[----:B------:R0:W-:Y:S01]  /*f770*/  STL [R1+0x1bd4], R21 ;  /* 0x001bd41501007387 */ /* 0x0001e20000100800 */
[----:B------:R-:W-:-:S03]  /*f780*/  IADD3 R4, P5, PT, R16, R2, RZ ;  /* 0x0000000210047210 */ /* 0x000fc60007fbe0ff */
[----:B------:R1:W-:Y:S01]  /*f790*/  STL [R1+0x1ba0], R20 ;  /* 0x001ba01401007387 */ /* 0x0003e20000100800 */
[----:B0-----:R-:W-:-:S03]  /*f7a0*/  LEA.HI.X.SX32 R21, R28, R3, 0x1, P6 ;  /* 0x000000031c157211 */ /* 0x001fc600030f0eff */
[----:B------:R0:W-:Y:S01]  /*f7b0*/  STL [R1+0x1bdc], R4 ;  /* 0x001bdc0401007387 */ /* 0x0001e20000100800 */
[----:B-1----:R-:W-:-:S03]  /*f7c0*/  IADD3 R20, P6, PT, R15, R2, RZ ;  /* 0x000000020f147210 */ /* 0x002fc60007fde0ff */
[----:B------:R1:W-:Y:S01]  /*f7d0*/  STL [R1+0x1ba8], R21 ;  /* 0x001ba81501007387 */ /* 0x0003e20000100800 */
[----:B0-----:R-:W-:-:S03]  /*f7e0*/  LEA.HI.X.SX32 R4, R29, R3, 0x1, P0 ;  /* 0x000000031d047211 */ /* 0x001fc600000f0eff */
[----:B------:R0:W-:Y:S01]  /*f7f0*/  STL [R1+0x1be4], R20 ;  /* 0x001be41401007387 */ /* 0x0001e20000100800 */
[----:B-1----:R-:W-:-:S03]  /*f800*/  IADD3 R21, P0, PT, R14, R2, RZ ;  /* 0x000000020e157210 */ /* 0x002fc60007f1e0ff */
[----:B------:R1:W-:Y:S01]  /*f810*/  STL [R1+0x1bb0], R4 ;  /* 0x001bb00401007387 */ /* 0x0003e20000100800 */
[----:B0-----:R-:W-:-:S03]  /*f820*/  LEA.HI.X.SX32 R20, R27, R3, 0x1, P1 ;  /* 0x000000031b147211 */ /* 0x001fc600008f0eff */
[----:B-1----:R-:W4:Y:S04]  /*f830*/  LDL.LU R4, [R1+0x2d0] ;  /* 0x0002d00001047983 */ /* 0x002f280000300800 */
[----:B------:R0:W-:Y:S04]  /*f840*/  STL [R1+0x1bec], R21 ;  /* 0x001bec1501007387 */ /* 0x0001e80000100800 */
[----:B------:R-:W4:Y:S04]  /*f850*/  LDL.LU R28, [R1+0x2cc] ;  /* 0x0002cc00011c7983 */ /* 0x000f280000300800 */
[----:B------:R1:W-:Y:S04]  /*f860*/  STL [R1+0x1bb8], R20 ;  /* 0x001bb81401007387 */ /* 0x0003e80000100800 */
[----:B------:R-:W4:Y:S04]  /*f870*/  LDL.LU R29, [R1+0x2c8] ;  /* 0x0002c800011d7983 */ /* 0x000f280000300800 */
[----:B------:R-:W4:Y:S01]  /*f880*/  LDL.LU R27, [R1+0x2c4] ;  /* 0x0002c400011b7983 */ /* 0x000f220000300800 */
[----:B0-----:R-:W-:-:S02]  /*f890*/  LEA.HI.X.SX32 R21, R19, R3, 0x1, P2 ;  /* 0x0000000313157211 */ /* 0x001fc400010f0eff */
[-C--:B------:R-:W-:Y:S02]  /*f8a0*/  LEA.HI.X.SX32 R19, R18, R3.reuse, 0x1, P3 ;  /* 0x0000000312137211 */ /* 0x080fe400018f0eff */
[-C--:B------:R-:W-:Y:S02]  /*f8b0*/  LEA.HI.X.SX32 R17, R17, R3.reuse, 0x1, P4 ;  /* 0x0000000311117211 */ /* 0x080fe400020f0eff */
[----:B------:R-:W-:Y:S02]  /*f8c0*/  LEA.HI.X.SX32 R14, R14, R3, 0x1, P0 ;  /* 0x000000030e0e7211 */ /* 0x000fe400000f0eff */
[----:B--2---:R-:W-:-:S05]  /*f8d0*/  IADD3 R22, P1, PT, R13, R2, RZ ;  /* 0x000000020d167210 */ /* 0x004fca0007f3e0ff */
[----:B------:R-:W-:Y:S04]  /*f8e0*/  STL [R1+0x1bf4], R22 ;  /* 0x001bf41601007387 */ /* 0x000fe80000100800 */
[----:B------:R-:W-:Y:S01]  /*f8f0*/  STL [R1+0x1bc0], R21 ;  /* 0x001bc01501007387 */ /* 0x000fe20000100800 */
[----:B-1----:R-:W-:-:S05]  /*f900*/  IADD3 R20, P2, PT, R12, R2, RZ ;  /* 0x000000020c147210 */ /* 0x002fca0007f5e0ff */
[----:B------:R-:W-:Y:S04]  /*f910*/  STL [R1+0x1bfc], R20 ;  /* 0x001bfc1401007387 */ /* 0x000fe80000100800 */
[----:B------:R5:W-:Y:S01]  /*f920*/  STL [R1+0x1bc8], R19 ;  /* 0x001bc81301007387 */ /* 0x000be20000100800 */
[----:B------:R-:W-:Y:S01]  /*f930*/  IMAD R0, R0, UR44, RZ ;  /* 0x0000002c00007c24 */ /* 0x000fe2000f8e02ff */
[----:B------:R-:W-:Y:S02]  /*f940*/  UIMAD UR22, UR5, 0x3e, URZ ;  /* 0x0000003e051678a4 */ /* 0x000fe4000f8e02ff */
[----:B------:R-:W-:Y:S02]  /*f950*/  UIMAD UR61, UR5, 0x3d, URZ ;  /* 0x0000003d053d78a4 */ /* 0x000fe4000f8e02ff */
[----:B------:R-:W-:-:S02]  /*f960*/  UIMAD UR69, UR5, 0x3c, URZ ;  /* 0x0000003c054578a4 */ /* 0x000fc4000f8e02ff */
[----:B------:R-:W-:Y:S02]  /*f970*/  USHF.R.S32.HI UR23, URZ, 0x1f, UR6 ;  /* 0x0000001fff177899 */ /* 0x000fe40008011406 */
[----:B------:R-:W-:Y:S01]  /*f980*/  UIMAD UR53, UR5, 0x3b, URZ ;  /* 0x0000003b053578a4 */ /* 0x000fe2000f8e02ff */
[-C--:B---3--:R-:W-:Y:S01]  /*f990*/  IADD3 R18, P3, PT, R11, R2.reuse, RZ ;  /* 0x000000020b127210 */ /* 0x088fe20007f7e0ff */
[----:B------:R-:W-:Y:S02]  /*f9a0*/  UIMAD UR73, UR5, 0x3a, URZ ;  /* 0x0000003a054978a4 */ /* 0x000fe4000f8e02ff */
[----:B------:R-:W-:Y:S02]  /*f9b0*/  UIMAD UR65, UR5, 0x39, URZ ;  /* 0x00000039054178a4 */ /* 0x000fe4000f8e02ff */
[----:B------:R0:W-:Y:S01]  /*f9c0*/  STL [R1+0x1c04], R18 ;  /* 0x001c041201007387 */ /* 0x0001e20000100800 */
[----:B------:R-:W-:Y:S01]  /*f9d0*/  UIMAD UR57, UR5, 0x38, URZ ;  /* 0x00000038053978a4 */ /* 0x000fe2000f8e02ff */
[----:B-----5:R-:W-:-:S02]  /*f9e0*/  IADD3 R19, P4, PT, R10, R2, RZ ;  /* 0x000000020a137210 */ /* 0x020fc40007f9e0ff */
[----:B------:R4:W-:Y:S01]  /*f9f0*/  STL [R1+0x1bd0], R17 ;  /* 0x001bd01101007387 */ /* 0x0009e20000100800 */
[----:B------:R-:W-:Y:S02]  /*fa00*/  UIMAD UR49, UR5, 0x37, URZ ;  /* 0x00000037053178a4 */ /* 0x000fe4000f8e02ff */
[----:B------:R-:W-:Y:S02]  /*fa10*/  UIMAD UR75, UR5, 0x36, URZ ;  /* 0x00000036054b78a4 */ /* 0x000fe4000f8e02ff */
[----:B------:R-:W-:Y:S01]  /*fa20*/  UIMAD UR71, UR5, 0x35, URZ ;  /* 0x00000035054778a4 */ /* 0x000fe2000f8e02ff */
[-C--:B0-----:R-:W-:Y:S01]  /*fa30*/  LEA.HI.X.SX32 R18, R16, R3.reuse, 0x1, P5 ;  /* 0x0000000310127211 */ /* 0x081fe200028f0eff */
[----:B------:R-:W-:Y:S01]  /*fa40*/  UIMAD UR67, UR5, 0x34, URZ ;  /* 0x00000034054378a4 */ /* 0x000fe2000f8e02ff */
[----:B------:R-:W-:Y:S01]  /*fa50*/  LEA.HI.X.SX32 R16, R15, R3, 0x1, P6 ;  /* 0x000000030f107211 */ /* 0x000fe200030f0eff */
[----:B------:R-:W-:Y:S01]  /*fa60*/  STL [R1+0x1c08], R19 ;  /* 0x001c081301007387 */ /* 0x000fe20000100800 */
[----:B------:R-:W-:-:S02]  /*fa70*/  UIMAD UR63, UR5, 0x33, URZ ;  /* 0x00000033053f78a4 */ /* 0x000fc4000f8e02ff */
[----:B------:R-:W-:Y:S01]  /*fa80*/  UIMAD UR59, UR5, 0x32, URZ ;  /* 0x00000032053b78a4 */ /* 0x000fe2000f8e02ff */
[----:B------:R-:W-:Y:S01]  /*fa90*/  STL [R1+0x1bd8], R18 ;  /* 0x001bd81201007387 */ /* 0x000fe20000100800 */
[----:B------:R-:W-:Y:S02]  /*faa0*/  UIMAD UR55, UR5, 0x31, URZ ;  /* 0x00000031053778a4 */ /* 0x000fe4000f8e02ff */
[----:B------:R-:W-:Y:S02]  /*fab0*/  UIMAD UR51, UR5, 0x30, URZ ;  /* 0x00000030053378a4 */ /* 0x000fe4000f8e02ff */
[----:B------:R-:W-:Y:S02]  /*fac0*/  UIMAD UR46, UR5, 0x2f, URZ ;  /* 0x0000002f052e78a4 */ /* 0x000fe4000f8e02ff */
[----:B------:R-:W-:Y:S01]  /*fad0*/  UIMAD UR76, UR5, 0x2e, URZ ;  /* 0x0000002e054c78a4 */ /* 0x000fe2000f8e02ff */
[----:B----4-:R-:W-:Y:S01]  /*fae0*/  IADD3 R17, P5, PT, R9, R2, RZ ;  /* 0x0000000209117210 */ /* 0x010fe20007fbe0ff */
[----:B------:R-:W-:-:S02]  /*faf0*/  UIMAD UR74, UR5, 0x2d, URZ ;  /* 0x0000002d054a78a4 */ /* 0x000fc4000f8e02ff */
[----:B------:R-:W-:Y:S02]  /*fb00*/  UIMAD UR72, UR5, 0x2c, URZ ;  /* 0x0000002c054878a4 */ /* 0x000fe4000f8e02ff */
[----:B------:R-:W-:Y:S01]  /*fb10*/  STL [R1+0x1c0c], R17 ;  /* 0x001c0c1101007387 */ /* 0x000fe20000100800 */
[----:B------:R-:W-:Y:S02]  /*fb20*/  UIMAD UR70, UR5, 0x2b, URZ ;  /* 0x0000002b054678a4 */ /* 0x000fe4000f8e02ff */
[----:B------:R-:W-:Y:S01]  /*fb30*/  UIMAD UR68, UR5, 0x2a, URZ ;  /* 0x0000002a054478a4 */ /* 0x000fe2000f8e02ff */
[----:B------:R-:W-:Y:S01]  /*fb40*/  STL [R1+0x1be0], R16 ;  /* 0x001be01001007387 */ /* 0x000fe20000100800 */
[----:B------:R-:W-:Y:S02]  /*fb50*/  UIMAD UR66, UR5, 0x29, URZ ;  /* 0x00000029054278a4 */ /* 0x000fe4000f8e02ff */
[----:B------:R-:W-:Y:S01]  /*fb60*/  UIMAD UR64, UR5, 0x28, URZ ;  /* 0x00000028054078a4 */ /* 0x000fe2000f8e02ff */
[----:B------:R-:W-:Y:S01]  /*fb70*/  IADD3 R15, P6, PT, R8, R2, RZ ;  /* 0x00000002080f7210 */ /* 0x000fe20007fde0ff */
[----:B------:R-:W-:-:S02]  /*fb80*/  UIMAD UR62, UR5, 0x27, URZ ;  /* 0x00000027053e78a4 */ /* 0x000fc4000f8e02ff */
[----:B------:R-:W-:Y:S02]  /*fb90*/  UIMAD UR60, UR5, 0x26, URZ ;  /* 0x00000026053c78a4 */ /* 0x000fe4000f8e02ff */
[----:B------:R0:W-:Y:S01]  /*fba0*/  STL [R1+0x1c10], R15 ;  /* 0x001c100f01007387 */ /* 0x0001e20000100800 */
[----:B------:R-:W-:Y:S02]  /*fbb0*/  UIMAD UR58, UR5, 0x25, URZ ;  /* 0x00000025053a78a4 */ /* 0x000fe4000f8e02ff */
[----:B------:R-:W-:Y:S01]  /*fbc0*/  UIMAD UR56, UR5, 0x24, URZ ;  /* 0x00000024053878a4 */ /* 0x000fe2000f8e02ff */
[----:B------:R1:W-:Y:S01]  /*fbd0*/  STL [R1+0x1be8], R14 ;  /* 0x001be80e01007387 */ /* 0x0003e20000100800 */
[-C--:B------:R-:W-:Y:S01]  /*fbe0*/  LEA.HI.X.SX32 R11, R11, R3.reuse, 0x1, P3 ;  /* 0x000000030b0b7211 */ /* 0x080fe200018f0eff */
[----:B------:R-:W-:Y:S02]  /*fbf0*/  UIMAD UR54, UR5, 0x23, URZ ;  /* 0x00000023053678a4 */ /* 0x000fe4000f8e02ff */
[----:B------:R-:W-:Y:S01]  /*fc00*/  UIMAD UR52, UR5, 0x22, URZ ;  /* 0x00000022053478a4 */ /* 0x000fe2000f8e02ff */
[-C--:B0-----:R-:W-:Y:S01]  /*fc10*/  LEA.HI.X.SX32 R15, R13, R3.reuse, 0x1, P1 ;  /* 0x000000030d0f7211 */ /* 0x081fe200008f0eff */
[----:B------:R-:W-:Y:S01]  /*fc20*/  UIMAD UR50, UR5, 0x21, URZ ;  /* 0x00000021053278a4 */ /* 0x000fe2000f8e02ff */
[----:B------:R-:W-:Y:S01]  /*fc30*/  LEA.HI.X.SX32 R13, R12, R3, 0x1, P2 ;  /* 0x000000030c0d7211 */ /* 0x000fe200010f0eff */
[----:B------:R-:W-:Y:S01]  /*fc40*/  USHF.L.U32 UR47, UR5, 0x5, URZ ;  /* 0x00000005052f7899 */ /* 0x000fe200080006ff */
[----:B------:R-:W-:Y:S01]  /*fc50*/  IADD3 R16, P0, PT, R7, R2, RZ ;  /* 0x0000000207107210 */ /* 0x000fe20007f1e0ff */
        /* <DEDUP_REMOVED lines=8> */
[----:B-1----:R-:W-:Y:S01]  /*fce0*/  IADD3 R14, P1, PT, R6, R2, RZ ;  /* 0x00000002060e7210 */ /* 0x002fe20007f3e0ff */
[----:B------:R-:W-:Y:S01]  /*fcf0*/  UIMAD UR34, UR34, 0x18, URZ ;  /* 0x00000018222278a4 */ /* 0x000fe2000f8e02ff */
[----:B------:R-:W-:Y:S01]  /*fd00*/  LEA.HI.X.SX32 R10, R10, R3, 0x1, P4 ;  /* 0x000000030a0a7211 */ /* 0x000fe200020f0eff */
[----:B------:R-:W-:-:S02]  /*fd10*/  UIMAD UR31, UR31, 0x17, URZ ;  /* 0x000000171f1f78a4 */ /* 0x000fc4000f8e02ff */
[----:B------:R-:W-:Y:S01]  /*fd20*/  STL [R1+0x1c18], R14 ;  /* 0x001c180e01007387 */ /* 0x000fe20000100800 */
[----:B------:R-:W-:Y:S01]  /*fd30*/  UIMAD UR38, UR38, 0x16, URZ ;  /* 0x00000016262678a4 */ /* 0x000fe2000f8e02ff */
[-C--:B------:R-:W-:Y:S01]  /*fd40*/  IADD3 R12, P2, PT, R5, R2.reuse, RZ ;  /* 0x00000002050c7210 */ /* 0x080fe20007f5e0ff */
[----:B------:R-:W-:Y:S01]  /*fd50*/  UIMAD UR37, UR37, 0x15, URZ ;  /* 0x00000015252578a4 */ /* 0x000fe2000f8e02ff */
[----:B------:R-:W-:Y:S01]  /*fd60*/  IADD3 R2, P3, PT, R0, R2, RZ ;  /* 0x0000000200027210 */ /* 0x000fe20007f7e0ff */
[----:B------:R-:W-:Y:S01]  /*fd70*/  STL [R1+0x1bf8], R13 ;  /* 0x001bf80d01007387 */ /* 0x000fe20000100800 */
[----:B------:R-:W-:Y:S01]  /*fd80*/  LEA.HI.X.SX32 R9, R9, R3, 0x1, P5 ;  /* 0x0000000309097211 */ /* 0x000fe200028f0eff */
[----:B------:R-:W-:Y:S02]  /*fd90*/  UIMAD UR36, UR36, 0x14, URZ ;  /* 0x00000014242478a4 */ /* 0x000fe4000f8e02ff */
[----:B------:R-:W-:Y:S01]  /*fda0*/  STL [R1+0x1c1c], R12 ;  /* 0x001c1c0c01007387 */ /* 0x000fe20000100800 */
[----:B------:R-:W-:-:S02]  /*fdb0*/  UIMAD UR35, UR35, 0x13, URZ ;  /* 0x00000013232378a4 */ /* 0x000fc4000f8e02ff */
[----:B------:R-:W-:Y:S01]  /*fdc0*/  UIMAD UR33, UR33, 0x12, URZ ;  /* 0x00000012212178a4 */ /* 0x000fe2000f8e02ff */
[----:B------:R-:W-:Y:S01]  /*fdd0*/  STL [R1+0x1c00], R11 ;  /* 0x001c000b01007387 */ /* 0x000fe20000100800 */
[----:B------:R-:W-:Y:S02]  /*fde0*/  UIMAD UR32, UR32, 0x11, URZ ;  /* 0x00000011202078a4 */ /* 0x000fe4000f8e02ff */
[----:B------:R-:W-:Y:S01]  /*fdf0*/  USHF.L.U32 UR30, UR30, 0x4, URZ ;  /* 0x000000041e1e7899 */ /* 0x000fe200080006ff */
[----:B------:R0:W-:Y:S01]  /*fe00*/  STL [R1+0x1968], R2 ;  /* 0x0019680201007387 */ /* 0x0001e20000100800 */
[-C--:B------:R-:W-:Y:S01]  /*fe10*/  LEA.HI.X.SX32 R7, R7, R3.reuse, 0x1, P0 ;  /* 0x0000000307077211 */ /* 0x080fe200000f0eff */
[----:B------:R-:W-:Y:S01]  /*fe20*/  UIMAD UR29, UR29, 0xf, URZ ;  /* 0x0000000f1d1d78a4 */ /* 0x000fe2000f8e02ff */
[----:B------:R-:W-:Y:S01]  /*fe30*/  LEA.HI.X.SX32 R6, R6, R3, 0x1, P1 ;  /* 0x0000000306067211 */ /* 0x000fe200008f0eff */
[----:B------:R-:W-:Y:S01]  /*fe40*/  STL [R1+0x1950], R10 ;  /* 0x0019500a01007387 */ /* 0x000fe20000100800 */
[----:B------:R-:W-:-:S02]  /*fe50*/  UIMAD UR27, UR27, 0xe, URZ ;  /* 0x0000000e1b1b78a4 */ /* 0x000fc4000f8e02ff */
[----:B------:R-:W-:Y:S02]  /*fe60*/  UIMAD UR26, UR26, 0xd, URZ ;  /* 0x0000000d1a1a78a4 */ /* 0x000fe4000f8e02ff */
[----:B------:R-:W-:Y:S01]  /*fe70*/  UIMAD UR25, UR25, 0xc, URZ ;  /* 0x0000000c191978a4 */ /* 0x000fe2000f8e02ff */
[----:B0-----:R-:W-:Y:S01]  /*fe80*/  LEA.HI.X.SX32 R2, R8, R3, 0x1, P6 ;  /* 0x0000000308027211 */ /* 0x001fe200030f0eff */
[----:B------:R-:W-:Y:S01]  /*fe90*/  STL [R1+0x1954], R9 ;  /* 0x0019540901007387 */ /* 0x000fe20000100800 */
[----:B------:R-:W-:Y:S02]  /*fea0*/  UIMAD UR24, UR24, 0xb, URZ ;  /* 0x0000000b181878a4 */ /* 0x000fe4000f8e02ff */
[----:B------:R-:W-:Y:S01]  /*feb0*/  UIMAD UR18, UR18, 0xa, URZ ;  /* 0x0000000a121278a4 */ /* 0x000fe2000f8e02ff */
[----:B------:R0:W-:Y:S01]  /*fec0*/  STL [R1+0x1958], R2 ;  /* 0x0019580201007387 */ /* 0x0001e20000100800 */
[----:B------:R-:W-:Y:S02]  /*fed0*/  UIMAD UR17, UR17, 0x9, URZ ;  /* 0x00000009111178a4 */ /* 0x000fe4000f8e02ff */
[----:B------:R-:W-:Y:S01]  /*fee0*/  USHF.L.U32 UR16, UR16, 0x3, URZ ;  /* 0x0000000310107899 */ /* 0x000fe200080006ff */
[----:B------:R-:W-:Y:S01]  /*fef0*/  STL [R1+0x195c], R7 ;  /* 0x00195c0701007387 */ /* 0x000fe20000100800 */
[----:B------:R-:W-:-:S02]  /*ff00*/  UIMAD UR15, UR15, 0x7, URZ ;  /* 0x000000070f0f78a4 */ /* 0x000fc4000f8e02ff */
[----:B------:R-:W-:Y:S02]  /*ff10*/  UIMAD UR13, UR13, 0x6, URZ ;  /* 0x000000060d0d78a4 */ /* 0x000fe4000f8e02ff */
[----:B------:R-:W-:Y:S01]  /*ff20*/  UIMAD UR12, UR12, 0x5, URZ ;  /* 0x000000050c0c78a4 */ /* 0x000fe2000f8e02ff */
[-C--:B0-----:R-:W-:Y:S01]  /*ff30*/  LEA.HI.X.SX32 R2, R5, R3.reuse, 0x1, P2 ;  /* 0x0000000305027211 */ /* 0x081fe200010f0eff */
[----:B------:R-:W-:Y:S01]  /*ff40*/  USHF.L.U32 UR11, UR11, 0x2, URZ ;  /* 0x000000020b0b7899 */ /* 0x000fe200080006ff */
[----:B------:R-:W-:Y:S01]  /*ff50*/  LEA.HI.X.SX32 R3, R0, R3, 0x1, P3 ;  /* 0x0000000300037211 */ /* 0x000fe200018f0eff */
[----:B------:R-:W-:Y:S01]  /*ff60*/  STL [R1+0x1960], R6 ;  /* 0x0019600601007387 */ /* 0x000fe20000100800 */
[----:B------:R-:W-:Y:S02]  /*ff70*/  UIMAD UR10, UR10, 0x3, URZ ;  /* 0x000000030a0a78a4 */ /* 0x000fe4000f8e02ff */
[----:B------:R-:W-:Y:S01]  /*ff80*/  USHF.L.U32 UR8, UR8, 0x1, URZ ;  /* 0x0000000108087899 */ /* 0x000fe200080006ff */
[----:B------:R-:W2:Y:S01]  /*ff90*/  LDL.LU R0, [R1+0x1f2c] ;  /* 0x001f2c0001007983 */ /* 0x000ea20000300800 */
[----:B------:R-:W0:Y:S03]  /*ffa0*/  LDCU UR44, c[0x0][0x3a8] ;  /* 0x00007500ff2c77ac */ /* 0x000e260008000800 */
[----:B------:R1:W-:Y:S04]  /*ffb0*/  STL [R1+0x1964], R2 ;  /* 0x0019640201007387 */ /* 0x0003e80000100800 */
[----:B------:R3:W-:Y:S01]  /*ffc0*/  STL [R1+0x116c], R3 ;  /* 0x00116c0301007387 */ /* 0x0007e20000100800 */
[----:B-1----:R-:W-:-:S02]  /*ffd0*/  IMAD R2, R4, UR43, RZ ;  /* 0x0000002b04027c24 */ /* 0x002fc4000f8e02ff */
[----:B---3--:R-:W-:-:S03]  /*ffe0*/  IMAD R3, R28, UR43, RZ ;  /* 0x0000002b1c037c24 */ /* 0x008fc6000f8e02ff */
[----:B------:R-:W-:Y:S01]  /*fff0*/  IADD3 R10, P0, PT, R2, UR20, RZ ;  /* 0x00000014020a7c10 */ /* 0x000fe2000ff1e0ff */
[----:B------:R-:W-:Y:S01]  /*10000*/  IMAD R4, R29, UR43, RZ ;  /* 0x0000002b1d047c24 */ /* 0x000fe2000f8e02ff */
[----:B------:R-:W-:Y:S01]  /*10010*/  IADD3 R11, P1, PT, R3, UR20, RZ ;  /* 0x00000014030b7c10 */ /* 0x000fe2000ff3e0ff */
[----:B------:R-:W-:-:S03]  /*10020*/  IMAD R5, R27, UR43, RZ ;  /* 0x0000002b1b057c24 */ /* 0x000fc6000f8e02ff */
[----:B------:R-:W-:Y:S01]  /*10030*/  IADD3 R12, P2, PT, R4, UR20, RZ ;  /* 0x00000014040c7c10 */ /* 0x000fe2000ff5e0ff */
[----:B------:R-:W-:Y:S01]  /*10040*/  STL [R1+0xf9c], R10 ;  /* 0x000f9c0a01007387 */ /* 0x000fe20000100800 */
[----:B------:R-:W-:Y:S01]  /*10050*/  LEA.HI.X.SX32 R6, R2, UR21, 0x1, P0 ;  /* 0x0000001502067c11 */ /* 0x000fe200080f0eff */
[----:B------:R-:W-:Y:S01]  /*10060*/  ULEA.HI UR23, UR23, UR6, URZ, 0x6 ;  /* 0x0000000617177291 */ /* 0x000fe2000f8f30ff */
[----:B------:R-:W-:Y:S01]  /*10070*/  IADD3 R13, P3, PT, R5, UR20, RZ ;  /* 0x00000014050d7c10 */ /* 0x000fe2000ff7e0ff */
[----:B------:R-:W-:Y:S01]  /*10080*/  STL [R1+0xfa4], R11 ;  /* 0x000fa40b01007387 */ /* 0x000fe20000100800 */
[----:B------:R-:W-:Y:S01]  /*10090*/  LEA.HI.X.SX32 R7, R3, UR21, 0x1, P1 ;  /* 0x0000001503077c11 */ /* 0x000fe200088f0eff */
[----:B------:R-:W1:Y:S01]  /*100a0*/  LDCU UR43, c[0x0][0x3a8] ;  /* 0x00007500ff2b77ac */ /* 0x000e620008000800 */
[----:B------:R-:W-:Y:S01]  /*100b0*/  LEA.HI.X.SX32 R8, R4, UR21, 0x1, P2 ;  /* 0x0000001504087c11 */ /* 0x000fe200090f0eff */
[----:B------:R-:W-:Y:S01]  /*100c0*/  STL [R1+0xfac], R12 ;  /* 0x000fac0c01007387 */ /* 0x000fe20000100800 */
[----:B------:R-:W-:-:S03]  /*100d0*/  LEA.HI.X.SX32 R9, R5, UR21, 0x1, P3 ;  /* 0x0000001505097c11 */ /* 0x000fc600098f0eff */
[----:B------:R-:W-:Y:S04]  /*100e0*/  STL [R1+0xfb4], R13 ;  /* 0x000fb40d01007387 */ /* 0x000fe80000100800 */
[----:B------:R-:W-:Y:S04]  /*100f0*/  STL [R1+0xf98], R6 ;  /* 0x000f980601007387 */ /* 0x000fe80000100800 */
[----:B------:R-:W-:Y:S04]  /*10100*/  STL [R1+0xfa0], R7 ;  /* 0x000fa00701007387 */ /* 0x000fe80000100800 */
[----:B------:R-:W-:Y:S04]  /*10110*/  STL [R1+0xfa8], R8 ;  /* 0x000fa80801007387 */ /* 0x000fe80000100800 */
[----:B------:R-:W-:Y:S04]  /*10120*/  STL [R1+0xfb0], R9 ;  /* 0x000fb00901007387 */ /* 0x000fe80000100800 */
[----:B------:R-:W-:Y:S04]  /*10130*/  STL [R1+0x10c4], RZ ;  /* 0x0010c4ff01007387 */ /* 0x000fe80000100800 */
        /* <DEDUP_REMOVED lines=494> */
[----:B------:R-:W-:Y:S01]  /*12020*/  STL [R1+0x128], RZ ;  /* 0x000128ff01007387 */ /* 0x000fe20000100800 */
[----:B------:R-:W-:-:S03]  /*12030*/  UIMAD UR21, UR5, 0x3f, URZ ;  /* 0x0000003f051578a4 */ /* 0x000fc6000f8e02ff */
[----:B------:R-:W-:Y:S04]  /*12040*/  STL [R1+0x12c], RZ ;  /* 0x00012cff01007387 */ /* 0x000fe80000100800 */
[----:B------:R-:W-:Y:S04]  /*12050*/  STL [R1+0x60], RZ ;  /* 0x000060ff01007387 */ /* 0x000fe80000100800 */
[----:B------:R-:W-:Y:S04]  /*12060*/  STL [R1+0x64], RZ ;  /* 0x000064ff01007387 */ /* 0x000fe80000100800 */
[----:B------:R-:W-:Y:S04]  /*12070*/  STL [R1+0x68], RZ ;  /* 0x000068ff01007387 */ /* 0x000fe80000100800 */
[----:B------:R-:W-:Y:S04]  /*12080*/  STL [R1+0x6c], RZ ;  /* 0x00006cff01007387 */ /* 0x000fe80000100800 */
[----:B------:R-:W-:Y:S01]  /*12090*/  STL [R1+0x40], RZ ;  /* 0x000040ff01007387 */ /* 0x000fe20000100800 */
[----:B------:R-:W-:-:S03]  /*120a0*/  IADD3 R2, P4, PT, R13, UR21, RZ ;  /* 0x000000150d027c10 */ /* 0x000fc6000ff9e0ff */
[----:B------:R-:W-:Y:S04]  /*120b0*/  STL [R1+0x44], RZ ;  /* 0x000044ff01007387 */ /* 0x000fe80000100800 */
[----:B------:R-:W-:Y:S04]  /*120c0*/  STL [R1+0x48], RZ ;  /* 0x000048ff01007387 */ /* 0x000fe80000100800 */
[----:B------:R-:W-:Y:S04]  /*120d0*/  STL [R1+0x4c], RZ ;  /* 0x00004cff01007387 */ /* 0x000fe80000100800 */
[----:B------:R-:W-:Y:S01]  /*120e0*/  STL [R1+0x30], RZ ;  /* 0x000030ff01007387 */ /* 0x000fe20000100800 */
[----:B------:R-:W-:-:S03]  /*120f0*/  IADD3 R4, P1, PT, R12, UR21, RZ ;  /* 0x000000150c047c10 */ /* 0x000fc6000ff3e0ff */
[----:B------:R-:W-:Y:S01]  /*12100*/  STL [R1+0x34], RZ ;  /* 0x000034ff01007387 */ /* 0x000fe20000100800 */
[----:B------:R-:W-:-:S03]  /*12110*/  IADD3 R3, P3, PT, R11, UR21, RZ ;  /* 0x000000150b037c10 */ /* 0x000fc6000ff7e0ff */
[----:B------:R-:W-:Y:S04]  /*12120*/  STL [R1+0x38], RZ ;  /* 0x000038ff01007387 */ /* 0x000fe80000100800 */
[----:B------:R-:W-:Y:S04]  /*12130*/  STL [R1+0x3c], RZ ;  /* 0x00003cff01007387 */ /* 0x000fe80000100800 */
[----:B------:R-:W-:Y:S04]  /*12140*/  STL [R1+0x20], RZ ;  /* 0x000020ff01007387 */ /* 0x000fe80000100800 */
[----:B------:R3:W-:Y:S04]  /*12150*/  STL [R1+0x1174], R2 ;  /* 0x0011740201007387 */ /* 0x0007e80000100800 */
[----:B------:R4:W-:Y:S01]  /*12160*/  STL [R1+0x117c], R4 ;  /* 0x00117c0401007387 */ /* 0x0009e20000100800 */
[----:B---3--:R-:W-:-:S03]  /*12170*/  IADD3 R2, P5, PT, R10, UR21, RZ ;  /* 0x000000150a027c10 */ /* 0x008fc6000ffbe0ff */
[----:B------:R3:W-:Y:S01]  /*12180*/  STL [R1+0x1184], R3 ;  /* 0x0011840301007387 */ /* 0x0007e20000100800 */
[----:B------:R-:W-:-:S03]  /*12190*/  USHF.R.S32.HI UR21, URZ, 0x1f, UR21 ;  /* 0x0000001fff157899 */ /* 0x000fc60008011415 */
[----:B------:R5:W-:Y:S01]  /*121a0*/  STL [R1+0x118c], R2 ;  /* 0x00118c0201007387 */ /* 0x000be20000100800 */
[----:B----4-:R-:W-:Y:S02]  /*121b0*/  IADD3 R4, P2, PT, R11, UR22, RZ ;  /* 0x000000160b047c10 */ /* 0x010fe4000ff5e0ff */
[----:B---3--:R-:W-:Y:S01]  /*121c0*/  IADD3 R3, P6, PT, R13, UR22, RZ ;  /* 0x000000160d037c10 */ /* 0x008fe2000ffde0ff */
[----:B------:R-:W-:Y:S01]  /*121d0*/  STL [R1+0x24], RZ ;  /* 0x000024ff01007387 */ /* 0x000fe20000100800 */
[----:B-----5:R-:W-:-:S03]  /*121e0*/  IADD3 R2, P0, PT, R12, UR22, RZ ;  /* 0x000000160c027c10 */ /* 0x020fc6000ff1e0ff */
[----:B------:R3:W-:Y:S04]  /*121f0*/  STL [R1+0x1194], R3 ;  /* 0x0011940301007387 */ /* 0x0007e80000100800 */
[----:B------:R4:W-:Y:S01]  /*12200*/  STL [R1+0x119c], R2 ;  /* 0x00119c0201007387 */ /* 0x0009e20000100800 */
[----:B---3--:R-:W-:-:S03]  /*12210*/  IADD3.X R3, PT, PT, R9, UR21, RZ, P4, !PT ;  /* 0x0000001509037c10 */ /* 0x008fc6000a7fe4ff */
[----:B------:R3:W-:Y:S01]  /*12220*/  STL [R1+0x11a4], R4 ;  /* 0x0011a40401007387 */ /* 0x0007e20000100800 */
[----:B----4-:R-:W-:-:S03]  /*12230*/  IADD3 R2, P4, PT, R10, UR22, RZ ;  /* 0x000000160a027c10 */ /* 0x010fc6000ff9e0ff */
[----:B------:R4:W-:Y:S04]  /*12240*/  STL [R1+0x1170], R3 ;  /* 0x0011700301007387 */ /* 0x0009e80000100800 */
[----:B------:R5:W-:Y:S01]  /*12250*/  STL [R1+0x11ac], R2 ;  /* 0x0011ac0201007387 */ /* 0x000be20000100800 */
[----:B---3--:R-:W-:Y:S02]  /*12260*/  IADD3.X R4, PT, PT, R8, UR21, RZ, P1, !PT ;  /* 0x0000001508047c10 */ /* 0x008fe40008ffe4ff */
[----:B----4-:R-:W-:-:S03]  /*12270*/  IADD3.X R3, PT, PT, R7, UR21, RZ, P3, !PT ;  /* 0x0000001507037c10 */ /* 0x010fc60009ffe4ff */
[----:B------:R-:W-:Y:S01]  /*12280*/  STL [R1+0x1178], R4 ;  /* 0x0011780401007387 */ /* 0x000fe20000100800 */
[----:B-----5:R-:W-:-:S03]  /*12290*/  IADD3.X R2, PT, PT, R6, UR21, RZ, P5, !PT ;  /* 0x0000001506027c10 */ /* 0x020fc6000affe4ff */
[----:B------:R3:W-:Y:S01]  /*122a0*/  STL [R1+0x1180], R3 ;  /* 0x0011800301007387 */ /* 0x0007e20000100800 */
[----:B------:R-:W-:-:S03]  /*122b0*/  USHF.R.S32.HI UR22, URZ, 0x1f, UR22 ;  /* 0x0000001fff167899 */ /* 0x000fc60008011416 */
[----:B------:R4:W-:Y:S01]  /*122c0*/  STL [R1+0x1188], R2 ;  /* 0x0011880201007387 */ /* 0x0009e20000100800 */
[----:B---3--:R-:W-:Y:S02]  /*122d0*/  IADD3 R3, P5, PT, R13, UR61, RZ ;  /* 0x0000003d0d037c10 */ /* 0x008fe4000ffbe0ff */
[----:B----4-:R-:W-:-:S03]  /*122e0*/  IADD3 R2, P1, PT, R12, UR61, RZ ;  /* 0x0000003d0c027c10 */ /* 0x010fc6000ff3e0ff */
[----:B------:R3:W-:Y:S01]  /*122f0*/  STL [R1+0x11b4], R3 ;  /* 0x0011b40301007387 */ /* 0x0007e20000100800 */
[----:B------:R-:W-:-:S03]  /*12300*/  IADD3 R4, P3, PT, R11, UR61, RZ ;  /* 0x0000003d0b047c10 */ /* 0x000fc6000ff7e0ff */
        /* <DEDUP_REMOVED lines=480> */
[----:B------:R4:W-:Y:S01]  /*14110*/  STL [R1+0x1510], R3 ;  /* 0x0015100301007387 */ /* 0x0009e20000100800 */
[----:B------:R-:W-:-:S03]  /*14120*/  USHF.R.S32.HI UR6, URZ, 0x1f, UR50 ;  /* 0x0000001fff067899 */ /* 0x000fc60008011432 */
[----:B------:R5:W-:Y:S01]  /*14130*/  STL [R1+0x154c], R2 ;  /* 0x00154c0201007387 */ /* 0x000be20000100800 */
[----:B---3--:R-:W-:Y:S02]  /*14140*/  IADD3.X R4, PT, PT, R8, UR51, RZ, P3, !PT ;  /* 0x0000003308047c10 */ /* 0x008fe40009ffe4ff */
[----:B----4-:R-:W-:-:S03]  /*14150*/  IADD3.X R3, PT, PT, R7, UR51, RZ, P6, !PT ;  /* 0x0000003307037c10 */ /* 0x010fc6000b7fe4ff */
[----:B------:R3:W-:Y:S01]  /*14160*/  STL [R1+0x1518], R4 ;  /* 0x0015180401007387 */ /* 0x0007e20000100800 */
[----:B-----5:R-:W-:-:S03]  /*14170*/  IADD3.X R2, PT, PT, R6, UR51, RZ, P2, !PT ;  /* 0x0000003306027c10 */ /* 0x020fc600097fe4ff */
[----:B------:R4:W-:Y:S04]  /*14180*/  STL [R1+0x1520], R3 ;  /* 0x0015200301007387 */ /* 0x0009e80000100800 */
[----:B------:R5:W-:Y:S01]  /*14190*/  STL [R1+0x1528], R2 ;  /* 0x0015280201007387 */ /* 0x000be20000100800 */
[----:B---3--:R-:W-:-:S03]  /*141a0*/  IADD3.X R4, PT, PT, R8, UR6, RZ, P1, !PT ;  /* 0x0000000608047c10 */ /* 0x008fc60008ffe4ff */
[----:B------:R-:W-:Y:S01]  /*141b0*/  STL [R1+0x28], RZ ;  /* 0x000028ff01007387 */ /* 0x000fe20000100800 */
[----:B----4-:R-:W-:Y:S02]  /*141c0*/  IADD3.X R3, PT, PT, R7, UR6, RZ, P0, !PT ;  /* 0x0000000607037c10 */ /* 0x010fe400087fe4ff */
[----:B-----5:R-:W-:Y:S01]  /*141d0*/  IADD3.X R2, PT, PT, R9, UR6, RZ, P4, !PT ;  /* 0x0000000609027c10 */ /* 0x020fe2000a7fe4ff */
[----:B------:R-:W-:Y:S04]  /*141e0*/  STL [R1+0x2c], RZ ;  /* 0x00002cff01007387 */ /* 0x000fe80000100800 */
[----:B------:R3:W-:Y:S04]  /*141f0*/  STL [R1+0x1530], R2 ;  /* 0x0015300201007387 */ /* 0x0007e80000100800 */
[----:B------:R4:W-:Y:S04]  /*14200*/  STL [R1+0x1538], R4 ;  /* 0x0015380401007387 */ /* 0x0009e80000100800 */
[----:B------:R5:W-:Y:S01]  /*14210*/  STL [R1+0x1540], R3 ;  /* 0x0015400301007387 */ /* 0x000be20000100800 */
[----:B---3--:R-:W-:-:S02]  /*14220*/  IADD3.X R2, PT, PT, R6, UR6, RZ, P5, !PT ;  /* 0x0000000606027c10 */ /* 0x008fc4000affe4ff */
[----:B----4-:R-:W-:Y:S02]  /*14230*/  IADD3 R4, P2, PT, R12, UR47, RZ ;  /* 0x0000002f0c047c10 */ /* 0x010fe4000ff5e0ff */
[----:B-----5:R-:W-:Y:S01]  /*14240*/  IADD3 R3, P3, PT, R13, UR47, RZ ;  /* 0x0000002f0d037c10 */ /* 0x020fe2000ff7e0ff */
[----:B------:R3:W-:Y:S04]  /*14250*/  STL [R1+0x1548], R2 ;  /* 0x0015480201007387 */ /* 0x0007e80000100800 */
[----:B------:R4:W-:Y:S01]  /*14260*/  STL [R1+0x1554], R3 ;  /* 0x0015540301007387 */ /* 0x0009e20000100800 */
[----:B---3--:R-:W-:-:S03]  /*14270*/  IADD3 R2, P1, PT, R11, UR47, RZ ;  /* 0x0000002f0b027c10 */ /* 0x008fc6000ff3e0ff */
[----:B------:R2:W-:Y:S01]  /*14280*/  STL [R1+0x155c], R4 ;  /* 0x00155c0401007387 */ /* 0x0005e20000100800 */
[----:B----4-:R-:W-:-:S03]  /*14290*/  IADD3 R3, P0, PT, R10, UR47, RZ ;  /* 0x0000002f0a037c10 */ /* 0x010fc6000ff1e0ff */
[----:B------:R3:W-:Y:S04]  /*142a0*/  STL [R1+0x1564], R2 ;  /* 0x0015640201007387 */ /* 0x0007e80000100800 */
[----:B------:R4:W-:Y:S01]  /*142b0*/  STL [R1+0x156c], R3 ;  /* 0x00156c0301007387 */ /* 0x0009e20000100800 */
[C---:B--2---:R-:W-:Y:S02]  /*142c0*/  LOP3.LUT R4, R0.reuse, 0x20, RZ, 0x3c, !PT ;  /* 0x0000002000047812 */ /* 0x044fe400078e3cff */
[C---:B---3--:R-:W-:Y:S02]  /*142d0*/  LOP3.LUT R2, R0.reuse, 0x210, RZ, 0x3c, !PT ;  /* 0x0000021000027812 */ /* 0x048fe400078e3cff */
[C---:B------:R-:W-:Y:S02]  /*142e0*/  LOP3.LUT R2, R0.reuse, 0x40, RZ, 0x3c, !PT ;  /* 0x0000004000027812 */ /* 0x040fe400078e3cff */
[C---:B----4-:R-:W-:Y:S01]  /*142f0*/  LOP3.LUT R3, R0.reuse, 0x230, RZ, 0x3c, !PT ;  /* 0x0000023000037812 */ /* 0x050fe200078e3cff */
[----:B------:R2:W-:Y:S04]  /*14300*/  STL [R1+0x1f20], R4 ;  /* 0x001f200401007387 */ /* 0x0005e80000100800 */
[----:B------:R3:W-:Y:S04]  /*14310*/  STL [R1+0x1f1c], R3 ;  /* 0x001f1c0301007387 */ /* 0x0007e80000100800 */
[----:B------:R4:W-:Y:S01]  /*14320*/  STL [R1+0x1f18], R2 ;  /* 0x001f180201007387 */ /* 0x0009e20000100800 */
[----:B--2---:R-:W-:-:S02]  /*14330*/  LOP3.LUT R4, R0, 0x250, RZ, 0x3c, !PT ;  /* 0x0000025000047812 */ /* 0x004fc400078e3cff */
[----:B---3--:R-:W-:-:S03]  /*14340*/  LOP3.LUT R3, R0, 0x60, RZ, 0x3c, !PT ;  /* 0x0000006000037812 */ /* 0x008fc600078e3cff */
[----:B------:R2:W-:Y:S01]  /*14350*/  STL [R1+0x1f14], R4 ;  /* 0x001f140401007387 */ /* 0x0005e20000100800 */
[----:B----4-:R-:W-:Y:S01]  /*14360*/  LOP3.LUT R2, R0, 0x270, RZ, 0x3c, !PT ;  /* 0x0000027000027812 */ /* 0x010fe200078e3cff */
[----:B------:R-:W-:Y:S02]  /*14370*/  USHF.R.S32.HI UR46, URZ, 0x1f, UR47 ;  /* 0x0000001fff2e7899 */ /* 0x000fe4000801142f */
[----:B------:R3:W-:Y:S04]  /*14380*/  STL [R1+0x1f10], R3 ;  /* 0x001f100301007387 */ /* 0x0007e80000100800 */
[----:B------:R4:W-:Y:S01]  /*14390*/  STL [R1+0x1f0c], R2 ;  /* 0x001f0c0201007387 */ /* 0x0009e20000100800 */
[----:B--2---:R-:W-:Y:S02]  /*143a0*/  IADD3 R4, P6, PT, R13, UR48, RZ ;  /* 0x000000300d047c10 */ /* 0x004fe4000ffde0ff */
[----:B---3--:R-:W-:-:S03]  /*143b0*/  IADD3 R3, P5, PT, R12, UR48, RZ ;  /* 0x000000300c037c10 */ /* 0x008fc6000ffbe0ff */
[----:B------:R2:W-:Y:S01]  /*143c0*/  STL [R1+0x1574], R4 ;  /* 0x0015740401007387 */ /* 0x0005e20000100800 */
[----:B----4-:R-:W-:-:S03]  /*143d0*/  IADD3 R2, P4, PT, R11, UR48, RZ ;  /* 0x000000300b027c10 */ /* 0x010fc6000ff9e0ff */
[----:B------:R3:W-:Y:S04]  /*143e0*/  STL [R1+0x157c], R3 ;  /* 0x00157c0301007387 */ /* 0x0007e80000100800 */
[----:B------:R4:W-:Y:S01]  /*143f0*/  STL [R1+0x1584], R2 ;  /* 0x0015840201007387 */ /* 0x0009e20000100800 */
[----:B--2---:R-:W-:Y:S02]  /*14400*/  IADD3.X R4, PT, PT, R9, UR46, RZ, P3, !PT ;  /* 0x0000002e09047c10 */ /* 0x004fe40009ffe4ff */
[----:B---3--:R-:W-:-:S03]  /*14410*/  IADD3 R3, P3, PT, R10, UR48, RZ ;  /* 0x000000300a037c10 */ /* 0x008fc6000ff7e0ff */
[----:B------:R2:W-:Y:S01]  /*14420*/  STL [R1+0x1550], R4 ;  /* 0x0015500401007387 */ /* 0x0005e20000100800 */
[----:B----4-:R-:W-:-:S03]  /*14430*/  IADD3.X R2, PT, PT, R8, UR46, RZ, P2, !PT ;  /* 0x0000002e08027c10 */ /* 0x010fc600097fe4ff */
[----:B------:R3:W-:Y:S01]  /*14440*/  STL [R1+0x158c], R3 ;  /* 0x00158c0301007387 */ /* 0x0007e20000100800 */
[----:B------:R-:W-:-:S03]  /*14450*/  USHF.R.S32.HI UR49, URZ, 0x1f, UR48 ;  /* 0x0000001fff317899 */ /* 0x000fc60008011430 */
[----:B------:R4:W-:Y:S01]  /*14460*/  STL [R1+0x1558], R2 ;  /* 0x0015580201007387 */ /* 0x0009e20000100800 */
[----:B--2---:R-:W-:Y:S02]  /*14470*/  IADD3 R4, P2, PT, R13, UR77, RZ ;  /* 0x0000004d0d047c10 */ /* 0x004fe4000ff5e0ff */
[----:B---3--:R-:W-:-:S03]  /*14480*/  IADD3.X R3, PT, PT, R7, UR46, RZ, P1, !PT ;  /* 0x0000002e07037c10 */ /* 0x008fc60008ffe4ff */
[----:B------:R2:W-:Y:S01]  /*14490*/  STL [R1+0x1594], R4 ;  /* 0x0015940401007387 */ /* 0x0005e20000100800 */
[----:B----4-:R-:W-:Y:S01]  /*144a0*/  IADD3 R2, P1, PT, R12, UR77, RZ ;  /* 0x0000004d0c027c10 */ /* 0x010fe2000ff3e0ff */
[----:B------:R-:W-:Y:S02]  /*144b0*/  USHF.L.U32 UR20, UR45, 0x6, URZ ;  /* 0x000000062d147899 */ /* 0x000fe400080006ff */
[----:B------:R3:W-:Y:S01]  /*144c0*/  STL [R1+0x1560], R3 ;  /* 0x0015600301007387 */ /* 0x0007e20000100800 */
[----:B------:R-:W-:Y:S02]  /*144d0*/  USHF.L.U32 UR45, UR5, 0x6, URZ ;  /* 0x00000006052d7899 */ /* 0x000fe400080006ff */
[----:B------:R-:W-:Y:S01]  /*144e0*/  UIMAD UR5, UR5, 0x1d, URZ ;  /* 0x0000001d050578a4 */ /* 0x000fe2000f8e02ff */
[----:B------:R4:W-:Y:S01]  /*144f0*/  STL [R1+0x159c], R2 ;  /* 0x00159c0201007387 */ /* 0x0009e20000100800 */
[----:B--2---:R-:W-:Y:S02]  /*14500*/  IADD3.X R4, PT, PT, R6, UR46, RZ, P0, !PT ;  /* 0x0000002e06047c10 */ /* 0x004fe400087fe4ff */
[----:B---3--:R-:W-:-:S03]  /*14510*/  IADD3 R3, P0, PT, R11, UR77, RZ ;  /* 0x0000004d0b037c10 */ /* 0x008fc6000ff1e0ff */
[----:B------:R2:W-:Y:S01]  /*14520*/  STL [R1+0x1568], R4 ;  /* 0x0015680401007387 */ /* 0x0005e20000100800 */
[----:B----4-:R-:W-:-:S03]  /*14530*/  IADD3.X R2, PT, PT, R9, UR49, RZ, P6, !PT ;  /* 0x0000003109027c10 */ /* 0x010fc6000b7fe4ff */
[----:B------:R3:W-:Y:S04]  /*14540*/  STL [R1+0x15a4], R3 ;  /* 0x0015a40301007387 */ /* 0x0007e80000100800 */
[----:B------:R4:W-:Y:S01]  /*14550*/  STL [R1+0x1570], R2 ;  /* 0x0015700201007387 */ /* 0x0009e20000100800 */
[----:B--2---:R-:W-:Y:S02]  /*14560*/  IADD3 R4, P6, PT, R10, UR77, RZ ;  /* 0x0000004d0a047c10 */ /* 0x004fe4000ffde0ff */
[----:B---3--:R-:W-:-:S03]  /*14570*/  IADD3.X R3, PT, PT, R8, UR49, RZ, P5, !PT ;  /* 0x0000003108037c10 */ /* 0x008fc6000affe4ff */
[----:B------:R2:W-:Y:S01]  /*14580*/  STL [R1+0x15ac], R4 ;  /* 0x0015ac0401007387 */ /* 0x0005e20000100800 */
[----:B----4-:R-:W-:-:S03]  /*14590*/  IADD3 R2, P5, PT, R13, UR5, RZ ;  /* 0x000000050d027c10 */ /* 0x010fc6000ffbe0ff */
[----:B------:R3:W-:Y:S01]  /*145a0*/  STL [R1+0x1578], R3 ;  /* 0x0015780301007387 */ /* 0x0007e20000100800 */
[----:B------:R-:W-:-:S03]  /*145b0*/  USHF.R.S32.HI UR75, URZ, 0x1f, UR77 ;  /* 0x0000001fff4b7899 */ /* 0x000fc6000801144d */
        /* <DEDUP_REMOVED lines=11> */
[----:B------:R3:W-:Y:S04]  /*14670*/  STL [R1+0x1590], R3 ;  /* 0x0015900301007387 */ /* 0x0007e80000100800 */
[----:B------:R4:W-:Y:S01]  /*14680*/  STL [R1+0x15cc], R2 ;  /* 0x0015cc0201007387 */ /* 0x0009e20000100800 */
[----:B--2---:R-:W-:Y:S02]  /*14690*/  IADD3.X R4, PT, PT, R8, UR75, RZ, P1, !PT ;  /* 0x0000004b08047c10 */ /* 0x004fe40008ffe4ff */
[----:B---3--:R-:W-:-:S03]  /*146a0*/  IADD3 R3, P1, PT, R13, UR9, RZ ;  /* 0x000000090d037c10 */ /* 0x008fc6000ff3e0ff */
[----:B------:R2:W-:Y:S01]  /*146b0*/  STL [R1+0x1598], R4 ;  /* 0x0015980401007387 */ /* 0x0005e20000100800 */
[----:B----4-:R-:W-:Y:S01]  /*146c0*/  IADD3.X R2, PT, PT, R7, UR75, RZ, P0, !PT ;  /* 0x0000004b07027c10 */ /* 0x010fe200087fe4ff */
[----:B------:R-:W-:Y:S02]  /*146d0*/  USHF.R.S32.HI UR53, URZ, 0x1f, UR5 ;  /* 0x0000001fff357899 */ /* 0x000fe40008011405 */
        /* <DEDUP_REMOVED lines=464> */
[----:B0-----:R-:W-:-:S03]  /*163e0*/  IADD3 R2, P3, PT, R11, UR44, RZ ;  /* 0x0000002c0b027c10 */ /* 0x001fc6000ff7e0ff */
[----:B------:R1:W-:Y:S01]  /*163f0*/  STL [R1+0x1908], R3 ;  /* 0x0019080301007387 */ /* 0x0003e20000100800 */
[----:B------:R-:W-:-:S03]  /*16400*/  USHF.R.S32.HI UR7, URZ, 0x1f, UR7 ;  /* 0x0000001fff077899 */ /* 0x000fc60008011407 */
[----:B------:R0:W-:Y:S01]  /*16410*/  STL [R1+0x1944], R2 ;  /* 0x0019440201007387 */ /* 0x0001e20000100800 */
[----:B--2---:R-:W-:Y:S02]  /*16420*/  IADD3.X R4, PT, PT, R9, UR76, RZ, P2, !PT ;  /* 0x0000004c09047c10 */ /* 0x004fe400097fe4ff */
[----:B-1----:R-:W-:-:S03]  /*16430*/  IADD3 R3, P2, PT, R10, UR43, RZ ;  /* 0x0000002b0a037c10 */ /* 0x002fc6000ff5e0ff */
[----:B------:R1:W-:Y:S01]  /*16440*/  STL [R1+0x1910], R4 ;  /* 0x0019100401007387 */ /* 0x0003e20000100800 */
[----:B0-----:R-:W-:-:S03]  /*16450*/  IADD3.X R2, PT, PT, R8, UR76, RZ, P1, !PT ;  /* 0x0000004c08027c10 */ /* 0x001fc60008ffe4ff */
[----:B------:R0:W-:Y:S04]  /*16460*/  STL [R1+0x194c], R3 ;  /* 0x00194c0301007387 */ /* 0x0001e80000100800 */
[----:B------:R2:W-:Y:S01]  /*16470*/  STL [R1+0x1918], R2 ;  /* 0x0019180201007387 */ /* 0x0005e20000100800 */
[----:B-1----:R-:W-:Y:S02]  /*16480*/  IADD3.X R4, PT, PT, R7, UR76, RZ, P0, !PT ;  /* 0x0000004c07047c10 */ /* 0x002fe400087fe4ff */
[----:B0-----:R-:W-:-:S03]  /*16490*/  IADD3.X R3, PT, PT, R6, UR76, RZ, P6, !PT ;  /* 0x0000004c06037c10 */ /* 0x001fc6000b7fe4ff */
[----:B------:R0:W-:Y:S01]  /*164a0*/  STL [R1+0x1920], R4 ;  /* 0x0019200401007387 */ /* 0x0001e20000100800 */
[----:B--2---:R-:W-:-:S03]  /*164b0*/  IADD3.X R2, PT, PT, R9, UR7, RZ, P5, !PT ;  /* 0x0000000709027c10 */ /* 0x004fc6000affe4ff */
[----:B------:R1:W-:Y:S04]  /*164c0*/  STL [R1+0x1928], R3 ;  /* 0x0019280301007387 */ /* 0x0003e80000100800 */
[----:B------:R2:W-:Y:S01]  /*164d0*/  STL [R1+0x1930], R2 ;  /* 0x0019300201007387 */ /* 0x0005e20000100800 */
[----:B0-----:R-:W-:Y:S02]  /*164e0*/  IADD3.X R4, PT, PT, R8, UR7, RZ, P4, !PT ;  /* 0x0000000708047c10 */ /* 0x001fe4000a7fe4ff */
[----:B-1----:R-:W-:Y:S02]  /*164f0*/  IADD3.X R3, PT, PT, R7, UR7, RZ, P3, !PT ;  /* 0x0000000707037c10 */ /* 0x002fe40009ffe4ff */
[----:B--2---:R-:W-:Y:S01]  /*16500*/  IADD3.X R2, PT, PT, R6, UR7, RZ, P2, !PT ;  /* 0x0000000706027c10 */ /* 0x004fe200097fe4ff */
[----:B------:R0:W-:Y:S04]  /*16510*/  STL [R1+0x1938], R4 ;  /* 0x0019380401007387 */ /* 0x0001e80000100800 */
[----:B------:R0:W-:Y:S04]  /*16520*/  STL [R1+0x1948], R2 ;  /* 0x0019480201007387 */ /* 0x0001e80000100800 */
[----:B------:R0:W-:Y:S01]  /*16530*/  STL [R1+0x1940], R3 ;  /* 0x0019400301007387 */ /* 0x0001e20000100800 */
[----:B------:R-:W-:-:S02]  /*16540*/  USHF.R.S32.HI UR23, URZ, 0x6, UR23 ;  /* 0x00000006ff177899 */ /* 0x000fc40008011417 */
[----:B------:R-:W-:Y:S02]  /*16550*/  USHF.R.S32.HI UR6, URZ, 0x1f, UR45 ;  /* 0x0000001fff067899 */ /* 0x000fe4000801142d */
[----:B------:R-:W-:-:S12]  /*16560*/  USHF.R.S32.HI UR47, URZ, 0x1f, UR20 ;  /* 0x0000001fff2f7899 */ /* 0x000fd80008011414 */
.L_x_2:
[----:B-1----:R-:W2:Y:S01]  /*16570*/  LDL R5, [R1+0xf98] ;  /* 0x000f980001057983 */ /* 0x002ea20000100800 */
[----:B0-----:R-:W0:Y:S03]  /*16580*/  LDC R2, c[0x0][0x3a0] ;  /* 0x0000e800ff027b82 */ /* 0x001e260000000800 */
[----:B--2---:R1:W-:Y:S04]  /*16590*/  STL [R1+0x41cc], R5 ;  /* 0x0041cc0501007387 */ /* 0x0043e80000100800 */
[----:B------:R-:W2:Y:S04]  /*165a0*/  LDL R4, [R1+0xf9c] ;  /* 0x000f9c0001047983 */ /* 0x000ea80000100800 */
[----:B-1----:R-:W0:Y:S04]  /*165b0*/  LDL R5, [R1+0x10c4] ;  /* 0x0010c40001057983 */ /* 0x002e280000100800 */
[----:B------:R-:W-:Y:S04]  /*165c0*/  STL [R1+0x3e94], R29 ;  /* 0x003e941d01007387 */ /* 0x000fe80000100800 */
        /* <DEDUP_REMOVED lines=205> */
[----:B------:R1:W-:Y:S04]  /*172a0*/  STL [R1+0x41c8], R28 ;  /* 0x0041c81c01007387 */ /* 0x0003e80000100800 */
        /* <DEDUP_REMOVED lines=23> */
[----:B-----5:R-:W-:Y:S04]  /*17420*/  STL [R1+0x3bdc], R0 ;  /* 0x003bdc0001007387 */ /* 0x020fe80000100800 */
        /* <DEDUP_REMOVED lines=46> */
[----:B------:R-:W-:Y:S01]  /*17710*/  STL [R1+0x3d54], R0 ;  /* 0x003d540001007387 */ /* 0x000fe20000100800 */
[----:B0-----:R-:W-:-:S03]  /*17720*/  IMAD R2, R5, -0x40, R2 ;  /* 0xffffffc005027824 */ /* 0x001fc600078e0202 */
[----:B------:R-:W-:Y:S04]  /*17730*/  STL [R1+0x3d5c], R0 ;  /* 0x003d5c0001007387 */ /* 0x000fe80000100800 */
[----:B------:R-:W-:Y:S04]  /*17740*/  STL [R1+0x3d64], R0 ;  /* 0x003d640001007387 */ /* 0x000fe80000100800 */
[----:B------:R-:W-:Y:S04]  /*17750*/  STL [R1+0x3d6c], R0 ;  /* 0x003d6c0001007387 */ /* 0x000fe80000100800 */
[----:B------:R-:W-:Y:S04]  /*17760*/  STL [R1+0x3d74], R0 ;  /* 0x003d740001007387 */ /* 0x000fe80000100800 */
[----:B------:R-:W2:Y:S01]  /*17770*/  LDL.LU R5, [R1+0x41cc] ;  /* 0x0041cc0001057983 */ /* 0x000ea20000300800 */
[----:B------:R-:W-:-:S02]  /*17780*/  ISETP.GT.AND P0, PT, R2, RZ, PT ;  /* 0x000000ff0200720c */ /* 0x000fc40003f04270 */
[----:B-1----:R-:W-:-:S11]  /*17790*/  PRMT R28, RZ, 0x7610, R28 ;  /* 0x00007610ff1c7816 */ /* 0x002fd6000000001c */
[----:B--2---:R-:W2:Y:S04]  /*177a0*/  @P0 LDG.E.U8 R28, desc[UR40][R4.64] ;  /* 0x00000028041c0981 */ /* 0x004ea8000c1e1100 */
[----:B--2---:R0:W-:Y:S04]  /*177b0*/  STL [R1+0x548], R28 ;  /* 0x0005481c01007387 */ /* 0x0041e80000100800 */
[----:B0-----:R-:W2:Y:S04]  /*177c0*/  LDL.LU R28, [R1+0x41c8] ;  /* 0x0041c800011c7983 */ /* 0x001ea80000300800 */
[----:B------:R-:W3:Y:S04]  /*177d0*/  LDL R4, [R1+0xfa0] ;  /* 0x000fa00001047983 */ /* 0x000ee80000100800 */
[----:B------:R-:W3:Y:S01]  /*177e0*/  LDL R5, [R1+0xfa4] ;  /* 0x000fa40001057983 */ /* 0x000ee20000100800 */
[----:B------:R-:W-:-:S02]  /*177f0*/  PRMT R29, RZ, 0x7610, R29 ;  /* 0x00007610ff1d7816 */ /* 0x000fc4000000001d */
[----:B---3--:R-:W-:-:S04]  /*17800*/  @P0 LOP3.LUT R5, R5, R4, RZ, 0x3c, !PT ;  /* 0x0000000405050212 */ /* 0x008fc800078e3cff */
[----:B------:R-:W-:-:S04]  /*17810*/  @P0 LOP3.LUT R4, R5, R4, RZ, 0x3c, !PT ;  /* 0x0000000405040212 */ /* 0x000fc800078e3cff */
[----:B------:R-:W-:-:S05]  /*17820*/  @P0 LOP3.LUT R5, R5, R4, RZ, 0x3c, !PT ;  /* 0x0000000405050212 */ /* 0x000fca00078e3cff */
[----:B------:R-:W3:Y:S04]  /*17830*/  @P0 LDG.E.U8 R29, desc[UR40][R4.64] ;  /* 0x00000028041d0981 */ /* 0x000ee8000c1e1100 */
[----:B---3--:R0:W-:Y:S04]  /*17840*/  STL [R1+0x544], R29 ;  /* 0x0005441d01007387 */ /* 0x0081e80000100800 */
[----:B0-----:R-:W3:Y:S04]  /*17850*/  LDL.LU R29, [R1+0x41c4] ;  /* 0x0041c400011d7983 */ /* 0x001ee80000300800 */
[----:B------:R-:W4:Y:S04]  /*17860*/  LDL R4, [R1+0xfa8] ;  /* 0x000fa80001047983 */ /* 0x000f280000100800 */
[----:B------:R-:W4:Y:S01]  /*17870*/  LDL R5, [R1+0xfac] ;  /* 0x000fac0001057983 */ /* 0x000f220000100800 */
[----:B--2---:R-:W-:-:S02]  /*17880*/  PRMT R28, RZ, 0x7610, R28 ;  /* 0x00007610ff1c7816 */ /* 0x004fc4000000001c */
[----:B----4-:R-:W-:-:S04]  /*17890*/  @P0 LOP3.LUT R5, R5, R4, RZ, 0x3c, !PT ;  /* 0x0000000405050212 */ /* 0x010fc800078e3cff */
[----:B------:R-:W-:-:S04]  /*178a0*/  @P0 LOP3.LUT R4, R5, R4, RZ, 0x3c, !PT ;  /* 0x0000000405040212 */ /* 0x000fc800078e3cff */
[----:B------:R-:W-:-:S05]  /*178b0*/  @P0 LOP3.LUT R5, R5, R4, RZ, 0x3c, !PT ;  /* 0x0000000405050212 */ /* 0x000fca00078e3cff */
[----:B------:R-:W2:Y:S04]  /*178c0*/  @P0 LDG.E.U8 R28, desc[UR40][R4.64] ;  /* 0x00000028041c0981 */ /* 0x000ea8000c1e1100 */
[----:B--2---:R0:W-:Y:S04]  /*178d0*/  STL [R1+0x540], R28 ;  /* 0x0005401c01007387 */ /* 0x0041e80000100800 */
[----:B0-----:R-:W2:Y:S04]  /*178e0*/  LDL.LU R28, [R1+0x41c0] ;  /* 0x0041c000011c7983 */ /* 0x001ea80000300800 */
[----:B------:R-:W4:Y:S04]  /*178f0*/  LDL R4, [R1+0xfb0] ;  /* 0x000fb00001047983 */ /* 0x000f280000100800 */
[----:B------:R-:W4:Y:S01]  /*17900*/  LDL R5, [R1+0xfb4] ;  /* 0x000fb40001057983 */ /* 0x000f220000100800 */
[----:B---3--:R-:W-:-:S02]  /*17910*/  PRMT R29, RZ, 0x7610, R29 ;  /* 0x00007610ff1d7816 */ /* 0x008fc4000000001d */
[----:B----4-:R-:W-:-:S04]  /*17920*/  @P0 LOP3.LUT R5, R5, R4, RZ, 0x3c, !PT ;  /* 0x0000000405050212 */ /* 0x010fc800078e3cff */
[----:B------:R-:W-:-:S04]  /*17930*/  @P0 LOP3.LUT R4, R5, R4, RZ, 0x3c, !PT ;  /* 0x0000000405040212 */ /* 0x000fc800078e3cff */
[----:B------:R-:W-:-:S05]  /*17940*/  @P0 LOP3.LUT R5, R5, R4, RZ, 0x3c, !PT ;  /* 0x0000000405050212 */ /* 0x000fca00078e3cff */
[----:B------:R-:W3:Y:S01]  /*17950*/  @P0 LDG.E.U8 R29, desc[UR40][R4.64] ;  /* 0x00000028041d0981 */ /* 0x000ee2000c1e1100 */
[----:B------:R-:W-:-:S03]  /*17960*/  ISETP.GT.AND P1, PT, R2, 0x1, PT ;  /* 0x000000010200780c */ /* 0x000fc60003f24270 */
        /* <DEDUP_REMOVED lines=1876> */
[----:B------:R-:W2:Y:S01]  /*1eeb0*/  @P0 LDG.E.U8 R28, desc[UR40][R4.64] ;  /* 0x00000028041c0981 */ /* 0x000ea2000c1e1100 */
[----:B------:R-:W-:-:S03]  /*1eec0*/  ISETP.GT.AND P1, PT, R2, 0x33, PT ;  /* 0x000000330200780c */ /* 0x000fc60003f24270 */
[----:B--2---:R0:W-:Y:S04]  /*1eed0*/  STL [R1+0xf0], R28 ;  /* 0x0000f01c01007387 */ /* 0x0041e80000100800 */
[----:B0-----:R-:W2:Y:S04]  /*1eee0*/  LDL.LU R28, [R1+0x3e90] ;  /* 0x003e9000011c7983 */ /* 0x001ea80000300800 */
[----:B------:R-:W4:Y:S04]  /*1eef0*/  LDL R4, [R1+0x1308] ;  /* 0x0013080001047983 */ /* 0x000f280000100800 */
[----:B------:R-:W4:Y:S01]  /*1ef00*/  LDL R5, [R1+0x130c] ;  /* 0x00130c0001057983 */ /* 0x000f220000100800 */
[----:B------:R-:W-:-:S02]  /*1ef10*/  PRMT R27, RZ, 0x7610, R27 ;  /* 0x00007610ff1b7816 */ /* 0x000fc4000000001b */
[----:B----4-:R-:W-:-:S04]  /*1ef20*/  @P1 LOP3.LUT R5, R5, R4, RZ, 0x3c, !PT ;  /* 0x0000000405051212 */ /* 0x010fc800078e3cff */
[----:B------:R-:W-:-:S04]  /*1ef30*/  @P1 LOP3.LUT R4, R5, R4, RZ, 0x3c, !PT ;  /* 0x0000000405041212 */ /* 0x000fc800078e3cff */
[----:B------:R-:W-:-:S05]  /*1ef40*/  @P1 LOP3.LUT R5, R5, R4, RZ, 0x3c, !PT ;  /* 0x0000000405051212 */ /* 0x000fca00078e3cff */
[----:B------:R-:W4:Y:S04]  /*1ef50*/  @P1 LDG.E.U8 R27, desc[UR40][R4.64] ;  /* 0x00000028041b1981 */ /* 0x000f28000c1e1100 */
[----:B----4-:R0:W-:Y:S04]  /*1ef60*/  STL [R1+0xdc], R27 ;  /* 0x0000dc1b01007387 */ /* 0x0101e80000100800 */
[----:B0-----:R-:W4:Y:S04]  /*1ef70*/  LDL.LU R27, [R1+0x3e8c] ;  /* 0x003e8c00011b7983 */ /* 0x001f280000300800 */
[----:B------:R-:W2:Y:S04]  /*1ef80*/  LDL R4, [R1+0x1300] ;  /* 0x0013000001047983 */ /* 0x000ea80000100800 */
[----:B------:R-:W2:Y:S01]  /*1ef90*/  LDL R5, [R1+0x1304] ;  /* 0x0013040001057983 */ /* 0x000ea20000100800 */
[----:B------:R-:W-:-:S02]  /*1efa0*/  PRMT R26, RZ, 0x7610, R26 ;  /* 0x00007610ff1a7816 */ /* 0x000fc4000000001a */
[----:B--2---:R-:W-:-:S04]  /*1efb0*/  @P1 LOP3.LUT R5, R5, R4, RZ, 0x3c, !PT ;  /* 0x0000000405051212 */ /* 0x004fc800078e3cff */
[----:B------:R-:W-:-:S04]  /*1efc0*/  @P1 LOP3.LUT R4, R5, R4, RZ, 0x3c, !PT ;  /* 0x0000000405041212 */ /* 0x000fc800078e3cff */
[----:B------:R-:W-:-:S05]  /*1efd0*/  @P1 LOP3.LUT R5, R5, R4, RZ, 0x3c, !PT ;  /* 0x0000000405051212 */ /* 0x000fca00078e3cff */
[----:B------:R-:W2:Y:S04]  /*1efe0*/  @P1 LDG.E.U8 R26, desc[UR40][R4.64] ;  /* 0x00000028041a1981 */ /* 0x000ea8000c1e1100 */
[----:B--2---:R0:W-:Y:S04]  /*1eff0*/  STL [R1+0xd8], R26 ;  /* 0x0000d81a01007387 */ /* 0x0041e80000100800 */
[----:B0-----:R-:W2:Y:S04]  /*1f000*/  LDL.LU R26, [R1+0x3e88] ;  /* 0x003e8800011a7983 */ /* 0x001ea80000300800 */
        /* <DEDUP_REMOVED lines=15> */
[----:B------:R-:W2:Y:S01]  /*1f100*/  @P1 LDG.E.U8 R24, desc[UR40][R4.64] ;  /* 0x0000002804181981 */ /* 0x000ea2000c1e1100 */
[----:B------:R-:W-:-:S03]  /*1f110*/  ISETP.GT.AND P3, PT, R2, 0x3b, PT ;  /* 0x0000003b0200780c */ /* 0x000fc60003f64270 */
        /* <DEDUP_REMOVED lines=156> */
[----:B------:R0:W2:Y:S04]  /*1fae0*/  @P0 LDG.E.U8 R0, desc[UR40][R4.64] ;  /* 0x0000002804000981 */ /* 0x0000a8000c1e1100 */
[----:B------:R-:W0:Y:S04]  /*1faf0*/  LDL R4, [R1+0x12c0] ;  /* 0x0012c00001047983 */ /* 0x000e280000100800 */
[----:B------:R-:W0:Y:S01]  /*1fb00*/  LDL R5, [R1+0x12c4] ;  /* 0x0012c40001057983 */ /* 0x000e220000100800 */
[----:B------:R-:W-:Y:S02]  /*1fb10*/  PRMT R7, RZ, 0x7610, R7 ;  /* 0x00007610ff077816 */ /* 0x000fe40000000007 */
[----:B0-----:R-:W-:-:S04]  /*1fb20*/  @P0 LOP3.LUT R5, R5, R4, RZ, 0x3c, !PT ;  /* 0x0000000405050212 */ /* 0x001fc800078e3cff */
[----:B------:R-:W-:-:S04]  /*1fb30*/  @P0 LOP3.LUT R4, R5, R4, RZ, 0x3c, !PT ;  /* 0x0000000405040212 */ /* 0x000fc800078e3cff */
[----:B------:R-:W-:-:S05]  /*1fb40*/  @P0 LOP3.LUT R5, R5, R4, RZ, 0x3c, !PT ;  /* 0x0000000405050212 */ /* 0x000fca00078e3cff */
[----:B------:R-:W3:Y:S04]  /*1fb50*/  @P0 LDG.E.U8 R7, desc[UR40][R4.64] ;  /* 0x0000002804070981 */ /* 0x000ee8000c1e1100 */
[----:B--2---:R0:W-:Y:S04]  /*1fb60*/  STL [R1+0xc], R0 ;  /* 0x00000c0001007387 */ /* 0x0041e80000100800 */
[----:B0-----:R-:W2:Y:S04]  /*1fb70*/  LDL R0, [R1+0x11c4] ;  /* 0x0011c40001007983 */ /* 0x001ea80000100800 */
[----:B---3--:R0:W-:Y:S04]  /*1fb80*/  STL [R1+0x8], R7 ;  /* 0x0000080701007387 */ /* 0x0081e80000100800 */
[----:B0-----:R-:W3:Y:S04]  /*1fb90*/  LDL.LU R7, [R1+0x3e3c] ;  /* 0x003e3c0001077983 */ /* 0x001ee80000300800 */
        /* <DEDUP_REMOVED lines=17> */
[----:B--2---:R0:W-:Y:S04]  /*1fcb0*/  STL [R1], R3 ;  /* 0x0000000301007387 */ /* 0x0041e80000100800 */
        /* <DEDUP_REMOVED lines=8> */
[----:B------:R-:W3:Y:S01]  /*1fd40*/  LDL R5, [R1+0x11c0] ;  /* 0x0011c00001057983 */ /* 0x000ee20000100800 */
[----:B------:R-:W-:Y:S01]  /*1fd50*/  PRMT R28, RZ, 0x7610, R28 ;  /* 0x00007610ff1c7816 */ /* 0x000fe2000000001c */
[----:B0-----:R-:W-:Y:S02]  /*1fd60*/  @P3 IMAD.MOV.U32 R4, RZ, RZ, R0 ;  /* 0x000000ffff043224 */ /* 0x001fe400078e0000 */
[----:B--2---:R0:W-:Y:S01]  /*1fd70*/  STL [R1+0x3ddc], R29 ;  /* 0x003ddc1d01007387 */ /* 0x0041e20000100800 */
[----:B----4-:R-:W-:-:S03]  /*1fd80*/  PRMT R27, RZ, 0x7610, R27 ;  /* 0x00007610ff1b7816 */ /* 0x010fc6000000001b */
[----:B------:R-:W2:Y:S04]  /*1fd90*/  LDL R0, [R1+0x138c] ;  /* 0x00138c0001007983 */ /* 0x000ea80000100800 */
[----:B---3--:R1:W3:Y:S04]  /*1fda0*/  @P3 LDG.E.U8 R28, desc[UR40][R4.64] ;  /* 0x00000028041c3981 */ /* 0x0082e8000c1e1100 */
[----:B0-----:R-:W4:Y:S04]  /*1fdb0*/  LDL R29, [R1+0x11b4] ;  /* 0x0011b400011d7983 */ /* 0x001f280000100800 */
[----:B------:R-:W1:Y:S04]  /*1fdc0*/  LDL R4, [R1+0x11b8] ;  /* 0x0011b80001047983 */ /* 0x000e680000100800 */
[----:B------:R-:W1:Y:S02]  /*1fdd0*/  LDL R5, [R1+0x11bc] ;  /* 0x0011bc0001057983 */ /* 0x000e640000100800 */
[----:B-1----:R-:W-:-:S04]  /*1fde0*/  @P3 LOP3.LUT R5, R5, R4, RZ, 0x3c, !PT ;  /* 0x0000000405053212 */ /* 0x002fc800078e3cff */
[----:B------:R-:W-:-:S04]  /*1fdf0*/  @P3 LOP3.LUT R4, R5, R4, RZ, 0x3c, !PT ;  /* 0x0000000405043212 */ /* 0x000fc800078e3cff */
[----:B------:R-:W-:Y:S01]  /*1fe00*/  @P3 LOP3.LUT R5, R5, R4, RZ, 0x3c, !PT ;  /* 0x0000000405053212 */ /* 0x000fe200078e3cff */
[----:B---3--:R0:W-:Y:S04]  /*1fe10*/  STL [R1+0x3de0], R28 ;  /* 0x003de01c01007387 */ /* 0x0081e80000100800 */
[----:B------:R4:W3:Y:S04]  /*1fe20*/  @P3 LDG.E.U8 R27, desc[UR40][R4.64] ;  /* 0x00000028041b3981 */ /* 0x0008e8000c1e1100 */
[----:B0-----:R-:W2:Y:S01]  /*1fe30*/  LDL R28, [R1+0x11b0] ;  /* 0x0011b000011c7983 */ /* 0x001ea20000100800 */
[----:B------:R-:W-:Y:S01]  /*1fe40*/  PRMT R26, RZ, 0x7610, R26 ;  /* 0x00007610ff1a7816 */ /* 0x000fe2000000001a */
[----:B----4-:R-:W-:-:S02]  /*1fe50*/  @P3 IMAD.MOV.U32 R4, RZ, RZ, R29 ;  /* 0x000000ffff043224 */ /* 0x010fc400078e001d */
[----:B---3--:R0:W-:Y:S01]  /*1fe60*/  STL [R1+0x3de4], R27 ;  /* 0x003de41b01007387 */ /* 0x0081e20000100800 */
[----:B------:R-:W-:-:S03]  /*1fe70*/  PRMT R25, RZ, 0x7610, R25 ;  /* 0x00007610ff197816 */ /* 0x000fc60000000019 */
[----:B------:R-:W3:Y:S01]  /*1fe80*/  LDL R29, [R1+0x12a8] ;  /* 0x0012a800011d7983 */ /* 0x000ee20000100800 */
[----:B--2---:R-:W-:-:S03]  /*1fe90*/  @P3 IMAD.MOV.U32 R5, RZ, RZ, R28 ;  /* 0x000000ffff053224 */ /* 0x004fc600078e001c */
[----:B------:R-:W2:Y:S04]  /*1fea0*/  LDL R28, [R1+0x12ac] ;  /* 0x0012ac00011c7983 */ /* 0x000ea80000100800 */
[----:B0-----:R-:W4:Y:S04]  /*1feb0*/  LDL R27, [R1+0x1394] ;  /* 0x00139400011b7983 */ /* 0x001f280000100800 */
[----:B------:R4:W2:Y:S04]  /*1fec0*/  @P3 LDG.E.U8 R26, desc[UR40][R4.64] ;  /* 0x00000028041a3981 */ /* 0x0008a8000c1e1100 */
[----:B------:R-:W3:Y:S01]  /*1fed0*/  LDL R5, [R1+0x1390] ;  /* 0x0013900001057983 */ /* 0x000ee20000100800 */
[----:B------:R-:W-:Y:S01]  /*1fee0*/  ISETP.GT.AND P0, PT, R2, 0x2f, PT ;  /* 0x0000002f0200780c */ /* 0x000fe20003f04270 */
[----:B----4-:R-:W-:-:S02]  /*1fef0*/  @P1 IMAD.MOV.U32 R4, RZ, RZ, R27 ;  /* 0x000000ffff041224 */ /* 0x010fc400078e001b */
[----:B--2---:R0:W-:Y:S01]  /*1ff00*/  STL [R1+0x3de8], R26 ;  /* 0x003de81a01007387 */ /* 0x0041e20000100800 */
[----:B------:R-:W-:Y:S02]  /*1ff10*/  ISETP.GT.AND P2, PT, R2, 0x36, PT ;  /* 0x000000360200780c */ /* 0x000fe40003f44270 */
[----:B------:R-:W-:Y:S02]  /*1ff20*/  PRMT R24, RZ, 0x7610, R24 ;  /* 0x00007610ff187816 */ /* 0x000fe40000000018 */
[----:B------:R-:W-:Y:S01]  /*1ff30*/  PRMT R23, RZ, 0x7610, R23 ;  /* 0x00007610ff177816 */ /* 0x000fe20000000017 */
[----:B------:R-:W2:Y:S04]  /*1ff40*/  LDL R27, [R1+0x12a0] ;  /* 0x0012a000011b7983 */ /* 0x000ea80000100800 */
[----:B---3--:R1:W3:Y:S04]  /*1ff50*/  @P1 LDG.E.U8 R25, desc[UR40][R4.64] ;  /* 0x0000002804191981 */ /* 0x0082e8000c1e1100 */
[----:B0-----:R-:W4:Y:S04]  /*1ff60*/  LDL R26, [R1+0x12a4] ;  /* 0x0012a400011a7983 */ /* 0x001f280000100800 */
[----:B------:R-:W2:Y:S01]  /*1ff70*/  LDL R5, [R1+0x1388] ;  /* 0x0013880001057983 */ /* 0x000ea20000100800 */
[----:B-1----:R-:W-:-:S05]  /*1ff80*/  @P0 IMAD.MOV.U32 R4, RZ, RZ, R0 ;  /* 0x000000ffff040224 */ /* 0x002fca00078e0000 */
[----:B--2---:R0:W2:Y:S02]  /*1ff90*/  @P0 LDG.E.U8 R24, desc[UR40][R4.64] ;  /* 0x0000002804180981 */ /* 0x0040a4000c1e1100 */
[----:B0-----:R-:W-:Y:S02]  /*1ffa0*/  @P2 IMAD.MOV.U32 R4, RZ, RZ, R28 ;  /* 0x000000ffff042224 */ /* 0x001fe400078e001c */
[----:B------:R-:W-:-:S05]  /*1ffb0*/  @P2 IMAD.MOV.U32 R5, RZ, RZ, R29 ;  /* 0x000000ffff052224 */ /* 0x000fca00078e001d */
[----:B------:R-:W4:Y:S04]  /*1ffc0*/  @P2 LDG.E.U8 R23, desc[UR40][R4.64] ;  /* 0x0000002804172981 */ /* 0x000f28000c1e1100 */
[----:B---3--:R0:W-:Y:S04]  /*1ffd0*/  STL [R1+0x3dc8], R25 ;  /* 0x003dc81901007387 */ /* 0x0081e80000100800 */
[----:B------:R-:W3:Y:S04]  /*1ffe0*/  LDL R0, [R1+0x129c] ;  /* 0x00129c0001007983 */ /* 0x000ee80000100800 */
[----:B0-----:R-:W3:Y:S04]  /*1fff0*/  LDL R25, [R1+0x1298] ;  /* 0x0012980001197983 */ /* 0x001ee80000100800 */
[----:B--2---:R0:W-:Y:S04]  /*20000*/  STL [R1+0x3d78], R24 ;  /* 0x003d781801007387 */ /* 0x0041e80000100800 */
[----:B------:R-:W2:Y:S04]  /*20010*/  LDL R29, [R1+0x1294] ;  /* 0x00129400011d7983 */ /* 0x000ea80000100800 */
[----:B------:R-:W2:Y:S04]  /*20020*/  LDL R28, [R1+0x11a8] ;  /* 0x0011a800011c7983 */ /* 0x000ea80000100800 */
[----:B0-----:R-:W2:Y:S04]  /*20030*/  LDL R24, [R1+0x11ac] ;  /* 0x0011ac0001187983 */ /* 0x001ea80000100800 */
[----:B----4-:R0:W-:Y:S04]  /*20040*/  STL [R1+0x3dcc], R23 ;  /* 0x003dcc1701007387 */ /* 0x0101e80000100800 */
[----:B0-----:R-:W4:Y:S01]  /*20050*/  LDL R23, [R1+0x1290] ;  /* 0x0012900001177983 */ /* 0x001f220000100800 */
[----:B------:R-:W-:Y:S01]  /*20060*/  PRMT R22, RZ, 0x7610, R22 ;  /* 0x00007610ff167816 */ /* 0x000fe20000000016 */
[----:B------:R-:W-:-:S02]  /*20070*/  @P2 IMAD.MOV.U32 R4, RZ, RZ, R26 ;  /* 0x000000ffff042224 */ /* 0x000fc400078e001a */
[----:B------:R-:W-:Y:S01]  /*20080*/  @P2 IMAD.MOV.U32 R5, RZ, RZ, R27 ;  /* 0x000000ffff052224 */ /* 0x000fe200078e001b */
[----:B------:R-:W-:Y:S02]  /*20090*/  PRMT R21, RZ, 0x7610, R21 ;  /* 0x00007610ff157816 */ /* 0x000fe40000000015 */
[----:B------:R-:W-:Y:S02]  /*200a0*/  PRMT R20, RZ, 0x7610, R20 ;  /* 0x00007610ff147816 */ /* 0x000fe40000000014 */
[----:B------:R-:W-:Y:S02]  /*200b0*/  ISETP.GT.AND P3, PT, R2, 0x3e, PT ;  /* 0x0000003e0200780c */ /* 0x000fe40003f64270 */
[----:B------:R-:W-:Y:S01]  /*200c0*/  PRMT R19, RZ, 0x7610, R19 ;  /* 0x00007610ff137816 */ /* 0x000fe20000000013 */
[----:B------:R3:W4:Y:S04]  /*200d0*/  @P2 LDG.E.U8 R22, desc[UR40][R4.64] ;  /* 0x0000002804162981 */ /* 0x000728000c1e1100 */
[----:B------:R-:W4:Y:S04]  /*200e0*/  LDL R27, [R1+0x11a0] ;  /* 0x0011a000011b7983 */ /* 0x000f280000100800 */
[----:B------:R-:W4:Y:S01]  /*200f0*/  LDL R26, [R1+0x11a4] ;  /* 0x0011a400011a7983 */ /* 0x000f220000100800 */
[----:B---3--:R-:W-:-:S02]  /*20100*/  @P2 IMAD.MOV.U32 R4, RZ, RZ, R0 ;  /* 0x000000ffff042224 */ /* 0x008fc400078e0000 */
[----:B------:R-:W-:-:S05]  /*20110*/  @P2 IMAD.MOV.U32 R5, RZ, RZ, R25 ;  /* 0x000000ffff052224 */ /* 0x000fca00078e0019 */
[----:B------:R2:W3:Y:S02]  /*20120*/  @P2 LDG.E.U8 R21, desc[UR40][R4.64] ;  /* 0x0000002804152981 */ /* 0x0004e4000c1e1100 */
[----:B--2---:R-:W-:Y:S02]  /*20130*/  @P2 IMAD.MOV.U32 R4, RZ, RZ, R29 ;  /* 0x000000ffff042224 */ /* 0x004fe400078e001d */
[----:B----4-:R-:W-:-:S05]  /*20140*/  @P2 IMAD.MOV.U32 R5, RZ, RZ, R23 ;  /* 0x000000ffff052224 */ /* 0x010fca00078e0017 */
[----:B------:R0:W2:Y:S02]  /*20150*/  @P2 LDG.E.U8 R20, desc[UR40][R4.64] ;  /* 0x0000002804142981 */ /* 0x0000a4000c1e1100 */
[----:B0-----:R-:W-:Y:S02]  /*20160*/  @P3 IMAD.MOV.U32 R4, RZ, RZ, R24 ;  /* 0x000000ffff043224 */ /* 0x001fe400078e0018 */
[----:B------:R-:W-:-:S05]  /*20170*/  @P3 IMAD.MOV.U32 R5, RZ, RZ, R28 ;  /* 0x000000ffff053224 */ /* 0x000fca00078e001c */
[----:B------:R0:W4:Y:S04]  /*20180*/  @P3 LDG.E.U8 R19, desc[UR40][R4.64] ;  /* 0x0000002804133981 */ /* 0x000128000c1e1100 */
[----:B------:R1:W-:Y:S04]  /*20190*/  STL [R1+0x3dd0], R22 ;  /* 0x003dd01601007387 */ /* 0x0003e80000100800 */
[----:B------:R-:W4:Y:S04]  /*201a0*/  LDL R25, [R1+0x1198] ;  /* 0x0011980001197983 */ /* 0x000f280000100800 */
[----:B------:R-:W4:Y:S04]  /*201b0*/  LDL R0, [R1+0x119c] ;  /* 0x00119c0001007983 */ /* 0x000f280000100800 */
[----:B---3--:R3:W-:Y:S01]  /*201c0*/  STL [R1+0x3dd4], R21 ;  /* 0x003dd41501007387 */ /* 0x0087e20000100800 */
[----:B------:R-:W-:Y:S01]  /*201d0*/  PRMT R18, RZ, 0x7610, R18 ;  /* 0x00007610ff127816 */ /* 0x000fe20000000012 */
[----:B0-----:R-:W-:-:S02]  /*201e0*/  @P3 IMAD.MOV.U32 R4, RZ, RZ, R26 ;  /* 0x000000ffff043224 */ /* 0x001fc400078e001a */
[----:B------:R-:W-:-:S05]  /*201f0*/  @P3 IMAD.MOV.U32 R5, RZ, RZ, R27 ;  /* 0x000000ffff053224 */ /* 0x000fca00078e001b */
[----:B------:R0:W4:Y:S04]  /*20200*/  @P3 LDG.E.U8 R18, desc[UR40][R4.64] ;  /* 0x0000002804123981 */ /* 0x000128000c1e1100 */
[----:B--2---:R2:W-:Y:S04]  /*20210*/  STL [R1+0x3dd8], R20 ;  /* 0x003dd81401007387 */ /* 0x0045e80000100800 */
[----:B------:R-:W2:Y:S04]  /*20220*/  LDL R24, [R1+0x1190] ;  /* 0x0011900001187983 */ /* 0x000ea80000100800 */
[----:B------:R-:W2:Y:S04]  /*20230*/  LDL R23, [R1+0x1194] ;  /* 0x0011940001177983 */ /* 0x000ea80000100800 */
[----:B----4-:R4:W-:Y:S04]  /*20240*/  STL [R1+0x3dec], R19 ;  /* 0x003dec1301007387 */ /* 0x0109e80000100800 */
[----:B-1----:R-:W2:Y:S04]  /*20250*/  LDL R22, [R1+0x1380] ;  /* 0x0013800001167983 */ /* 0x002ea80000100800 */
[----:B---3--:R-:W3:Y:S01]  /*20260*/  LDL R21, [R1+0x1384] ;  /* 0x0013840001157983 */ /* 0x008ee20000100800 */
[----:B------:R-:W-:Y:S01]  /*20270*/  PRMT R17, RZ, 0x7610, R17 ;  /* 0x00007610ff117816 */ /* 0x000fe20000000011 */
[----:B0-----:R-:W-:-:S02]  /*20280*/  @P3 IMAD.MOV.U32 R4, RZ, RZ, R0 ;  /* 0x000000ffff043224 */ /* 0x001fc400078e0000 */
[----:B------:R-:W-:Y:S01]  /*20290*/  @P3 IMAD.MOV.U32 R5, RZ, RZ, R25 ;  /* 0x000000ffff053224 */ /* 0x000fe200078e0019 */
[----:B------:R-:W-:-:S04]  /*202a0*/  PRMT R16, RZ, 0x7610, R16 ;  /* 0x00007610ff107816 */ /* 0x000fc80000000010 */
[----:B------:R0:W3:Y:S01]  /*202b0*/  @P3 LDG.E.U8 R17, desc[UR40][R4.64] ;  /* 0x0000002804113981 */ /* 0x0000e2000c1e1100 */
[----:B------:R-:W-:-:S03]  /*202c0*/  PRMT R15, RZ, 0x7610, R15 ;  /* 0x00007610ff0f7816 */ /* 0x000fc6000000000f */
[----:B------:R1:W-:Y:S04]  /*202d0*/  STL [R1+0x3df0], R18 ;  /* 0x003df01201007387 */ /* 0x0003e80000100800 */
[----:B--2---:R-:W2:Y:S04]  /*202e0*/  LDL R20, [R1+0x1378] ;  /* 0x0013780001147983 */ /* 0x004ea80000100800 */
[----:B----4-:R-:W4:Y:S04]  /*202f0*/  LDL R19, [R1+0x137c] ;  /* 0x00137c0001137983 */ /* 0x010f280000100800 */
[----:B------:R-:W4:Y:S04]  /*20300*/  LDL R0, [R1+0x1374] ;  /* 0x0013740001007983 */ /* 0x000f280000100800 */
[----:B-1----:R-:W4:Y:S01]  /*20310*/  LDL R18, [R1+0x1370] ;  /* 0x0013700001127983 */ /* 0x002f220000100800 */
[----:B0-----:R-:W-:-:S02]  /*20320*/  @P3 IMAD.MOV.U32 R5, RZ, RZ, R24 ;  /* 0x000000ffff053224 */ /* 0x001fc400078e0018 */
[----:B------:R-:W-:-:S05]  /*20330*/  @P3 IMAD.MOV.U32 R4, RZ, RZ, R23 ;  /* 0x000000ffff043224 */ /* 0x000fca00078e0017 */
[----:B------:R0:W4:Y:S02]  /*20340*/  @P3 LDG.E.U8 R16, desc[UR40][R4.64] ;  /* 0x0000002804103981 */ /* 0x000124000c1e1100 */
[----:B0-----:R-:W-:Y:S02]  /*20350*/  @P0 IMAD.MOV.U32 R5, RZ, RZ, R22 ;  /* 0x000000ffff050224 */ /* 0x001fe400078e0016 */
[----:B---3--:R-:W-:-:S05]  /*20360*/  @P0 IMAD.MOV.U32 R4, RZ, RZ, R21 ;  /* 0x000000ffff040224 */ /* 0x008fca00078e0015 */
[----:B------:R2:W3:Y:S04]  /*20370*/  @P0 LDG.E.U8 R15, desc[UR40][R4.64] ;  /* 0x00000028040f0981 */ /* 0x0004e8000c1e1100 */
[----:B------:R0:W-:Y:S01]  /*20380*/  STL [R1+0x3df4], R17 ;  /* 0x003df41101007387 */ /* 0x0001e20000100800 */
[----:B------:R-:W-:Y:S01]  /*20390*/  PRMT R14, RZ, 0x7610, R14 ;  /* 0x00007610ff0e7816 */ /* 0x000fe2000000000e */
[----:B--2---:R-:W-:Y:S02]  /*203a0*/  @P0 IMAD.MOV.U32 R5, RZ, RZ, R20 ;  /* 0x000000ffff050224 */ /* 0x004fe400078e0014 */
[----:B----4-:R-:W-:-:S05]  /*203b0*/  @P0 IMAD.MOV.U32 R4, RZ, RZ, R19 ;  /* 0x000000ffff040224 */ /* 0x010fca00078e0013 */
[----:B------:R1:W2:Y:S04]  /*203c0*/  @P0 LDG.E.U8 R14, desc[UR40][R4.64] ;  /* 0x00000028040e0981 */ /* 0x0002a8000c1e1100 */
[----:B------:R4:W-:Y:S04]  /*203d0*/  STL [R1+0x3df8], R16 ;  /* 0x003df81001007387 */ /* 0x0009e80000100800 */
[----:B0-----:R-:W2:Y:S04]  /*203e0*/  LDL R17, [R1+0x1288] ;  /* 0x0012880001117983 */ /* 0x001ea80000100800 */
[----:B----4-:R-:W4:Y:S04]  /*203f0*/  LDL R16, [R1+0x128c] ;  /* 0x00128c0001107983 */ /* 0x010f280000100800 */
[----:B---3--:R0:W-:Y:S04]  /*20400*/  STL [R1+0x3d7c], R15 ;  /* 0x003d7c0f01007387 */ /* 0x0081e80000100800 */
[----:B------:R-:W3:Y:S04]  /*20410*/  LDL R21, [R1+0x1280] ;  /* 0x0012800001157983 */ /* 0x000ee80000100800 */
[----:B0-----:R-:W3:Y:S01]  /*20420*/  LDL R15, [R1+0x1284] ;  /* 0x00128400010f7983 */ /* 0x001ee20000100800 */
[----:B------:R-:W-:-:S02]  /*20430*/  ISETP.GT.AND P1, PT, R2, 0x37, PT ;  /* 0x000000370200780c */ /* 0x000fc40003f24270 */
[----:B------:R-:W-:Y:S01]  /*20440*/  PRMT R13, RZ, 0x7610, R13 ;  /* 0x00007610ff0d7816 */ /* 0x000fe2000000000d */
[----:B-1----:R-:W-:Y:S02]  /*20450*/  @P0 IMAD.MOV.U32 R4, RZ, RZ, R0 ;  /* 0x000000ffff040224 */ /* 0x002fe400078e0000 */
[----:B------:R-:W-:-:S05]  /*20460*/  @P0 IMAD.MOV.U32 R5, RZ, RZ, R18 ;  /* 0x000000ffff050224 */ /* 0x000fca00078e0012 */
[----:B------:R0:W3:Y:S01]  /*20470*/  @P0 LDG.E.U8 R13, desc[UR40][R4.64] ;  /* 0x00000028040d0981 */ /* 0x0000e2000c1e1100 */
[----:B------:R-:W-:Y:S02]  /*20480*/  PRMT R12, RZ, 0x7610, R12 ;  /* 0x00007610ff0c7816 */ /* 0x000fe4000000000c */
[----:B------:R-:W-:Y:S01]  /*20490*/  PRMT R11, RZ, 0x7610, R11 ;  /* 0x00007610ff0b7816 */ /* 0x000fe2000000000b */
[----:B--2---:R1:W-:Y:S04]  /*204a0*/  STL [R1+0x3d80], R14 ;  /* 0x003d800e01007387 */ /* 0x0043e80000100800 */
[----:B------:R-:W2:Y:S04]  /*204b0*/  LDL R0, [R1+0x127c] ;  /* 0x00127c0001007983 */ /* 0x000ea80000100800 */
[----:B------:R-:W2:Y:S01]  /*204c0*/  LDL R20, [R1+0x1278] ;  /* 0x0012780001147983 */ /* 0x000ea20000100800 */
[----:B0-----:R-:W-:-:S02]  /*204d0*/  @P1 IMAD.MOV.U32 R5, RZ, RZ, R17 ;  /* 0x000000ffff051224 */ /* 0x001fc400078e0011 */
[----:B----4-:R-:W-:-:S05]  /*204e0*/  @P1 IMAD.MOV.U32 R4, RZ, RZ, R16 ;  /* 0x000000ffff041224 */ /* 0x010fca00078e0010 */
[----:B------:R3:W4:Y:S02]  /*204f0*/  @P1 LDG.E.U8 R12, desc[UR40][R4.64] ;  /* 0x00000028040c1981 */ /* 0x000724000c1e1100 */
[----:B---3--:R-:W-:Y:S02]  /*20500*/  @P1 IMAD.MOV.U32 R5, RZ, RZ, R21 ;  /* 0x000000ffff051224 */ /* 0x008fe400078e0015 */
[----:B------:R-:W-:-:S05]  /*20510*/  @P1 IMAD.MOV.U32 R4, RZ, RZ, R15 ;  /* 0x000000ffff041224 */ /* 0x000fca00078e000f */
[----:B------:R2:W3:Y:S04]  /*20520*/  @P1 LDG.E.U8 R11, desc[UR40][R4.64] ;  /* 0x00000028040b1981 */ /* 0x0004e8000c1e1100 */
[----:B------:R0:W-:Y:S04]  /*20530*/  STL [R1+0x3d84], R13 ;  /* 0x003d840d01007387 */ /* 0x0001e80000100800 */
[----:B------:R-:W3:Y:S04]  /*20540*/  LDL R19, [R1+0x1270] ;  /* 0x0012700001137983 */ /* 0x000ee80000100800 */
[----:B------:R-:W3:Y:S04]  /*20550*/  LDL R18, [R1+0x1274] ;  /* 0x0012740001127983 */ /* 0x000ee80000100800 */
[----:B------:R-:W3:Y:S04]  /*20560*/  LDL R17, [R1+0x1188] ;  /* 0x0011880001117983 */ /* 0x000ee80000100800 */
[----:B------:R-:W3:Y:S01]  /*20570*/  LDL R16, [R1+0x118c] ;  /* 0x00118c0001107983 */ /* 0x000ee20000100800 */
[----:B--2---:R-:W-:-:S03]  /*20580*/  @P1 IMAD.MOV.U32 R4, RZ, RZ, R0 ;  /* 0x000000ffff041224 */ /* 0x004fc600078e0000 */
[----:B----4-:R2:W-:Y:S04]  /*20590*/  STL [R1+0x3d88], R12 ;  /* 0x003d880c01007387 */ /* 0x0105e80000100800 */
[----:B------:R-:W4:Y:S04]  /*205a0*/  LDL R15, [R1+0x1180] ;  /* 0x00118000010f7983 */ /* 0x000f280000100800 */
[----:B-1----:R-:W4:Y:S04]  /*205b0*/  LDL R14, [R1+0x1184] ;  /* 0x00118400010e7983 */ /* 0x002f280000100800 */
[----:B0-----:R-:W4:Y:S04]  /*205c0*/  LDL R13, [R1+0x1178] ;  /* 0x00117800010d7983 */ /* 0x001f280000100800 */
[----:B--2---:R-:W2:Y:S04]  /*205d0*/  LDL R12, [R1+0x117c] ;  /* 0x00117c00010c7983 */ /* 0x004ea80000100800 */
[----:B---3--:R0:W-:Y:S04]  /*205e0*/  STL [R1+0x3d8c], R11 ;  /* 0x003d8c0b01007387 */ /* 0x0081e80000100800 */
[----:B------:R-:W3:Y:S04]  /*205f0*/  LDL R0, [R1+0x1174] ;  /* 0x0011740001007983 */ /* 0x000ee80000100800 */
[----:B0-----:R-:W3:Y:S01]  /*20600*/  LDL R11, [R1+0x1170] ;  /* 0x00117000010b7983 */ /* 0x001ee20000100800 */
[----:B------:R-:W-:-:S02]  /*20610*/  ISETP.GT.AND P0, PT, R2, 0x3f, PT ;  /* 0x0000003f0200780c */ /* 0x000fc40003f04270 */
[----:B------:R-:W-:Y:S01]  /*20620*/  PRMT R10, RZ, 0x7610, R10 ;  /* 0x00007610ff0a7816 */ /* 0x000fe2000000000a */
[----:B------:R-:W-:Y:S01]  /*20630*/  @P1 IMAD.MOV.U32 R5, RZ, RZ, R20 ;  /* 0x000000ffff051224 */ /* 0x000fe200078e0014 */
[----:B------:R-:W-:-:S04]  /*20640*/  PRMT R9, RZ, 0x7610, R9 ;  /* 0x00007610ff097816 */ /* 0x000fc80000000009 */
[----:B------:R0:W3:Y:S01]  /*20650*/  @P1 LDG.E.U8 R10, desc[UR40][R4.64] ;  /* 0x00000028040a1981 */ /* 0x0000e2000c1e1100 */
[----:B------:R-:W-:Y:S01]  /*20660*/  PRMT R8, RZ, 0x7610, R8 ;  /* 0x00007610ff087816 */ /* 0x000fe20000000008 */
[----:B0-----:R-:W-:Y:S02]  /*20670*/  @P1 IMAD.MOV.U32 R4, RZ, RZ, R18 ;  /* 0x000000ffff041224 */ /* 0x001fe400078e0012 */
[----:B------:R-:W-:-:S05]  /*20680*/  @P1 IMAD.MOV.U32 R5, RZ, RZ, R19 ;  /* 0x000000ffff051224 */ /* 0x000fca00078e0013 */
[----:B------:R0:W3:Y:S01]  /*20690*/  @P1 LDG.E.U8 R9, desc[UR40][R4.64] ;  /* 0x0000002804091981 */ /* 0x0000e2000c1e1100 */
[----:B------:R-:W-:Y:S01]  /*206a0*/  PRMT R7, RZ, 0x7610, R7 ;  /* 0x00007610ff077816 */ /* 0x000fe20000000007 */
[----:B0-----:R-:W-:Y:S02]  /*206b0*/  @P0 IMAD.MOV.U32 R4, RZ, RZ, R16 ;  /* 0x000000ffff040224 */ /* 0x001fe400078e0010 */
[----:B------:R-:W-:-:S05]  /*206c0*/  @P0 IMAD.MOV.U32 R5, RZ, RZ, R17 ;  /* 0x000000ffff050224 */ /* 0x000fca00078e0011 */
[----:B------:R4:W3:Y:S01]  /*206d0*/  @P0 LDG.E.U8 R8, desc[UR40][R4.64] ;  /* 0x0000002804080981 */ /* 0x0008e2000c1e1100 */
[----:B------:R-:W-:Y:S01]  /*206e0*/  PRMT R6, RZ, 0x7610, R6 ;  /* 0x00007610ff067816 */ /* 0x000fe20000000006 */
[----:B----4-:R-:W-:Y:S02]  /*206f0*/  @P0 IMAD.MOV.U32 R5, RZ, RZ, R15 ;  /* 0x000000ffff050224 */ /* 0x010fe400078e000f */
[----:B------:R-:W-:-:S05]  /*20700*/  @P0 IMAD.MOV.U32 R4, RZ, RZ, R14 ;  /* 0x000000ffff040224 */ /* 0x000fca00078e000e */
[----:B------:R2:W4:Y:S02]  /*20710*/  @P0 LDG.E.U8 R7, desc[UR40][R4.64] ;  /* 0x0000002804070981 */ /* 0x000524000c1e1100 */
[----:B--2---:R-:W-:Y:S02]  /*20720*/  @P0 IMAD.MOV.U32 R4, RZ, RZ, R12 ;  /* 0x000000ffff040224 */ /* 0x004fe400078e000c */
[----:B------:R-:W-:-:S05]  /*20730*/  @P0 IMAD.MOV.U32 R5, RZ, RZ, R13 ;  /* 0x000000ffff050224 */ /* 0x000fca00078e000d */
[----:B------:R3:W2:Y:S01]  /*20740*/  @P0 LDG.E.U8 R6, desc[UR40][R4.64] ;  /* 0x0000002804060981 */ /* 0x0006a2000c1e1100 */
[----:B------:R-:W-:Y:S01]  /*20750*/  PRMT R3, RZ, 0x7610, R3 ;  /* 0x00007610ff037816 */ /* 0x000fe20000000003 */
[----:B---3--:R-:W-:Y:S02]  /*20760*/  @P0 IMAD.MOV.U32 R4, RZ, RZ, R0 ;  /* 0x000000ffff040224 */ /* 0x008fe400078e0000 */
[----:B------:R-:W-:-:S05]  /*20770*/  @P0 IMAD.MOV.U32 R5, RZ, RZ, R11 ;  /* 0x000000ffff050224 */ /* 0x000fca00078e000b */
[----:B------:R-:W3:Y:S04]  /*20780*/  @P0 LDG.E.U8 R3, desc[UR40][R4.64] ;  /* 0x0000002804030981 */ /* 0x000ee8000c1e1100 */
[----:B------:R-:W-:Y:S01]  /*20790*/  STL [R1+0x3d90], R10 ;  /* 0x003d900a01007387 */ /* 0x000fe20000100800 */
[----:B------:R-:W0:Y:S01]  /*207a0*/  S2R R25, SR_TID.X ;  /* 0x0000000000197919 */ /* 0x000e220000002100 */
[----:B------:R-:W-:Y:S06]  /*207b0*/  BAR.SYNC.DEFER_BLOCKING 0x0 ;  /* 0x0000000000007b1d */ /* 0x000fec0000010000 */
[----:B------:R-:W-:Y:S04]  /*207c0*/  STL [R1+0x3d94], R9 ;  /* 0x003d940901007387 */ /* 0x000fe80000100800 */
[----:B------:R-:W-:Y:S04]  /*207d0*/  STL [R1+0x3d98], R8 ;  /* 0x003d980801007387 */ /* 0x000fe80000100800 */
[----:B----4-:R-:W-:Y:S04]  /*207e0*/  STL [R1+0x3d9c], R7 ;  /* 0x003d9c0701007387 */ /* 0x010fe80000100800 */
[----:B--2---:R-:W-:Y:S04]  /*207f0*/  STL [R1+0x3da0], R6 ;  /* 0x003da00601007387 */ /* 0x004fe80000100800 */
[----:B------:R-:W2:Y:S04]  /*20800*/  LDL.LU R27, [R1+0x548] ;  /* 0x00054800011b7983 */ /* 0x000ea80000300800 */
[----:B------:R-:W4:Y:S04]  /*20810*/  LDL.LU R26, [R1+0x544] ;  /* 0x00054400011a7983 */ /* 0x000f280000300800 */
[----:B------:R-:W4:Y:S04]  /*20820*/  LDL.LU R24, [R1+0x540] ;  /* 0x0005400001187983 */ /* 0x000f280000300800 */
[----:B------:R-:W4:Y:S04]  /*20830*/  LDL.LU R28, [R1+0x53c] ;  /* 0x00053c00011c7983 */ /* 0x000f280000300800 */
[----:B------:R-:W4:Y:S04]  /*20840*/  LDL.LU R29, [R1+0x4c4] ;  /* 0x0004c400011d7983 */ /* 0x000f280000300800 */
[----:B---3--:R-:W-:Y:S04]  /*20850*/  STL [R1+0x3da4], R3 ;  /* 0x003da40301007387 */ /* 0x008fe80000100800 */
        /* <DEDUP_REMOVED lines=50> */
[----:B0-----:R-:W-:Y:S01]  /*20b80*/  STL [R1+0x3e14], R25 ;  /* 0x003e141901007387 */ /* 0x001fe20000100800 */
[----:B------:R-:W-:-:S03]  /*20b90*/  LOP3.LUT R0, R25, 0x3f, RZ, 0xc0, !PT ;  /* 0x0000003f19007812 */ /* 0x000fc600078ec0ff */
[----:B------:R-:W-:Y:S04]  /*20ba0*/  STL [R1+0x3be0], R5 ;  /* 0x003be00501007387 */ /* 0x000fe80000100800 */
[----:B------:R-:W-:Y:S04]  /*20bb0*/  STL [R1+0x3d70], R5 ;  /* 0x003d700501007387 */ /* 0x000fe80000100800 */
[----:B------:R0:W-:Y:S04]  /*20bc0*/  STL [R1+0x3dac], R5 ;  /* 0x003dac0501007387 */ /* 0x0001e80000100800 */
[----:B0-----:R-:W3:Y:S04]  /*20bd0*/  LDL.LU R5, [R1+0x4c8] ;  /* 0x0004c80001057983 */ /* 0x001ee80000300800 */
[----:B------:R-:W3:Y:S04]  /*20be0*/  LDL.LU R25, [R1+0x4c0] ;  /* 0x0004c00001197983 */ /* 0x000ee80000300800 */
[----:B--2---:R0:W-:Y:S04]  /*20bf0*/  STS.U8 [R0+UR4], R27 ;  /* 0x0000001b00007988 */ /* 0x0041e80008000004 */
[----:B0-----:R-:W2:Y:S04]  /*20c00*/  LDL.LU R27, [R1+0x4bc] ;  /* 0x0004bc00011b7983 */ /* 0x001ea80000300800 */
[----:B------:R-:W2:Y:S04]  /*20c10*/  LDL.LU R4, [R1+0x448] ;  /* 0x0004480001047983 */ /* 0x000ea80000300800 */
        /* <DEDUP_REMOVED lines=14> */
[----:B----4-:R0:W-:Y:S04]  /*20d00*/  STS.U8 [R0+UR4+0x40], R26 ;  /* 0x0000401a00007988 */ /* 0x0101e80008000004 */
[----:B------:R-:W4:Y:S04]  /*20d10*/  LDL.LU R19, [R1+0x27c] ;  /* 0x00027c0001137983 */ /* 0x000f280000300800 */
[----:B0-----:R-:W4:Y:S04]  /*20d20*/  LDL.LU R26, [R1+0x240] ;  /* 0x00024000011a7983 */ /* 0x001f280000300800 */
[----:B------:R0:W-:Y:S04]  /*20d30*/  STS.U8 [R0+UR4+0x80], R24 ;  /* 0x0000801800007988 */ /* 0x0001e80008000004 */
[----:B------:R1:W-:Y:S04]  /*20d40*/  STS.U8 [R0+UR4+0xc0], R28 ;  /* 0x0000c01c00007988 */ /* 0x0003e80008000004 */
[----:B0-----:R-:W4:Y:S04]  /*20d50*/  LDL.LU R24, [R1+0x23c] ;  /* 0x00023c0001187983 */ /* 0x001f280000300800 */
[----:B------:R-:W4:Y:S04]  /*20d60*/  LDL.LU R20, [R1+0x238] ;  /* 0x0002380001147983 */ /* 0x000f280000300800 */
[----:B------:R-:W4:Y:S04]  /*20d70*/  LDL.LU R21, [R1+0x234] ;  /* 0x0002340001157983 */ /* 0x000f280000300800 */
[----:B------:R-:W4:Y:S04]  /*20d80*/  LDL.LU R22, [R1+0x230] ;  /* 0x0002300001167983 */ /* 0x000f280000300800 */
[----:B------:R-:W4:Y:S04]  /*20d90*/  LDL.LU R23, [R1+0x20c] ;  /* 0x00020c0001177983 */ /* 0x000f280000300800 */
[----:B-1----:R-:W4:Y:S04]  /*20da0*/  LDL.LU R28, [R1+0x208] ;  /* 0x00020800011c7983 */ /* 0x002f280000300800 */
[----:B---3--:R-:W-:Y:S04]  /*20db0*/  STS.U8 [R0+UR4+0x840], R5 ;  /* 0x0008400500007988 */ /* 0x008fe80008000004 */
[----:B------:R0:W-:Y:S04]  /*20dc0*/  STS.U8 [R0+UR4+0x800], R29 ;  /* 0x0008001d00007988 */ /* 0x0001e80008000004 */
[----:B------:R-:W-:Y:S04]  /*20dd0*/  STS.U8 [R0+UR4+0x8c0], R25 ;  /* 0x0008c01900007988 */ /* 0x000fe80008000004 */
[----:B0-----:R-:W3:Y:S01]  /*20de0*/  LDL.LU R29, [R1+0x204] ;  /* 0x00020400011d7983 */ /* 0x001ee20000300800 */
[----:B------:R-:W-:-:S03]  /*20df0*/  ISETP.GE.AND P0, PT, R0, R2, PT ;  /* 0x000000020000720c */ /* 0x000fc60003f06270 */
[----:B--2---:R0:W-:Y:S04]  /*20e00*/  STS.U8 [R0+UR4+0x880], R27 ;  /* 0x0008801b00007988 */ /* 0x0041e80008000004 */
[----:B------:R-:W-:Y:S04]  /*20e10*/  STS.U8 [R0+UR4+0x1000], R4 ;  /* 0x0010000400007988 */ /* 0x000fe80008000004 */
        /* <DEDUP_REMOVED lines=14> */
[----:B0-----:R-:W2:Y:S04]  /*20f00*/  LDL.LU R27, [R1+0x538] ;  /* 0x00053800011b7983 */ /* 0x001ea80000300800 */
[----:B----4-:R-:W-:Y:S04]  /*20f10*/  STS.U8 [R0+UR4+0x2880], R19 ;  /* 0x0028801300007988 */ /* 0x010fe80008000004 */
[----:B------:R0:W-:Y:S02]  /*20f20*/  STS.U8 [R0+UR4+0x3000], R26 ;  /* 0x0030001a00007988 */ /* 0x0001e40008000004 */
[----:B0-----:R-:W0:Y:S02]  /*20f30*/  S2R R26, SR_TID.X ;  /* 0x00000000001a7919 */ /* 0x001e240000002100 */
[----:B------:R1:W-:Y:S04]  /*20f40*/  STS.U8 [R0+UR4+0x3040], R24 ;  /* 0x0030401800007988 */ /* 0x0003e80008000004 */
[----:B------:R-:W-:Y:S04]  /*20f50*/  STS.U8 [R0+UR4+0x3080], R20 ;  /* 0x0030801400007988 */ /* 0x000fe80008000004 */
[----:B------:R-:W-:Y:S04]  /*20f60*/  STS.U8 [R0+UR4+0x30c0], R21 ;  /* 0x0030c01500007988 */ /* 0x000fe80008000004 */
[----:B------:R-:W-:Y:S04]  /*20f70*/  STS.U8 [R0+UR4+0x3840], R22 ;  /* 0x0038401600007988 */ /* 0x000fe80008000004 */
[----:B------:R-:W-:Y:S04]  /*20f80*/  STS.U8 [R0+UR4+0x3800], R23 ;  /* 0x0038001700007988 */ /* 0x000fe80008000004 */
[----:B------:R4:W-:Y:S04]  /*20f90*/  STS.U8 [R0+UR4+0x38c0], R28 ;  /* 0x0038c01c00007988 */ /* 0x0009e80008000004 */
[----:B-1----:R-:W2:Y:S01]  /*20fa0*/  LDL.LU R24, [R1+0x534] ;  /* 0x0005340001187983 */ /* 0x002ea20000300800 */
[----:B0-----:R-:W-:-:S04]  /*20fb0*/  LOP3.LUT R26, R26, 0x3f, RZ, 0xc0, !PT ;  /* 0x0000003f1a1a7812 */ /* 0x001fc800078ec0ff */
[----:B------:R-:W-:Y:S02]  /*20fc0*/  LOP3.LUT R2, R26, 0x8, RZ, 0x3c, !PT ;  /* 0x000000081a027812 */ /* 0x000fe400078e3cff */
[----:B------:R-:W2:Y:S04]  /*20fd0*/  LDL.LU R26, [R1+0x530] ;  /* 0x00053000011a7983 */ /* 0x000ea80000300800 */
[----:B----4-:R-:W4:Y:S04]  /*20fe0*/  LDL.LU R28, [R1+0x52c] ;  /* 0x00052c00011c7983 */ /* 0x010f280000300800 */
[----:B---3--:R0:W-:Y:S04]  /*20ff0*/  STS.U8 [R0+UR4+0x3880], R29 ;  /* 0x0038801d00007988 */ /* 0x0081e80008000004 */
[----:B0-----:R-:W3:Y:S04]  /*21000*/  LDL.LU R29, [R1+0x4b8] ;  /* 0x0004b800011d7983 */ /* 0x001ee80000300800 */
[----:B------:R-:W-:Y:S04]  /*21010*/  STL [R1+0x3dfc], R0 ;  /* 0x003dfc0001007387 */ /* 0x000fe80000100800 */
        /* <DEDUP_REMOVED lines=17> */
[----:B--2---:R0:W-:Y:S04]  /*21130*/  STS.U8 [R2+UR4+0x100], R27 ;  /* 0x0001001b02007988 */ /* 0x0041e80008000004 */
[----:B0-----:R-:W2:Y:S04]  /*21140*/  LDL.LU R27, [R1+0x270] ;  /* 0x00027000011b7983 */ /* 0x001ea80000300800 */
[----:B------:R-:W2:Y:S04]  /*21150*/  LDL.LU R19, [R1+0x26c] ;  /* 0x00026c0001137983 */ /* 0x000ea80000300800 */
[----:B------:R-:W2:Y:S04]  /*21160*/  LDL.LU R20, [R1+0x1e8] ;  /* 0x0001e80001147983 */ /* 0x000ea80000300800 */
[----:B------:R-:W2:Y:S04]  /*21170*/  LDL.LU R21, [R1+0x1e4] ;  /* 0x0001e40001157983 */ /* 0x000ea80000300800 */
[----:B------:R-:W2:Y:S04]  /*21180*/  LDL.LU R22, [R1+0x1e0] ;  /* 0x0001e00001167983 */ /* 0x000ea80000300800 */
[----:B------:R-:W2:Y:S04]  /*21190*/  LDL.LU R23, [R1+0x1dc] ;  /* 0x0001dc0001177983 */ /* 0x000ea80000300800 */
[----:B------:R0:W-:Y:S04]  /*211a0*/  STS.U8 [R2+UR4+0x140], R24 ;  /* 0x0001401802007988 */ /* 0x0001e80008000004 */
[----:B0-----:R-:W2:Y:S04]  /*211b0*/  LDL.LU R24, [R1+0x1d8] ;  /* 0x0001d80001187983 */ /* 0x001ea80000300800 */
[----:B------:R0:W-:Y:S04]  /*211c0*/  STS.U8 [R2+UR4+0x180], R26 ;  /* 0x0001801a02007988 */ /* 0x0001e80008000004 */
[----:B----4-:R1:W-:Y:S04]  /*211d0*/  STS.U8 [R2+UR4+0x1c0], R28 ;  /* 0x0001c01c02007988 */ /* 0x0103e80008000004 */
[----:B0-----:R-:W4:Y:S04]  /*211e0*/  LDL.LU R26, [R1+0x1d4] ;  /* 0x0001d400011a7983 */ /* 0x001f280000300800 */
[----:B-1----:R-:W4:Y:S04]  /*211f0*/  LDL.LU R28, [R1+0x1d0] ;  /* 0x0001d000011c7983 */ /* 0x002f280000300800 */
[----:B---3--:R0:W-:Y:S04]  /*21200*/  STS.U8 [R2+UR4+0x940], R29 ;  /* 0x0009401d02007988 */ /* 0x0081e80008000004 */
        /* <DEDUP_REMOVED lines=17> */
[----:B0-----:R-:W3:Y:S04]  /*21320*/  LDL.LU R29, [R1+0x1bc] ;  /* 0x0001bc00011d7983 */ /* 0x001ee80000300800 */
[----:B--2---:R0:W-:Y:S02]  /*21330*/  STS.U8 [R2+UR4+0x29c0], R27 ;  /* 0x0029c01b02007988 */ /* 0x0041e40008000004 */
[----:B0-----:R-:W0:Y:S02]  /*21340*/  S2R R27, SR_TID.X ;  /* 0x00000000001b7919 */ /* 0x001e240000002100 */
[----:B------:R-:W-:Y:S04]  /*21350*/  STS.U8 [R2+UR4+0x2980], R19 ;  /* 0x0029801302007988 */ /* 0x000fe80008000004 */
[----:B------:R-:W-:Y:S04]  /*21360*/  STS.U8 [R2+UR4+0x3100], R20 ;  /* 0x0031001402007988 */ /* 0x000fe80008000004 */
[----:B------:R-:W-:Y:S04]  /*21370*/  STS.U8 [R2+UR4+0x3140], R21 ;  /* 0x0031401502007988 */ /* 0x000fe80008000004 */
[----:B------:R-:W-:Y:S04]  /*21380*/  STS.U8 [R2+UR4+0x3180], R22 ;  /* 0x0031801602007988 */ /* 0x000fe80008000004 */
[----:B------:R1:W-:Y:S04]  /*21390*/  STS.U8 [R2+UR4+0x31c0], R23 ;  /* 0x0031c01702007988 */ /* 0x0003e80008000004 */
[----:B------:R-:W-:Y:S01]  /*213a0*/  STS.U8 [R2+UR4+0x3940], R24 ;  /* 0x0039401802007988 */ /* 0x000fe20008000004 */
[----:B0-----:R-:W-:-:S05]  /*213b0*/  LOP3.LUT R27, R27, 0x3f, RZ, 0xc0, !PT ;  /* 0x0000003f1b1b7812 */ /* 0x001fca00078ec0ff */
[----:B------:R-:W-:Y:S01]  /*213c0*/  STL [R1+0x3e2c], R27 ;  /* 0x003e2c1b01007387 */ /* 0x000fe20000100800 */
[----:B-1----:R-:W-:-:S03]  /*213d0*/  LOP3.LUT R23, R27, 0x10, RZ, 0x3c, !PT ;  /* 0x000000101b177812 */ /* 0x002fc600078e3cff */
[----:B----4-:R0:W-:Y:S04]  /*213e0*/  STS.U8 [R2+UR4+0x3900], R26 ;  /* 0x0039001a02007988 */ /* 0x0101e80008000004 */
[----:B------:R1:W-:Y:S04]  /*213f0*/  STS.U8 [R2+UR4+0x39c0], R28 ;  /* 0x0039c01c02007988 */ /* 0x0003e80008000004 */
[----:B0-----:R-:W2:Y:S04]  /*21400*/  LDL.LU R26, [R1+0x528] ;  /* 0x00052800011a7983 */ /* 0x001ea80000300800 */
[----:B-1----:R-:W4:Y:S04]  /*21410*/  LDL.LU R28, [R1+0x524] ;  /* 0x00052400011c7983 */ /* 0x002f280000300800 */
[----:B------:R-:W2:Y:S04]  /*21420*/  LDL.LU R27, [R1+0x51c] ;  /* 0x00051c00011b7983 */ /* 0x000ea80000300800 */
[----:B---3--:R-:W-:Y:S04]  /*21430*/  STS.U8 [R2+UR4+0x3980], R29 ;  /* 0x0039801d02007988 */ /* 0x008fe80008000004 */
[----:B--2---:R0:W-:Y:S04]  /*21440*/  STL [R1+0x3e30], R27 ;  /* 0x003e301b01007387 */ /* 0x0041e80000100800 */
[----:B0-----:R-:W2:Y:S04]  /*21450*/  LDL.LU R27, [R1+0x520] ;  /* 0x00052000011b7983 */ /* 0x001ea80000300800 */
        /* <DEDUP_REMOVED lines=25> */
[----:B------:R0:W-:Y:S04]  /*215f0*/  STS.U8 [R23+UR4+0x200], R26 ;  /* 0x0002001a17007988 */ /* 0x0001e80008000004 */
[----:B----4-:R1:W-:Y:S04]  /*21600*/  STS.U8 [R23+UR4+0x240], R28 ;  /* 0x0002401c17007988 */ /* 0x0103e80008000004 */
[----:B0-----:R-:W4:Y:S04]  /*21610*/  LDL.LU R26, [R1+0xfc] ;  /* 0x0000fc00011a7983 */ /* 0x001f280000300800 */
[----:B-1----:R-:W3:Y:S04]  /*21620*/  LDL.LU R28, [R1+0xf8] ;  /* 0x0000f800011c7983 */ /* 0x002ee80000300800 */
[----:B--2---:R0:W-:Y:S04]  /*21630*/  STS.U8 [R23+UR4+0x280], R27 ;  /* 0x0002801b17007988 */ /* 0x0041e80008000004 */
[----:B0-----:R-:W2:Y:S04]  /*21640*/  LDL.LU R27, [R1+0x3e30] ;  /* 0x003e3000011b7983 */ /* 0x001ea80000300800 */
[----:B--2---:R0:W-:Y:S04]  /*21650*/  STS.U8 [R23+UR4+0x2c0], R27 ;  /* 0x0002c01b17007988 */ /* 0x0041e80008000004 */
[----:B---3--:R-:W-:Y:S04]  /*21660*/  STS.U8 [R23+UR4+0xa40], R0 ;  /* 0x000a400017007988 */ /* 0x008fe80008000004 */
        /* <DEDUP_REMOVED lines=24> */
[----:B------:R0:W-:Y:S04]  /*217f0*/  STS.U8 [R23+UR4+0x3a40], R29 ;  /* 0x003a401d17007988 */ /* 0x0001e80008000004 */
[----:B0-----:R-:W3:Y:S04]  /*21800*/  LDL.LU R29, [R1+0xf4] ;  /* 0x0000f400011d7983 */ /* 0x001ee80000300800 */
[----:B------:R-:W2:Y:S04]  /*21810*/  LDL.LU R2, [R1+0x510] ;  /* 0x0005100001027983 */ /* 0x000ea80000300800 */
[----:B--2---:R0:W-:Y:S04]  /*21820*/  STL [R1+0x3e24], R2 ;  /* 0x003e240201007387 */ /* 0x0041e80000100800 */
[----:B0-----:R-:W2:Y:S04]  /*21830*/  LDL.LU R2, [R1+0x514] ;  /* 0x0005140001027983 */ /* 0x001ea80000300800 */
[----:B----4-:R-:W-:Y:S04]  /*21840*/  STS.U8 [R23+UR4+0x3a00], R26 ;  /* 0x003a001a17007988 */ /* 0x010fe80008000004 */
[----:B------:R-:W-:Y:S01]  /*21850*/  STS.U8 [R23+UR4+0x3ac0], R28 ;  /* 0x003ac01c17007988 */ /* 0x000fe20008000004 */
[----:B------:R-:W-:-:S03]  /*21860*/  LOP3.LUT R0, R27, 0x18, RZ, 0x3c, !PT ;  /* 0x000000181b007812 */ /* 0x000fc600078e3cff */
[----:B---3--:R-:W-:Y:S04]  /*21870*/  STS.U8 [R23+UR4+0x3a80], R29 ;  /* 0x003a801d17007988 */ /* 0x008fe80008000004 */
[----:B--2---:R0:W-:Y:S04]  /*21880*/  STL [R1+0x3e28], R2 ;  /* 0x003e280201007387 */ /* 0x0041e80000100800 */
[----:B0-----:R-:W2:Y:S04]  /*21890*/  LDL.LU R2, [R1+0x518] ;  /* 0x0005180001027983 */ /* 0x001ea80000300800 */
[----:B------:R-:W3:Y:S04]  /*218a0*/  LDL.LU R5, [R1+0x50c] ;  /* 0x00050c0001057983 */ /* 0x000ee80000300800 */
[----:B------:R-:W4:Y:S04]  /*218b0*/  LDL.LU R25, [R1+0x498] ;  /* 0x0004980001197983 */ /* 0x000f280000300800 */
        /* <DEDUP_REMOVED lines=27> */
[----:B--2---:R0:W-:Y:S04]  /*21a70*/  STS.U8 [R0+UR4+0x340], R2 ;  /* 0x0003400200007988 */ /* 0x0041e80008000004 */
[----:B0-----:R-:W2:Y:S04]  /*21a80*/  LDL.LU R2, [R1+0x3e24] ;  /* 0x003e240001027983 */ /* 0x001ea80000300800 */
[----:B--2---:R-:W-:Y:S04]  /*21a90*/  STS.U8 [R0+UR4+0x380], R2 ;  /* 0x0003800200007988 */ /* 0x004fe80008000004 */
[----:B---3--:R-:W-:Y:S04]  /*21aa0*/  STS.U8 [R0+UR4+0x3c0], R5 ;  /* 0x0003c00500007988 */ /* 0x008fe80008000004 */
[----:B----4-:R-:W-:Y:S04]  /*21ab0*/  STS.U8 [R0+UR4+0xb40], R25 ;  /* 0x000b401900007988 */ /* 0x010fe80008000004 */
        /* <DEDUP_REMOVED lines=19> */
[----:B------:R0:W-:Y:S02]  /*21bf0*/  STS.U8 [R0+UR4+0x3300], R28 ;  /* 0x0033001c00007988 */ /* 0x0001e40008000004 */
[----:B0-----:R-:W0:Y:S02]  /*21c00*/  S2R R28, SR_TID.X ;  /* 0x00000000001c7919 */ /* 0x001e240000002100 */
[----:B------:R-:W-:Y:S04]  /*21c10*/  STS.U8 [R0+UR4+0x3340], R23 ;  /* 0x0033401700007988 */ /* 0x000fe80008000004 */
[----:B------:R-:W-:Y:S04]  /*21c20*/  STS.U8 [R0+UR4+0x3380], R24 ;  /* 0x0033801800007988 */ /* 0x000fe80008000004 */
[----:B------:R-:W-:Y:S04]  /*21c30*/  STS.U8 [R0+UR4+0x33c0], R26 ;  /* 0x0033c01a00007988 */ /* 0x000fe80008000004 */
[----:B------:R-:W-:Y:S04]  /*21c40*/  STS.U8 [R0+UR4+0x3b40], R27 ;  /* 0x003b401b00007988 */ /* 0x000fe80008000004 */
[----:B------:R1:W-:Y:S04]  /*21c50*/  STS.U8 [R0+UR4+0x3b00], R29 ;  /* 0x003b001d00007988 */ /* 0x0003e80008000004 */
[----:B-1----:R-:W2:Y:S01]  /*21c60*/  LDL.LU R29, [R1+0xb4] ;  /* 0x0000b400011d7983 */ /* 0x002ea20000300800 */
[----:B0-----:R-:W-:-:S04]  /*21c70*/  LOP3.LUT R28, R28, 0x3f, RZ, 0xc0, !PT ;  /* 0x0000003f1c1c7812 */ /* 0x001fc800078ec0ff */
[----:B------:R-:W-:-:S05]  /*21c80*/  LOP3.LUT R0, R28, 0x20, RZ, 0x3c, !PT ;  /* 0x000000201c007812 */ /* 0x000fca00078e3cff */
[----:B------:R0:W-:Y:S04]  /*21c90*/  STL [R1+0x3e1c], R0 ;  /* 0x003e1c0001007387 */ /* 0x0001e80000100800 */
[----:B0-----:R-:W3:Y:S04]  /*21ca0*/  LDL.LU R0, [R1+0xb0] ;  /* 0x0000b00001007983 */ /* 0x001ee80000300800 */
[----:B------:R-:W4:Y:S04]  /*21cb0*/  LDL.LU R25, [R1+0x504] ;  /* 0x0005040001197983 */ /* 0x000f280000300800 */
[----:B----4-:R0:W-:Y:S04]  /*21cc0*/  STL [R1+0x3e18], R25 ;  /* 0x003e181901007387 */ /* 0x0101e80000100800 */
[----:B0-----:R-:W4:Y:S04]  /*21cd0*/  LDL.LU R25, [R1+0x508] ;  /* 0x0005080001197983 */ /* 0x001f280000300800 */
[----:B----4-:R0:W-:Y:S04]  /*21ce0*/  STL [R1+0x3e20], R25 ;  /* 0x003e201901007387 */ /* 0x0101e80000100800 */
        /* <DEDUP_REMOVED lines=20> */
[----:B------:R-:W4:Y:S01]  /*21e30*/  LDL.LU R22, [R1+0x200] ;  /* 0x0002000001167983 */ /* 0x000f220000300800 */
[----:B0-----:R-:W-:-:S03]  /*21e40*/  LOP3.LUT R25, R28, 0x18, RZ, 0x3c, !PT ;  /* 0x000000181c197812 */ /* 0x001fc600078e3cff */
[----:B------:R-:W4:Y:S04]  /*21e50*/  LDL.LU R23, [R1+0x1ec] ;  /* 0x0001ec0001177983 */ /* 0x000f280000300800 */
[----:B------:R-:W4:Y:S04]  /*21e60*/  LDL.LU R24, [R1+0x94] ;  /* 0x0000940001187983 */ /* 0x000f280000300800 */
[----:B------:R-:W4:Y:S04]  /*21e70*/  LDL.LU R26, [R1+0x90] ;  /* 0x00009000011a7983 */ /* 0x000f280000300800 */
[----:B------:R-:W4:Y:S04]  /*21e80*/  LDL.LU R27, [R1+0x7c] ;  /* 0x00007c00011b7983 */ /* 0x000f280000300800 */
[----:B--2---:R0:W-:Y:S04]  /*21e90*/  STS.U8 [R25+UR4+0x3bc0], R29 ;  /* 0x003bc01d19007988 */ /* 0x0041e80008000004 */
[----:B------:R-:W2:Y:S04]  /*21ea0*/  LDL.LU R28, [R1+0x78] ;  /* 0x00007800011c7983 */ /* 0x000ea80000300800 */
[----:B---3--:R1:W-:Y:S04]  /*21eb0*/  STS.U8 [R25+UR4+0x3b80], R0 ;  /* 0x003b800019007988 */ /* 0x0083e80008000004 */
[----:B0-----:R-:W3:Y:S04]  /*21ec0*/  LDL.LU R29, [R1+0x74] ;  /* 0x00007400011d7983 */ /* 0x001ee80000300800 */
[----:B-1----:R-:W2:Y:S04]  /*21ed0*/  LDL.LU R25, [R1+0x3e20] ;  /* 0x003e200001197983 */ /* 0x002ea80000300800 */
[----:B------:R-:W2:Y:S04]  /*21ee0*/  LDL.LU R0, [R1+0x3e1c] ;  /* 0x003e1c0001007983 */ /* 0x000ea80000300800 */
[----:B--2---:R0:W-:Y:S04]  /*21ef0*/  STS.U8 [R0+UR4+0x400], R25 ;  /* 0x0004001900007988 */ /* 0x0041e80008000004 */
[----:B0-----:R-:W2:Y:S04]  /*21f00*/  LDL.LU R25, [R1+0x3e18] ;  /* 0x003e180001197983 */ /* 0x001ea80000300800 */
[----:B--2---:R0:W-:Y:S04]  /*21f10*/  STS.U8 [R0+UR4+0x440], R25 ;  /* 0x0004401900007988 */ /* 0x0041e80008000004 */
        /* <DEDUP_REMOVED lines=27> */
[----:B---3--:R0:W-:Y:S04]  /*220d0*/  STS.U8 [R0+UR4+0x3c40], R29 ;  /* 0x003c401d00007988 */ /* 0x0081e80008000004 */
[----:B0-----:R-:W3:Y:S04]  /*220e0*/  LDL.LU R0, [R1+0x4f4] ;  /* 0x0004f40001007983 */ /* 0x001ee80000300800 */
[----:B---3--:R0:W-:Y:S04]  /*220f0*/  STL [R1+0x3e00], R0 ;  /* 0x003e000001007387 */ /* 0x0081e80000100800 */
[----:B0-----:R-:W3:Y:S04]  /*22100*/  LDL.LU R0, [R1+0x4f8] ;  /* 0x0004f80001007983 */ /* 0x001ee80000300800 */
[----:B---3--:R0:W-:Y:S04]  /*22110*/  STL [R1+0x3e04], R0 ;  /* 0x003e040001007387 */ /* 0x0081e80000100800 */
[----:B0-----:R-:W3:Y:S04]  /*22120*/  LDL.LU R0, [R1+0x18] ;  /* 0x0000180001007983 */ /* 0x001ee80000300800 */
[----:B---3--:R0:W-:Y:S04]  /*22130*/  STL [R1+0x3e0c], R0 ;  /* 0x003e0c0001007387 */ /* 0x0081e80000100800 */
[----:B0-----:R-:W3:Y:S04]  /*22140*/  LDL.LU R0, [R1+0x1c] ;  /* 0x00001c0001007983 */ /* 0x001ee80000300800 */
[----:B---3--:R0:W-:Y:S04]  /*22150*/  STL [R1+0x3e10], R0 ;  /* 0x003e100001007387 */ /* 0x0081e80000100800 */
[----:B0-----:R-:W3:Y:S04]  /*22160*/  LDL.LU R0, [R1+0x70] ;  /* 0x0000700001007983 */ /* 0x001ee80000300800 */
[----:B------:R-:W4:Y:S01]  /*22170*/  LDL.LU R16, [R1+0x4f0] ;  /* 0x0004f00001107983 */ /* 0x000f220000300800 */
[----:B--2---:R-:W-:-:S02]  /*22180*/  LOP3.LUT R2, R25, 0x3f, RZ, 0xc0, !PT ;  /* 0x0000003f19027812 */ /* 0x004fc400078ec0ff */
[----:B------:R-:W-:Y:S01]  /*22190*/  LOP3.LUT R25, R25, 0x3f, RZ, 0xc0, !PT ;  /* 0x0000003f19197812 */ /* 0x000fe200078ec0ff */
[----:B----4-:R0:W-:Y:S04]  /*221a0*/  STL [R1+0x3e08], R16 ;  /* 0x003e081001007387 */ /* 0x0101e80000100800 */
[----:B------:R-:W2:Y:S04]  /*221b0*/  LDL.LU R17, [R1+0x4ec] ;  /* 0x0004ec0001117983 */ /* 0x000ea80000300800 */
[----:B------:R-:W4:Y:S04]  /*221c0*/  LDL.LU R18, [R1+0x478] ;  /* 0x0004780001127983 */ /* 0x000f280000300800 */
        /* <DEDUP_REMOVED lines=17> */
[----:B------:R-:W2:Y:S01]  /*222e0*/  LDL.LU R15, [R1+0xf0] ;  /* 0x0000f000010f7983 */ /* 0x000ea20000300800 */
[----:B0-----:R-:W-:-:S03]  /*222f0*/  LOP3.LUT R16, R25, 0x20, RZ, 0x3c, !PT ;  /* 0x0000002019107812 */ /* 0x001fc600078e3cff */
[----:B------:R-:W2:Y:S04]  /*22300*/  LDL.LU R21, [R1+0x9c] ;  /* 0x00009c0001157983 */ /* 0x000ea80000300800 */
[----:B------:R-:W2:Y:S04]  /*22310*/  LDL.LU R22, [R1+0xc] ;  /* 0x00000c0001167983 */ /* 0x000ea80000300800 */
[----:B------:R-:W2:Y:S04]  /*22320*/  LDL.LU R23, [R1+0x8] ;  /* 0x0000080001177983 */ /* 0x000ea80000300800 */
[----:B------:R-:W2:Y:S04]  /*22330*/  LDL.LU R24, [R1+0x4] ;  /* 0x0000040001187983 */ /* 0x000ea80000300800 */
[----:B------:R-:W2:Y:S04]  /*22340*/  LDL.LU R25, [R1] ;  /* 0x0000000001197983 */ /* 0x000ea80000300800 */
[----:B---3--:R0:W-:Y:S04]  /*22350*/  STS.U8 [R16+UR4+0x3c00], R0 ;  /* 0x003c000010007988 */ /* 0x0081e80008000004 */
[----:B0-----:R-:W3:Y:S04]  /*22360*/  LDL.LU R0, [R1+0x3e10] ;  /* 0x003e100001007983 */ /* 0x001ee80000300800 */
[----:B---3--:R0:W-:Y:S04]  /*22370*/  STS.U8 [R16+UR4+0x3cc0], R0 ;  /* 0x003cc00010007988 */ /* 0x0081e80008000004 */
[----:B0-----:R-:W3:Y:S01]  /*22380*/  LDL.LU R0, [R1+0x3e0c] ;  /* 0x003e0c0001007983 */ /* 0x001ee20000300800 */
[----:B------:R-:W-:-:S03]  /*22390*/  LOP3.LUT R20, R2, 0x28, RZ, 0x3c, !PT ;  /* 0x0000002802147812 */ /* 0x000fc600078e3cff */
[----:B---3--:R0:W-:Y:S04]  /*223a0*/  STS.U8 [R16+UR4+0x3c80], R0 ;  /* 0x003c800010007988 */ /* 0x0081e80008000004 */
[----:B0-----:R-:W3:Y:S04]  /*223b0*/  LDL.LU R16, [R1+0x3e08] ;  /* 0x003e080001107983 */ /* 0x001ee80000300800 */
[----:B------:R-:W2:Y:S04]  /*223c0*/  LDL.LU R0, [R1+0x3e04] ;  /* 0x003e040001007983 */ /* 0x000ea80000300800 */
[----:B--2---:R0:W-:Y:S04]  /*223d0*/  STS.U8 [R20+UR4+0x500], R0 ;  /* 0x0005000014007988 */ /* 0x0041e80008000004 */
[----:B0-----:R-:W2:Y:S04]  /*223e0*/  LDL.LU R0, [R1+0x3e00] ;  /* 0x003e000001007983 */ /* 0x001ea80000300800 */
[----:B--2---:R0:W-:Y:S04]  /*223f0*/  STS.U8 [R20+UR4+0x540], R0 ;  /* 0x0005400014007988 */ /* 0x0041e80008000004 */
[----:B---3--:R1:W-:Y:S04]  /*22400*/  STS.U8 [R20+UR4+0x580], R16 ;  /* 0x0005801014007988 */ /* 0x0083e80008000004 */
[----:B------:R2:W-:Y:S04]  /*22410*/  STS.U8 [R20+UR4+0x5c0], R17 ;  /* 0x0005c01114007988 */ /* 0x0005e80008000004 */
[----:B----4-:R3:W-:Y:S04]  /*22420*/  STS.U8 [R20+UR4+0xd40], R18 ;  /* 0x000d401214007988 */ /* 0x0107e80008000004 */
[----:B------:R4:W-:Y:S04]  /*22430*/  STS.U8 [R20+UR4+0xd00], R19 ;  /* 0x000d001314007988 */ /* 0x0009e80008000004 */
[----:B------:R2:W-:Y:S04]  /*22440*/  STS.U8 [R20+UR4+0xdc0], R26 ;  /* 0x000dc01a14007988 */ /* 0x0005e80008000004 */
[----:B0-----:R-:W4:Y:S04]  /*22450*/  LDL.LU R0, [R1+0x3dfc] ;  /* 0x003dfc0001007983 */ /* 0x001f280000300800 */
[----:B-1----:R-:W4:Y:S04]  /*22460*/  LDL.LU R16, [R1+0x3df8] ;  /* 0x003df80001107983 */ /* 0x002f280000300800 */
[----:B--2---:R-:W2:Y:S04]  /*22470*/  LDL.LU R17, [R1+0x3df4] ;  /* 0x003df40001117983 */ /* 0x004ea80000300800 */
[----:B---3--:R-:W3:Y:S04]  /*22480*/  LDL.LU R18, [R1+0x3df0] ;  /* 0x003df00001127983 */ /* 0x008ee80000300800 */
[----:B----4-:R-:W4:Y:S04]  /*22490*/  LDL.LU R19, [R1+0x3dec] ;  /* 0x003dec0001137983 */ /* 0x010f280000300800 */
[----:B------:R-:W2:Y:S04]  /*224a0*/  LDL.LU R26, [R1+0x3de8] ;  /* 0x003de800011a7983 */ /* 0x000ea80000300800 */
[----:B------:R0:W-:Y:S04]  /*224b0*/  STS.U8 [R20+UR4+0xd80], R27 ;  /* 0x000d801b14007988 */ /* 0x0001e80008000004 */
[----:B------:R1:W-:Y:S04]  /*224c0*/  STS.U8 [R20+UR4+0x1500], R28 ;  /* 0x0015001c14007988 */ /* 0x0003e80008000004 */
[----:B------:R1:W-:Y:S04]  /*224d0*/  STS.U8 [R20+UR4+0x1540], R29 ;  /* 0x0015401d14007988 */ /* 0x0003e80008000004 */
[----:B0-----:R-:W2:Y:S04]  /*224e0*/  LDL.LU R27, [R1+0x3de4] ;  /* 0x003de400011b7983 */ /* 0x001ea80000300800 */
[----:B-1----:R-:W2:Y:S04]  /*224f0*/  LDL.LU R28, [R1+0x3de0] ;  /* 0x003de000011c7983 */ /* 0x002ea80000300800 */
[----:B------:R-:W2:Y:S04]  /*22500*/  LDL.LU R29, [R1+0x3ddc] ;  /* 0x003ddc00011d7983 */ /* 0x000ea80000300800 */
        /* <DEDUP_REMOVED lines=13> */
[----:B------:R0:W-:Y:S04]  /*225e0*/  STS.U8 [R20+UR4+0x2d80], R21 ;  /* 0x002d801514007988 */ /* 0x0001e80008000004 */
[----:B------:R1:W-:Y:S04]  /*225f0*/  STS.U8 [R20+UR4+0x3500], R22 ;  /* 0x0035001614007988 */ /* 0x0003e80008000004 */
[----:B------:R0:W-:Y:S04]  /*22600*/  STS.U8 [R20+UR4+0x3540], R23 ;  /* 0x0035401714007988 */ /* 0x0001e80008000004 */
[----:B------:R-:W-:Y:S04]  /*22610*/  STS.U8 [R20+UR4+0x3580], R24 ;  /* 0x0035801814007988 */ /* 0x000fe80008000004 */
[----:B------:R1:W-:Y:S04]  /*22620*/  STS.U8 [R20+UR4+0x35c0], R25 ;  /* 0x0035c01914007988 */ /* 0x0003e80008000004 */
[----:B0-----:R-:W3:Y:S04]  /*22630*/  LDL.LU R21, [R1+0x4e8] ;  /* 0x0004e80001157983 */ /* 0x001ee80000300800 */
[----:B-1----:R-:W4:Y:S04]  /*22640*/  LDL.LU R22, [R1+0x4e4] ;  /* 0x0004e40001167983 */ /* 0x002f280000300800 */
        /* <DEDUP_REMOVED lines=16> */
[----:B--2---:R-:W-:Y:S04]  /*22750*/  STS.U8 [R20+UR4+0x3d40], R29 ;  /* 0x003d401d14007988 */ /* 0x004fe80008000004 */
[----:B------:R0:W-:Y:S04]  /*22760*/  STL [R1+0x3db0], R29 ;  /* 0x003db01d01007387 */ /* 0x0001e80000100800 */
[----:B------:R-:W-:Y:S04]  /*22770*/  STS.U8 [R20+UR4+0x3d00], R28 ;  /* 0x003d001c14007988 */ /* 0x000fe80008000004 */
[----:B------:R-:W-:Y:S04]  /*22780*/  STS.U8 [R20+UR4+0x3dc0], R27 ;  /* 0x003dc01b14007988 */ /* 0x000fe80008000004 */
[----:B------:R-:W-:Y:S04]  /*22790*/  STS.U8 [R20+UR4+0x3d80], R26 ;  /* 0x003d801a14007988 */ /* 0x000fe80008000004 */
[----:B0-----:R-:W2:Y:S04]  /*227a0*/  LDL.LU R29, [R1+0x45c] ;  /* 0x00045c00011d7983 */ /* 0x001ea80000300800 */
[----:B------:R0:W-:Y:S04]  /*227b0*/  STL [R1+0x3db4], R28 ;  /* 0x003db41c01007387 */ /* 0x0001e80000100800 */
[----:B0-----:R-:W2:Y:S04]  /*227c0*/  LDL.LU R28, [R1+0x460] ;  /* 0x00046000011c7983 */ /* 0x001ea80000300800 */
[----:B------:R0:W-:Y:S04]  /*227d0*/  STL [R1+0x3db8], R27 ;  /* 0x003db81b01007387 */ /* 0x0001e80000100800 */
[----:B0-----:R-:W2:Y:S04]  /*227e0*/  LDL.LU R27, [R1+0x464] ;  /* 0x00046400011b7983 */ /* 0x001ea80000300800 */
[----:B------:R-:W2:Y:S04]  /*227f0*/  LDL.LU R20, [R1+0x3dd8] ;  /* 0x003dd80001147983 */ /* 0x000ea80000300800 */
[----:B------:R0:W-:Y:S04]  /*22800*/  STL [R1+0x3dbc], R26 ;  /* 0x003dbc1a01007387 */ /* 0x0001e80000100800 */
[----:B0-----:R-:W2:Y:S01]  /*22810*/  LDL.LU R26, [R1+0x468] ;  /* 0x00046800011a7983 */ /* 0x001ea20000300800 */
[----:B------:R-:W-:-:S05]  /*22820*/  LOP3.LUT R2, R2, 0x30, RZ, 0x3c, !PT ;  /* 0x0000003002027812 */ /* 0x000fca00078e3cff */
[----:B---3--:R0:W-:Y:S04]  /*22830*/  STS.U8 [R2+UR4+0x600], R21 ;  /* 0x0006001502007988 */ /* 0x0081e80008000004 */
[----:B----4-:R1:W-:Y:S04]  /*22840*/  STS.U8 [R2+UR4+0x640], R22 ;  /* 0x0006401602007988 */ /* 0x0103e80008000004 */
[----:B------:R3:W-:Y:S04]  /*22850*/  STS.U8 [R2+UR4+0x680], R23 ;  /* 0x0006801702007988 */ /* 0x0007e80008000004 */
[----:B------:R4:W-:Y:S04]  /*22860*/  STS.U8 [R2+UR4+0x6c0], R25 ;  /* 0x0006c01902007988 */ /* 0x0009e80008000004 */
[----:B0-----:R-:W2:Y:S04]  /*22870*/  LDL.LU R21, [R1+0x3dd4] ;  /* 0x003dd40001157983 */ /* 0x001ea80000300800 */
[----:B-1----:R-:W2:Y:S04]  /*22880*/  LDL.LU R22, [R1+0x3dd0] ;  /* 0x003dd00001167983 */ /* 0x002ea80000300800 */
[----:B---3--:R-:W3:Y:S04]  /*22890*/  LDL.LU R23, [R1+0x3dcc] ;  /* 0x003dcc0001177983 */ /* 0x008ee80000300800 */
[----:B----4-:R-:W4:Y:S04]  /*228a0*/  LDL.LU R25, [R1+0x3dc8] ;  /* 0x003dc80001197983 */ /* 0x010f280000300800 */
[----:B--2---:R-:W-:Y:S04]  /*228b0*/  STS.U8 [R2+UR4+0xe40], R26 ;  /* 0x000e401a02007988 */ /* 0x004fe80008000004 */
        /* <DEDUP_REMOVED lines=9> */
[----:B0-----:R-:W2:Y:S04]  /*22950*/  LDL.LU R24, [R1+0x10] ;  /* 0x0000100001187983 */ /* 0x001ea80000300800 */
[----:B------:R-:W2:Y:S04]  /*22960*/  LDL.LU R26, [R1+0x4d4] ;  /* 0x0004d400011a7983 */ /* 0x000ea80000300800 */
[----:B--2---:R0:W-:Y:S04]  /*22970*/  STL [R1+0x3dc0], R26 ;  /* 0x003dc01a01007387 */ /* 0x0041e80000100800 */
[----:B0-----:R-:W2:Y:S04]  /*22980*/  LDL.LU R26, [R1+0x4d8] ;  /* 0x0004d800011a7983 */ /* 0x001ea80000300800 */
[----:B------:R0:W-:Y:S04]  /*22990*/  STS.U8 [R2+UR4+0x1ec0], R8 ;  /* 0x001ec00802007988 */ /* 0x0001e80008000004 */
[----:B------:R-:W-:Y:S04]  /*229a0*/  STS.U8 [R2+UR4+0x1e80], R9 ;  /* 0x001e800902007988 */ /* 0x000fe80008000004 */
[----:B------:R-:W-:Y:S04]  /*229b0*/  STS.U8 [R2+UR4+0x2600], R10 ;  /* 0x0026000a02007988 */ /* 0x000fe80008000004 */
[----:B------:R-:W-:Y:S04]  /*229c0*/  STS.U8 [R2+UR4+0x2640], R11 ;  /* 0x0026400b02007988 */ /* 0x000fe80008000004 */
[----:B------:R-:W-:Y:S04]  /*229d0*/  STS.U8 [R2+UR4+0x2680], R12 ;  /* 0x0026800c02007988 */ /* 0x000fe80008000004 */
[----:B------:R-:W-:Y:S04]  /*229e0*/  STS.U8 [R2+UR4+0x26c0], R13 ;  /* 0x0026c00d02007988 */ /* 0x000fe80008000004 */
[----:B------:R-:W-:Y:S04]  /*229f0*/  STS.U8 [R2+UR4+0x2e40], R14 ;  /* 0x002e400e02007988 */ /* 0x000fe80008000004 */
[----:B------:R-:W-:Y:S04]  /*22a00*/  STS.U8 [R2+UR4+0x2e00], R15 ;  /* 0x002e000f02007988 */ /* 0x000fe80008000004 */
[----:B--2---:R1:W-:Y:S04]  /*22a10*/  STL [R1+0x3dc4], R26 ;  /* 0x003dc41a01007387 */ /* 0x0043e80000100800 */
        /* <DEDUP_REMOVED lines=8> */
[----:B0-----:R-:W2:Y:S01]  /*22aa0*/  LDL.LU R8, [R1+0x3d0] ;  /* 0x0003d00001087983 */ /* 0x001ea20000300800 */
[----:B-1----:R-:W-:-:S03]  /*22ab0*/  LOP3.LUT R26, R0, 0x30, RZ, 0x3c, !PT ;  /* 0x00000030001a7812 */ /* 0x002fc600078e3cff */
[----:B------:R-:W2:Y:S04]  /*22ac0*/  LDL.LU R9, [R1+0x3cc] ;  /* 0x0003cc0001097983 */ /* 0x000ea80000300800 */
[----:B------:R-:W2:Y:S04]  /*22ad0*/  LDL.LU R10, [R1+0x358] ;  /* 0x00035800010a7983 */ /* 0x000ea80000300800 */
[----:B------:R0:W-:Y:S04]  /*22ae0*/  STS.U8 [R26+UR4+0x2ec0], R24 ;  /* 0x002ec0181a007988 */ /* 0x0001e80008000004 */
[----:B----4-:R-:W-:Y:S04]  /*22af0*/  STS.U8 [R26+UR4+0x2e80], R25 ;  /* 0x002e80191a007988 */ /* 0x010fe80008000004 */
[----:B---3--:R-:W-:Y:S04]  /*22b00*/  STS.U8 [R26+UR4+0x3600], R23 ;  /* 0x003600171a007988 */ /* 0x008fe80008000004 */
[----:B------:R-:W3:Y:S04]  /*22b10*/  LDL.LU R11, [R1+0x354] ;  /* 0x00035400010b7983 */ /* 0x000ee80000300800 */
[----:B------:R-:W-:Y:S04]  /*22b20*/  STS.U8 [R26+UR4+0x3640], R22 ;  /* 0x003640161a007988 */ /* 0x000fe80008000004 */
[----:B------:R-:W4:Y:S04]  /*22b30*/  LDL.LU R12, [R1+0x350] ;  /* 0x00035000010c7983 */ /* 0x000f280000300800 */
[----:B------:R-:W-:Y:S04]  /*22b40*/  STS.U8 [R26+UR4+0x3680], R21 ;  /* 0x003680151a007988 */ /* 0x000fe80008000004 */
[----:B------:R-:W2:Y:S04]  /*22b50*/  LDL.LU R13, [R1+0x34c] ;  /* 0x00034c00010d7983 */ /* 0x000ea80000300800 */
[----:B------:R-:W-:Y:S04]  /*22b60*/  STS.U8 [R26+UR4+0x36c0], R20 ;  /* 0x0036c0141a007988 */ /* 0x000fe80008000004 */
[----:B------:R-:W2:Y:S04]  /*22b70*/  LDL.LU R14, [R1+0x2d8] ;  /* 0x0002d800010e7983 */ /* 0x000ea80000300800 */
[----:B------:R-:W-:Y:S04]  /*22b80*/  STS.U8 [R26+UR4+0x3e40], R19 ;  /* 0x003e40131a007988 */ /* 0x000fe80008000004 */
[----:B------:R-:W2:Y:S04]  /*22b90*/  LDL.LU R15, [R1+0x2d4] ;  /* 0x0002d400010f7983 */ /* 0x000ea80000300800 */
[----:B------:R-:W-:Y:S04]  /*22ba0*/  STS.U8 [R26+UR4+0x3e00], R18 ;  /* 0x003e00121a007988 */ /* 0x000fe80008000004 */
[----:B------:R-:W2:Y:S04]  /*22bb0*/  LDL.LU R2, [R1+0x2d0] ;  /* 0x0002d00001027983 */ /* 0x000ea80000300800 */
[----:B------:R-:W-:Y:S04]  /*22bc0*/  STS.U8 [R26+UR4+0x3ec0], R17 ;  /* 0x003ec0111a007988 */ /* 0x000fe80008000004 */
[----:B0-----:R-:W2:Y:S04]  /*22bd0*/  LDL.LU R24, [R1+0x28c] ;  /* 0x00028c0001187983 */ /* 0x001ea80000300800 */
[----:B------:R0:W-:Y:S04]  /*22be0*/  STS.U8 [R26+UR4+0x3e80], R16 ;  /* 0x003e80101a007988 */ /* 0x0001e80008000004 */
[----:B0-----:R-:W2:Y:S01]  /*22bf0*/  LDL.LU R26, [R1+0x3dc4] ;  /* 0x003dc400011a7983 */ /* 0x001ea20000300800 */
[----:B------:R-:W-:-:S05]  /*22c00*/  LOP3.LUT R0, R0, 0x38, RZ, 0x3c, !PT ;  /* 0x0000003800007812 */ /* 0x000fca00078e3cff */
[----:B--2---:R0:W-:Y:S04]  /*22c10*/  STS.U8 [R0+UR4+0x700], R26 ;  /* 0x0007001a00007988 */ /* 0x0041e80008000004 */
[----:B0-----:R-:W2:Y:S04]  /*22c20*/  LDL.LU R26, [R1+0x3dc0] ;  /* 0x003dc000011a7983 */ /* 0x001ea80000300800 */
[----:B--2---:R0:W-:Y:S04]  /*22c30*/  STS.U8 [R0+UR4+0x740], R26 ;  /* 0x0007401a00007988 */ /* 0x0041e80008000004 */
[----:B------:R1:W-:Y:S04]  /*22c40*/  STS.U8 [R0+UR4+0x780], R27 ;  /* 0x0007801b00007988 */ /* 0x0003e80008000004 */
[----:B------:R2:W-:Y:S04]  /*22c50*/  STS.U8 [R0+UR4+0x7c0], R28 ;  /* 0x0007c01c00007988 */ /* 0x0005e80008000004 */
[----:B------:R0:W-:Y:S04]  /*22c60*/  STS.U8 [R0+UR4+0xf40], R29 ;  /* 0x000f401d00007988 */ /* 0x0001e80008000004 */
[----:B------:R1:W-:Y:S04]  /*22c70*/  STS.U8 [R0+UR4+0xf00], R5 ;  /* 0x000f000500007988 */ /* 0x0003e80008000004 */
[----:B------:R2:W-:Y:S04]  /*22c80*/  STS.U8 [R0+UR4+0xfc0], R4 ;  /* 0x000fc00400007988 */ /* 0x0005e80008000004 */
[----:B0-----:R-:W4:Y:S04]  /*22c90*/  LDL.LU R26, [R1+0x3dbc] ;  /* 0x003dbc00011a7983 */ /* 0x001f280000300800 */
[----:B-1----:R-:W4:Y:S04]  /*22ca0*/  LDL.LU R27, [R1+0x3db8] ;  /* 0x003db800011b7983 */ /* 0x002f280000300800 */
[----:B--2---:R-:W2:Y:S04]  /*22cb0*/  LDL.LU R28, [R1+0x3db4] ;  /* 0x003db400011c7983 */ /* 0x004ea80000300800 */
[----:B------:R-:W2:Y:S04]  /*22cc0*/  LDL.LU R29, [R1+0x3db0] ;  /* 0x003db000011d7983 */ /* 0x000ea80000300800 */
[----:B------:R-:W2:Y:S04]  /*22cd0*/  LDL.LU R5, [R1+0x3dac] ;  /* 0x003dac0001057983 */ /* 0x000ea80000300800 */
[----:B------:R-:W2:Y:S04]  /*22ce0*/  LDL.LU R4, [R1+0x3da8] ;  /* 0x003da80001047983 */ /* 0x000ea80000300800 */
[----:B------:R0:W-:Y:S04]  /*22cf0*/  STS.U8 [R0+UR4+0xf80], R3 ;  /* 0x000f800300007988 */ /* 0x0001e80008000004 */
[----:B------:R1:W-:Y:S04]  /*22d00*/  STS.U8 [R0+UR4+0x1700], R6 ;  /* 0x0017000600007988 */ /* 0x0003e80008000004 */
[----:B------:R0:W-:Y:S04]  /*22d10*/  STS.U8 [R0+UR4+0x1740], R7 ;  /* 0x0017400700007988 */ /* 0x0001e80008000004 */
[----:B------:R0:W-:Y:S04]  /*22d20*/  STS.U8 [R0+UR4+0x1780], R8 ;  /* 0x0017800800007988 */ /* 0x0001e80008000004 */
[----:B------:R1:W-:Y:S04]  /*22d30*/  STS.U8 [R0+UR4+0x17c0], R9 ;  /* 0x0017c00900007988 */ /* 0x0003e80008000004 */
[----:B------:R3:W-:Y:S04]  /*22d40*/  STS.U8 [R0+UR4+0x1f40], R10 ;  /* 0x001f400a00007988 */ /* 0x0007e80008000004 */
[----:B0-----:R-:W2:Y:S04]  /*22d50*/  LDL.LU R3, [R1+0x3da4] ;  /* 0x003da40001037983 */ /* 0x001ea80000300800 */
[----:B-1----:R-:W2:Y:S04]  /*22d60*/  LDL.LU R6, [R1+0x3da0] ;  /* 0x003da00001067983 */ /* 0x002ea80000300800 */
[----:B------:R-:W2:Y:S04]  /*22d70*/  LDL.LU R7, [R1+0x3d9c] ;  /* 0x003d9c0001077983 */ /* 0x000ea80000300800 */
[----:B------:R-:W2:Y:S04]  /*22d80*/  LDL.LU R8, [R1+0x3d98] ;  /* 0x003d980001087983 */ /* 0x000ea80000300800 */
[----:B------:R-:W2:Y:S04]  /*22d90*/  LDL.LU R9, [R1+0x3d94] ;  /* 0x003d940001097983 */ /* 0x000ea80000300800 */
[----:B---3--:R-:W3:Y:S04]  /*22da0*/  LDL.LU R10, [R1+0x3d90] ;  /* 0x003d9000010a7983 */ /* 0x008ee80000300800 */
[----:B------:R0:W-:Y:S04]  /*22db0*/  STS.U8 [R0+UR4+0x1f00], R11 ;  /* 0x001f000b00007988 */ /* 0x0001e80008000004 */
[----:B----4-:R1:W-:Y:S04]  /*22dc0*/  STS.U8 [R0+UR4+0x1fc0], R12 ;  /* 0x001fc00c00007988 */ /* 0x0103e80008000004 */
[----:B------:R4:W-:Y:S04]  /*22dd0*/  STS.U8 [R0+UR4+0x1f80], R13 ;  /* 0x001f800d00007988 */ /* 0x0009e80008000004 */
[----:B------:R0:W-:Y:S04]  /*22de0*/  STS.U8 [R0+UR4+0x2700], R14 ;  /* 0x0027000e00007988 */ /* 0x0001e80008000004 */
[----:B------:R1:W-:Y:S04]  /*22df0*/  STS.U8 [R0+UR4+0x2740], R15 ;  /* 0x0027400f00007988 */ /* 0x0003e80008000004 */
[----:B------:R4:W-:Y:S04]  /*22e00*/  STS.U8 [R0+UR4+0x2780], R2 ;  /* 0x0027800200007988 */ /* 0x0009e80008000004 */
[----:B0-----:R-:W2:Y:S04]  /*22e10*/  LDL.LU R11, [R1+0x3d8c] ;  /* 0x003d8c00010b7983 */ /* 0x001ea80000300800 */
[----:B-1----:R-:W2:Y:S04]  /*22e20*/  LDL.LU R12, [R1+0x3d88] ;  /* 0x003d8800010c7983 */ /* 0x002ea80000300800 */
[----:B----4-:R-:W4:Y:S04]  /*22e30*/  LDL.LU R13, [R1+0x3d84] ;  /* 0x003d8400010d7983 */ /* 0x010f280000300800 */
[----:B------:R-:W2:Y:S04]  /*22e40*/  LDL.LU R14, [R1+0x3d80] ;  /* 0x003d8000010e7983 */ /* 0x000ea80000300800 */
[----:B------:R-:W2:Y:S04]  /*22e50*/  LDL.LU R15, [R1+0x3d7c] ;  /* 0x003d7c00010f7983 */ /* 0x000ea80000300800 */
[----:B------:R-:W2:Y:S04]  /*22e60*/  LDL R2, [R1+0x1d30] ;  /* 0x001d300001027983 */ /* 0x000ea80000100800 */
[----:B------:R0:W-:Y:S04]  /*22e70*/  STS.U8 [R0+UR4+0x27c0], R24 ;  /* 0x0027c01800007988 */ /* 0x0001e80008000004 */
[----:B0-----:R-:W2:Y:S04]  /*22e80*/  LDL.LU R24, [R1+0x3d78] ;  /* 0x003d780001187983 */ /* 0x001ea80000300800 */
[----:B--2---:R-:W-:Y:S04]  /*22e90*/  STS.U8 [R0+UR4+0x2f40], R24 ;  /* 0x002f401800007988 */ /* 0x004fe80008000004 */
[----:B------:R-:W-:Y:S04]  /*22ea0*/  STS.U8 [R0+UR4+0x2f00], R15 ;  /* 0x002f000f00007988 */ /* 0x000fe80008000004 */
[----:B------:R-:W-:Y:S04]  /*22eb0*/  STS.U8 [R0+UR4+0x2fc0], R14 ;  /* 0x002fc00e00007988 */ /* 0x000fe80008000004 */
[----:B----4-:R-:W-:Y:S04]  /*22ec0*/  STS.U8 [R0+UR4+0x2f80], R13 ;  /* 0x002f800d00007988 */ /* 0x010fe80008000004 */
[----:B------:R-:W-:Y:S04]  /*22ed0*/  STS.U8 [R0+UR4+0x3700], R12 ;  /* 0x0037000c00007988 */ /* 0x000fe80008000004 */
[----:B------:R-:W-:Y:S04]  /*22ee0*/  STS.U8 [R0+UR4+0x3740], R11 ;  /* 0x0037400b00007988 */ /* 0x000fe80008000004 */
[----:B---3--:R-:W-:Y:S04]  /*22ef0*/  STS.U8 [R0+UR4+0x3780], R10 ;  /* 0x0037800a00007988 */ /* 0x008fe80008000004 */
[----:B------:R-:W-:Y:S04]  /*22f00*/  STS.U8 [R0+UR4+0x37c0], R9 ;  /* 0x0037c00900007988 */ /* 0x000fe80008000004 */
[----:B------:R-:W-:Y:S04]  /*22f10*/  STS.U8 [R0+UR4+0x3f40], R8 ;  /* 0x003f400800007988 */ /* 0x000fe80008000004 */
[----:B------:R-:W-:Y:S04]  /*22f20*/  STS.U8 [R0+UR4+0x3f00], R7 ;  /* 0x003f000700007988 */ /* 0x000fe80008000004 */
[----:B------:R-:W-:Y:S04]  /*22f30*/  STS.U8 [R0+UR4+0x3fc0], R6 ;  /* 0x003fc00600007988 */ /* 0x000fe80008000004 */
[----:B------:R0:W-:Y:S04]  /*22f40*/  STS.U8 [R0+UR4+0x3f80], R3 ;  /* 0x003f800300007988 */ /* 0x0001e80008000004 */
[----:B0-----:R-:W2:Y:S04]  /*22f50*/  LDL.LU R0, [R1+0x3d74] ;  /* 0x003d740001007983 */ /* 0x001ea80000300800 */
[----:B------:R-:W3:Y:S01]  /*22f60*/  LDL R3, [R1+0x1d20] ;  /* 0x001d200001037983 */ /* 0x000ee20000100800 */
[----:B------:R-:W-:Y:S01]  /*22f70*/  BAR.SYNC.DEFER_BLOCKING 0x0 ;  /* 0x0000000000007b1d */ /* 0x000fe20000010000 */
[----:B------:R-:W-:-:S06]  /*22f80*/  PRMT R5, RZ, 0x7610, R5 ;  /* 0x00007610ff057816 */ /* 0x000fcc0000000005 */
[----:B---3--:R-:W3:Y:S04]  /*22f90*/  @!P0 LDG.E.U8 R5, desc[UR40][R2.64] ;  /* 0x0000002802058981 */ /* 0x008ee8000c1e1100 */
[----:B---3--:R0:W-:Y:S04]  /*22fa0*/  STL [R1+0x33c], R5 ;  /* 0x00033c0501007387 */ /* 0x0081e80000100800 */
[----:B0-----:R-:W3:Y:S04]  /*22fb0*/  LDL.LU R5, [R1+0x3d70] ;  /* 0x003d700001057983 */ /* 0x001ee80000300800 */
[----:B------:R-:W4:Y:S04]  /*22fc0*/  LDL R2, [R1+0x1d2c] ;  /* 0x001d2c0001027983 */ /* 0x000f280000100800 */
[----:B------:R-:W4:Y:S01]  /*22fd0*/  LDL R3, [R1+0x1d48] ;  /* 0x001d480001037983 */ /* 0x000f220000100800 */
[----:B--2---:R-:W-:-:S02]  /*22fe0*/  PRMT R0, RZ, 0x7610, R0 ;  /* 0x00007610ff007816 */ /* 0x004fc40000000000 */
[----:B----4-:R-:W-:-:S04]  /*22ff0*/  @!P0 LOP3.LUT R3, R3, R2, RZ, 0x3c, !PT ;  /* 0x0000000203038212 */ /* 0x010fc800078e3cff */
[----:B------:R-:W-:-:S04]  /*23000*/  @!P0 LOP3.LUT R2, R3, R2, RZ, 0x3c, !PT ;  /* 0x0000000203028212 */ /* 0x000fc800078e3cff */
[----:B------:R-:W-:-:S05]  /*23010*/  @!P0 LOP3.LUT R3, R3, R2, RZ, 0x3c, !PT ;  /* 0x0000000203038212 */ /* 0x000fca00078e3cff */
[----:B------:R-:W2:Y:S04]  /*23020*/  @!P0 LDG.E.U8 R0, desc[UR40][R2.64] ;  /* 0x0000002802008981 */ /* 0x000ea8000c1e1100 */
[----:B--2---:R0:W-:Y:S04]  /*23030*/  STL [R1+0x344], R0 ;  /* 0x0003440001007387 */ /* 0x0041e80000100800 */
[----:B0-----:R-:W2:Y:S04]  /*23040*/  LDL.LU R0, [R1+0x3d6c] ;  /* 0x003d6c0001007983 */ /* 0x001ea80000300800 */
[----:B------:R-:W4:Y:S04]  /*23050*/  LDL R2, [R1+0x116c] ;  /* 0x00116c0001027983 */ /* 0x000f280000100800 */
[----:B------:R-:W4:Y:S01]  /*23060*/  LDL R3, [R1+0x1968] ;  /* 0x0019680001037983 */ /* 0x000f220000100800 */
[----:B------:R-:W-:-:S02]  /*23070*/  PRMT R4, RZ, 0x7610, R4 ;  /* 0x00007610ff047816 */ /* 0x000fc40000000004 */
[----:B----4-:R-:W-:-:S04]  /*23080*/  @!P0 LOP3.LUT R3, R3, R2, RZ, 0x3c, !PT ;  /* 0x0000000203038212 */ /* 0x010fc800078e3cff */
[----:B------:R-:W-:-:S04]  /*23090*/  @!P0 LOP3.LUT R2, R3, R2, RZ, 0x3c, !PT ;  /* 0x0000000203028212 */ /* 0x000fc800078e3cff */
[----:B------:R-:W-:-:S05]  /*230a0*/  @!P0 LOP3.LUT R3, R3, R2, RZ, 0x3c, !PT ;  /* 0x0000000203038212 */ /* 0x000fca00078e3cff */
[----:B------:R-:W4:Y:S04]  /*230b0*/  @!P0 LDG.E.U8 R4, desc[UR40][R2.64] ;  /* 0x0000002802048981 */ /* 0x000f28000c1e1100 */
[----:B----4-:R0:W-:Y:S04]  /*230c0*/  STL [R1+0x340], R4 ;  /* 0x0003400401007387 */ /* 0x0101e80000100800 */
[----:B0-----:R-:W4:Y:S04]  /*230d0*/  LDL.LU R4, [R1+0x3d68] ;  /* 0x003d680001047983 */ /* 0x001f280000300800 */
[----:B------:R-:W3:Y:S04]  /*230e0*/  LDL R2, [R1+0x1964] ;  /* 0x0019640001027983 */ /* 0x000ee80000100800 */
[----:B------:R-:W3:Y:S01]  /*230f0*/  LDL R3, [R1+0x1c1c] ;  /* 0x001c1c0001037983 */ /* 0x000ee20000100800 */
[----:B--2---:R-:W-:-:S02]  /*23100*/  PRMT R0, RZ, 0x7610, R0 ;  /* 0x00007610ff007816 */ /* 0x004fc40000000000 */
[----:B---3--:R-:W-:-:S04]  /*23110*/  @!P0 LOP3.LUT R3, R3, R2, RZ, 0x3c, !PT ;  /* 0x0000000203038212 */ /* 0x008fc800078e3cff */
[----:B------:R-:W-:-:S04]  /*23120*/  @!P0 LOP3.LUT R2, R3, R2, RZ, 0x3c, !PT ;  /* 0x0000000203028212 */ /* 0x000fc800078e3cff */
[----:B------:R-:W-:-:S05]  /*23130*/  @!P0 LOP3.LUT R3, R3, R2, RZ, 0x3c, !PT ;  /* 0x0000000203038212 */ /* 0x000fca00078e3cff */
[----:B------:R-:W2:Y:S04]  /*23140*/  @!P0 LDG.E.U8 R0, desc[UR40][R2.64] ;  /* 0x0000002802008981 */ /* 0x000ea8000c1e1100 */
[----:B--2---:R0:W-:Y:S04]  /*23150*/  STL [R1+0x338], R0 ;  /* 0x0003380001007387 */ /* 0x0041e80000100800 */
[----:B0-----:R-:W2:Y:S04]  /*23160*/  LDL.LU R0, [R1+0x3d64] ;  /* 0x003d640001007983 */ /* 0x001ea80000300800 */
[----:B------:R-:W3:Y:S04]  /*23170*/  LDL R2, [R1+0x1960] ;  /* 0x0019600001027983 */ /* 0x000ee80000100800 */
[----:B------:R-:W3:Y:S01]  /*23180*/  LDL R3, [R1+0x1c18] ;  /* 0x001c180001037983 */ /* 0x000ee20000100800 */
[----:B----4-:R-:W-:-:S02]  /*23190*/  PRMT R4, RZ, 0x7610, R4 ;  /* 0x00007610ff047816 */ /* 0x010fc40000000004 */
[----:B---3--:R-:W-:-:S04]  /*231a0*/  @!P0 LOP3.LUT R3, R3, R2, RZ, 0x3c, !PT ;  /* 0x0000000203038212 */ /* 0x008fc800078e3cff */
[----:B------:R-:W-:-:S04]  /*231b0*/  @!P0 LOP3.LUT R2, R3, R2, RZ, 0x3c, !PT ;  /* 0x0000000203028212 */ /* 0x000fc800078e3cff */
[----:B------:R-:W-:-:S05]  /*231c0*/  @!P0 LOP3.LUT R3, R3, R2, RZ, 0x3c, !PT ;  /* 0x0000000203038212 */ /* 0x000fca00078e3cff */
[----:B------:R-:W3:Y:S04]  /*231d0*/  @!P0 LDG.E.U8 R4, desc[UR40][R2.64] ;  /* 0x0000002802048981 */ /* 0x000ee8000c1e1100 */
        /* <DEDUP_REMOVED lines=13> */
[----:B---3--:R-:W-:-:S02]  /*232b0*/  PRMT R4, RZ, 0x7610, R4 ;  /* 0x00007610ff047816 */ /* 0x008fc40000000004 */
[----:B----4-:R-:W-:-:S04]  /*232c0*/  @!P0 LOP3.LUT R3, R3, R2, RZ, 0x3c, !PT ;  /* 0x0000000203038212 */ /* 0x010fc800078e3cff */
        /* <DEDUP_REMOVED lines=858> */
[----:B--2---:R0:W-:Y:S04]  /*26870*/  STL [R1], R0 ;  /* 0x0000000001007387 */ /* 0x0041e80000100800 */
[----:B0-----:R-:W2:Y:S04]  /*26880*/  LDL.LU R0, [R1+0x3bdc] ;  /* 0x003bdc0001007983 */ /* 0x001ea80000300800 */
[----:B------:R-:W3:Y:S04]  /*26890*/  LDL R2, [R1+0x1c50] ;  /* 0x001c500001027983 */ /* 0x000ee80000100800 */
[----:B------:R-:W3:Y:S01]  /*268a0*/  LDL R3, [R1+0x1c8c] ;  /* 0x001c8c0001037983 */ /* 0x000ee20000100800 */
[----:B------:R-:W-:-:S02]  /*268b0*/  PRMT R29, RZ, 0x7610, R29 ;  /* 0x00007610ff1d7816 */ /* 0x000fc4000000001d */
[----:B---3--:R-:W-:-:S04]  /*268c0*/  @!P0 LOP3.LUT R3, R3, R2, RZ, 0x3c, !PT ;  /* 0x0000000203038212 */ /* 0x008fc800078e3cff */
[----:B------:R-:W-:-:S04]  /*268d0*/  @!P0 LOP3.LUT R2, R3, R2, RZ, 0x3c, !PT ;  /* 0x0000000203028212 */ /* 0x000fc800078e3cff */
[----:B------:R-:W-:-:S05]  /*268e0*/  @!P0 LOP3.LUT R3, R3, R2, RZ, 0x3c, !PT ;  /* 0x0000000203038212 */ /* 0x000fca00078e3cff */
[----:B------:R-:W3:Y:S04]  /*268f0*/  @!P0 LDG.E.U8 R29, desc[UR40][R2.64] ;  /* 0x00000028021d8981 */ /* 0x000ee8000c1e1100 */
[----:B------:R-:W2:Y:S04]  /*26900*/  LDL R2, [R1+0x1c58] ;  /* 0x001c580001027983 */ /* 0x000ea80000100800 */
[----:B------:R-:W2:Y:S01]  /*26910*/  LDL R3, [R1+0x1c94] ;  /* 0x001c940001037983 */ /* 0x000ea20000100800 */
[----:B------:R-:W-:-:S03]  /*26920*/  PRMT R28, RZ, 0x7610, R28 ;  /* 0x00007610ff1c7816 */ /* 0x000fc6000000001c */
[----:B---3--:R0:W-:Y:S04]  /*26930*/  STL [R1+0x3b80], R29 ;  /* 0x003b801d01007387 */ /* 0x0081e80000100800 */
[----:B0-----:R-:W3:Y:S01]  /*26940*/  LDL R29, [R1+0x1c9c] ;  /* 0x001c9c00011d7983 */ /* 0x001ee20000100800 */
[----:B--2---:R-:W-:-:S04]  /*26950*/  @!P0 LOP3.LUT R3, R3, R2, RZ, 0x3c, !PT ;  /* 0x0000000203038212 */ /* 0x004fc800078e3cff */
[----:B------:R-:W-:-:S04]  /*26960*/  @!P0 LOP3.LUT R2, R3, R2, RZ, 0x3c, !PT ;  /* 0x0000000203028212 */ /* 0x000fc800078e3cff */
[----:B------:R-:W-:-:S05]  /*26970*/  @!P0 LOP3.LUT R3, R3, R2, RZ, 0x3c, !PT ;  /* 0x0000000203038212 */ /* 0x000fca00078e3cff */
[----:B------:R3:W2:Y:S04]  /*26980*/  @!P0 LDG.E.U8 R28, desc[UR40][R2.64] ;  /* 0x00000028021c8981 */ /* 0x0006a8000c1e1100 */
[----:B------:R-:W4:Y:S01]  /*26990*/  LDL R3, [R1+0x1c60] ;  /* 0x001c600001037983 */ /* 0x000f220000100800 */
[----:B------:R-:W-:Y:S01]  /*269a0*/  PRMT R27, RZ, 0x7610, R27 ;  /* 0x00007610ff1b7816 */ /* 0x000fe2000000001b */
[----:B---3--:R-:W-:Y:S02]  /*269b0*/  @!P0 IMAD.MOV.U32 R2, RZ, RZ, R29 ;  /* 0x000000ffff028224 */ /* 0x008fe400078e001d */
[----:B--2---:R0:W-:Y:S01]  /*269c0*/  STL [R1+0x3b68], R28 ;  /* 0x003b681c01007387 */ /* 0x0041e20000100800 */
[----:B------:R-:W-:-:S03]  /*269d0*/  PRMT R26, RZ, 0x7610, R26 ;  /* 0x00007610ff1a7816 */ /* 0x000fc6000000001a */
[----:B------:R-:W2:Y:S04]  /*269e0*/  LDL R29, [R1+0x1c80] ;  /* 0x001c8000011d7983 */ /* 0x000ea80000100800 */
[----:B----4-:R1:W3:Y:S04]  /*269f0*/  @!P0 LDG.E.U8 R27, desc[UR40][R2.64] ;  /* 0x00000028021b8981 */ /* 0x0102e8000c1e1100 */
[----:B0-----:R-:W4:Y:S04]  /*26a00*/  LDL R28, [R1+0x1cbc] ;  /* 0x001cbc00011c7983 */ /* 0x001f280000100800 */
[----:B------:R-:W1:Y:S04]  /*26a10*/  LDL R2, [R1+0x1c68] ;  /* 0x001c680001027983 */ /* 0x000e680000100800 */
[----:B------:R-:W1:Y:S02]  /*26a20*/  LDL R3, [R1+0x1ca4] ;  /* 0x001ca40001037983 */ /* 0x000e640000100800 */
[----:B-1----:R-:W-:-:S04]  /*26a30*/  @!P0 LOP3.LUT R3, R3, R2, RZ, 0x3c, !PT ;  /* 0x0000000203038212 */ /* 0x002fc800078e3cff */
[----:B------:R-:W-:-:S04]  /*26a40*/  @!P0 LOP3.LUT R2, R3, R2, RZ, 0x3c, !PT ;  /* 0x0000000203028212 */ /* 0x000fc800078e3cff */
[----:B------:R-:W-:-:S05]  /*26a50*/  @!P0 LOP3.LUT R3, R3, R2, RZ, 0x3c, !PT ;  /* 0x0000000203038212 */ /* 0x000fca00078e3cff */
[----:B------:R-:W2:Y:S04]  /*26a60*/  @!P0 LDG.E.U8 R26, desc[UR40][R2.64] ;  /* 0x00000028021a8981 */ /* 0x000ea8000c1e1100 */
[----:B---3--:R0:W-:Y:S04]  /*26a70*/  STL [R1+0x3b6c], R27 ;  /* 0x003b6c1b01007387 */ /* 0x0081e80000100800 */
[----:B------:R-:W3:Y:S04]  /*26a80*/  LDL R2, [R1+0x1c70] ;  /* 0x001c700001027983 */ /* 0x000ee80000100800 */
[----:B------:R-:W3:Y:S04]  /*26a90*/  LDL R3, [R1+0x1cac] ;  /* 0x001cac0001037983 */ /* 0x000ee80000100800 */
[----:B0-----:R-:W4:Y:S04]  /*26aa0*/  LDL R27, [R1+0x1cb4] ;  /* 0x001cb400011b7983 */ /* 0x001f280000100800 */
[----:B--2---:R0:W-:Y:S04]  /*26ab0*/  STL [R1+0x3bbc], R26 ;  /* 0x003bbc1a01007387 */ /* 0x0041e80000100800 */
[----:B0-----:R-:W2:Y:S01]  /*26ac0*/  LDL R26, [R1+0x1c78] ;  /* 0x001c7800011a7983 */ /* 0x001ea20000100800 */
[----:B---3--:R-:W-:-:S02]  /*26ad0*/  @!P0 LOP3.LUT R3, R3, R2, RZ, 0x3c, !PT ;  /* 0x0000000203038212 */ /* 0x008fc400078e3cff */
[----:B------:R-:W-:Y:S02]  /*26ae0*/  PRMT R25, RZ, 0x7610, R25 ;  /* 0x00007610ff197816 */ /* 0x000fe40000000019 */
[----:B------:R-:W-:-:S04]  /*26af0*/  @!P0 LOP3.LUT R2, R3, R2, RZ, 0x3c, !PT ;  /* 0x0000000203028212 */ /* 0x000fc800078e3cff */
[----:B------:R-:W-:Y:S02]  /*26b00*/  @!P0 LOP3.LUT R3, R3, R2, RZ, 0x3c, !PT ;  /* 0x0000000203038212 */ /* 0x000fe400078e3cff */
[----:B------:R-:W-:-:S03]  /*26b10*/  PRMT R24, RZ, 0x7610, R24 ;  /* 0x00007610ff187816 */ /* 0x000fc60000000018 */
[----:B------:R4:W3:Y:S02]  /*26b20*/  @!P0 LDG.E.U8 R25, desc[UR40][R2.64] ;  /* 0x0000002802198981 */ /* 0x0008e4000c1e1100 */
[----:B----4-:R-:W-:Y:S02]  /*26b30*/  @!P0 IMAD.MOV.U32 R2, RZ, RZ, R27 ;  /* 0x000000ffff028224 */ /* 0x010fe400078e001b */
[----:B--2---:R-:W-:-:S05]  /*26b40*/  @!P0 IMAD.MOV.U32 R3, RZ, RZ, R26 ;  /* 0x000000ffff038224 */ /* 0x004fca00078e001a */
[----:B------:R0:W2:Y:S01]  /*26b50*/  @!P0 LDG.E.U8 R24, desc[UR40][R2.64] ;  /* 0x0000002802188981 */ /* 0x0000a2000c1e1100 */
[----:B------:R-:W-:Y:S01]  /*26b60*/  PRMT R23, RZ, 0x7610, R23 ;  /* 0x00007610ff177816 */ /* 0x000fe20000000017 */
[----:B0-----:R-:W-:Y:S02]  /*26b70*/  @!P0 IMAD.MOV.U32 R2, RZ, RZ, R28 ;  /* 0x000000ffff028224 */ /* 0x001fe400078e001c */
[----:B------:R-:W-:Y:S01]  /*26b80*/  @!P0 IMAD.MOV.U32 R3, RZ, RZ, R29 ;  /* 0x000000ffff038224 */ /* 0x000fe200078e001d */
[----:B---3--:R0:W-:Y:S04]  /*26b90*/  STL [R1+0x3bc0], R25 ;  /* 0x003bc01901007387 */ /* 0x0081e80000100800 */
[----:B------:R-:W3:Y:S04]  /*26ba0*/  @!P0 LDG.E.U8 R23, desc[UR40][R2.64] ;  /* 0x0000002802178981 */ /* 0x000ee8000c1e1100 */
[----:B0-----:R-:W4:Y:S04]  /*26bb0*/  LDL R25, [R1+0x1cc4] ;  /* 0x001cc40001197983 */ /* 0x001f280000100800 */
[----:B--2---:R0:W-:Y:S01]  /*26bc0*/  STL [R1+0x3ba4], R24 ;  /* 0x003ba41801007387 */ /* 0x0041e20000100800 */
[----:B------:R-:W-:-:S03]  /*26bd0*/  PRMT R22, RZ, 0x7610, R22 ;  /* 0x00007610ff167816 */ /* 0x000fc60000000016 */
[----:B------:R-:W2:Y:S04]  /*26be0*/  LDL R29, [R1+0x1c98] ;  /* 0x001c9800011d7983 */ /* 0x000ea80000100800 */
[----:B------:R-:W2:Y:S04]  /*26bf0*/  LDL R28, [R1+0x1cd4] ;  /* 0x001cd400011c7983 */ /* 0x000ea80000100800 */
[----:B------:R-:W2:Y:S04]  /*26c00*/  LDL R27, [R1+0x1ca0] ;  /* 0x001ca000011b7983 */ /* 0x000ea80000100800 */
[----:B------:R-:W2:Y:S04]  /*26c10*/  LDL R26, [R1+0x1cdc] ;  /* 0x001cdc00011a7983 */ /* 0x000ea80000100800 */
[----:B0-----:R-:W2:Y:S04]  /*26c20*/  LDL R24, [R1+0x1c88] ;  /* 0x001c880001187983 */ /* 0x001ea80000100800 */
[----:B---3--:R0:W-:Y:S01]  /*26c30*/  STL [R1+0x3ba8], R23 ;  /* 0x003ba81701007387 */ /* 0x0081e20000100800 */
[----:B----4-:R-:W-:-:S03]  /*26c40*/  @!P0 IMAD.MOV.U32 R2, RZ, RZ, R25 ;  /* 0x000000ffff028224 */ /* 0x010fc600078e0019 */
[----:B------:R-:W3:Y:S04]  /*26c50*/  LDL R25, [R1+0x1ca8] ;  /* 0x001ca80001197983 */ /* 0x000ee80000100800 */
[----:B0-----:R-:W4:Y:S01]  /*26c60*/  LDL R23, [R1+0x1ccc] ;  /* 0x001ccc0001177983 */ /* 0x001f220000100800 */
[----:B--2---:R-:W-:-:S03]  /*26c70*/  @!P0 IMAD.MOV.U32 R3, RZ, RZ, R24 ;  /* 0x000000ffff038224 */ /* 0x004fc600078e0018 */
[----:B------:R-:W2:Y:S04]  /*26c80*/  LDL R24, [R1+0x1ce4] ;  /* 0x001ce40001187983 */ /* 0x000ea80000100800 */
[----:B------:R4:W2:Y:S04]  /*26c90*/  @!P0 LDG.E.U8 R22, desc[UR40][R2.64] ;  /* 0x0000002802168981 */ /* 0x0008a8000c1e1100 */
[----:B------:R-:W2:Y:S01]  /*26ca0*/  LDL R3, [R1+0x1c90] ;  /* 0x001c900001037983 */ /* 0x000ea20000100800 */
[----:B------:R-:W-:Y:S01]  /*26cb0*/  PRMT R21, RZ, 0x7610, R21 ;  /* 0x00007610ff157816 */ /* 0x000fe20000000015 */
[----:B----4-:R-:W-:Y:S01]  /*26cc0*/  @!P0 IMAD.MOV.U32 R2, RZ, RZ, R23 ;  /* 0x000000ffff028224 */ /* 0x010fe200078e0017 */
[----:B------:R-:W-:-:S02]  /*26cd0*/  PRMT R20, RZ, 0x7610, R20 ;  /* 0x00007610ff147816 */ /* 0x000fc40000000014 */
[----:B------:R-:W-:Y:S02]  /*26ce0*/  PRMT R19, RZ, 0x7610, R19 ;  /* 0x00007610ff137816 */ /* 0x000fe40000000013 */
[----:B------:R-:W-:Y:S01]  /*26cf0*/  PRMT R18, RZ, 0x7610, R18 ;  /* 0x00007610ff127816 */ /* 0x000fe20000000012 */
[----:B--2---:R0:W2:Y:S02]  /*26d00*/  @!P0 LDG.E.U8 R21, desc[UR40][R2.64] ;  /* 0x0000002802158981 */ /* 0x0040a4000c1e1100 */
[----:B0-----:R-:W-:Y:S02]  /*26d10*/  @!P0 IMAD.MOV.U32 R2, RZ, RZ, R28 ;  /* 0x000000ffff028224 */ /* 0x001fe400078e001c */
[----:B------:R-:W-:-:S05]  /*26d20*/  @!P0 IMAD.MOV.U32 R3, RZ, RZ, R29 ;  /* 0x000000ffff038224 */ /* 0x000fca00078e001d */
[----:B------:R0:W4:Y:S02]  /*26d30*/  @!P0 LDG.E.U8 R20, desc[UR40][R2.64] ;  /* 0x0000002802148981 */ /* 0x000124000c1e1100 */
[----:B0-----:R-:W-:Y:S02]  /*26d40*/  @!P0 IMAD.MOV.U32 R2, RZ, RZ, R26 ;  /* 0x000000ffff028224 */ /* 0x001fe400078e001a */
[----:B------:R-:W-:-:S05]  /*26d50*/  @!P0 IMAD.MOV.U32 R3, RZ, RZ, R27 ;  /* 0x000000ffff038224 */ /* 0x000fca00078e001b */
[----:B------:R0:W4:Y:S04]  /*26d60*/  @!P0 LDG.E.U8 R19, desc[UR40][R2.64] ;  /* 0x0000002802138981 */ /* 0x000128000c1e1100 */
[----:B------:R1:W-:Y:S04]  /*26d70*/  STL [R1+0x3b84], R22 ;  /* 0x003b841601007387 */ /* 0x0003e80000100800 */
[----:B------:R-:W4:Y:S01]  /*26d80*/  LDL R23, [R1+0x1cb0] ;  /* 0x001cb00001177983 */ /* 0x000f220000100800 */
[----:B0-----:R-:W-:Y:S02]  /*26d90*/  @!P0 IMAD.MOV.U32 R2, RZ, RZ, R24 ;  /* 0x000000ffff028224 */ /* 0x001fe400078e0018 */
[----:B---3--:R-:W-:Y:S01]  /*26da0*/  @!P0 IMAD.MOV.U32 R3, RZ, RZ, R25 ;  /* 0x000000ffff038224 */ /* 0x008fe200078e0019 */
[----:B-1----:R-:W3:Y:S04]  /*26db0*/  LDL R22, [R1+0x1cec] ;  /* 0x001cec0001167983 */ /* 0x002ee80000100800 */
[----:B------:R0:W3:Y:S04]  /*26dc0*/  @!P0 LDG.E.U8 R18, desc[UR40][R2.64] ;  /* 0x0000002802128981 */ /* 0x0000e8000c1e1100 */
[----:B--2---:R1:W-:Y:S04]  /*26dd0*/  STL [R1+0x3b88], R21 ;  /* 0x003b881501007387 */ /* 0x0043e80000100800 */
[----:B----4-:R2:W-:Y:S04]  /*26de0*/  STL [R1+0x3b70], R20 ;  /* 0x003b701401007387 */ /* 0x0105e80000100800 */
[----:B------:R-:W4:Y:S04]  /*26df0*/  LDL R27, [R1+0x1cb8] ;  /* 0x001cb800011b7983 */ /* 0x000f280000100800 */
[----:B------:R-:W4:Y:S04]  /*26e00*/  LDL R26, [R1+0x1cf4] ;  /* 0x001cf400011a7983 */ /* 0x000f280000100800 */
[----:B------:R1:W-:Y:S04]  /*26e10*/  STL [R1+0x3b74], R19 ;  /* 0x003b741301007387 */ /* 0x0003e80000100800 */
[----:B------:R-:W4:Y:S04]  /*26e20*/  LDL R25, [R1+0x1cc0] ;  /* 0x001cc00001197983 */ /* 0x000f280000100800 */
[----:B------:R-:W4:Y:S01]  /*26e30*/  LDL R24, [R1+0x1cfc] ;  /* 0x001cfc0001187983 */ /* 0x000f220000100800 */
[----:B0-----:R-:W-:-:S02]  /*26e40*/  @!P0 IMAD.MOV.U32 R3, RZ, RZ, R23 ;  /* 0x000000ffff038224 */ /* 0x001fc400078e0017 */
[----:B---3--:R-:W-:Y:S01]  /*26e50*/  @!P0 IMAD.MOV.U32 R2, RZ, RZ, R22 ;  /* 0x000000ffff028224 */ /* 0x008fe200078e0016 */
[----:B------:R0:W-:Y:S04]  /*26e60*/  STL [R1+0x3bc4], R18 ;  /* 0x003bc41201007387 */ /* 0x0001e80000100800 */
[----:B------:R-:W3:Y:S04]  /*26e70*/  LDL R23, [R1+0x1cc8] ;  /* 0x001cc80001177983 */ /* 0x000ee80000100800 */
[----:B------:R-:W3:Y:S01]  /*26e80*/  LDL R22, [R1+0x1d04] ;  /* 0x001d040001167983 */ /* 0x000ee20000100800 */
[----:B------:R-:W-:-:S02]  /*26e90*/  PRMT R17, RZ, 0x7610, R17 ;  /* 0x00007610ff117816 */ /* 0x000fc40000000011 */
[----:B------:R-:W-:Y:S02]  /*26ea0*/  PRMT R16, RZ, 0x7610, R16 ;  /* 0x00007610ff107816 */ /* 0x000fe40000000010 */
[----:B------:R-:W-:Y:S02]  /*26eb0*/  PRMT R15, RZ, 0x7610, R15 ;  /* 0x00007610ff0f7816 */ /* 0x000fe4000000000f */
[----:B------:R-:W-:Y:S01]  /*26ec0*/  PRMT R14, RZ, 0x7610, R14 ;  /* 0x00007610ff0e7816 */ /* 0x000fe2000000000e */
[----:B-1----:R-:W3:Y:S04]  /*26ed0*/  LDL R21, [R1+0x1cd0] ;  /* 0x001cd00001157983 */ /* 0x002ee80000100800 */
[----:B------:R4:W3:Y:S04]  /*26ee0*/  @!P0 LDG.E.U8 R17, desc[UR40][R2.64] ;  /* 0x0000002802118981 */ /* 0x0008e8000c1e1100 */
[----:B--2---:R-:W2:Y:S01]  /*26ef0*/  LDL R20, [R1+0x1d0c] ;  /* 0x001d0c0001147983 */ /* 0x004ea20000100800 */
[----:B----4-:R-:W-:-:S02]  /*26f00*/  @!P0 IMAD.MOV.U32 R3, RZ, RZ, R27 ;  /* 0x000000ffff038224 */ /* 0x010fc400078e001b */
[----:B------:R-:W-:-:S05]  /*26f10*/  @!P0 IMAD.MOV.U32 R2, RZ, RZ, R26 ;  /* 0x000000ffff028224 */ /* 0x000fca00078e001a */
[----:B------:R1:W4:Y:S02]  /*26f20*/  @!P0 LDG.E.U8 R16, desc[UR40][R2.64] ;  /* 0x0000002802108981 */ /* 0x000324000c1e1100 */
[----:B-1----:R-:W-:Y:S02]  /*26f30*/  @!P0 IMAD.MOV.U32 R3, RZ, RZ, R25 ;  /* 0x000000ffff038224 */ /* 0x002fe400078e0019 */
[----:B------:R-:W-:-:S05]  /*26f40*/  @!P0 IMAD.MOV.U32 R2, RZ, RZ, R24 ;  /* 0x000000ffff028224 */ /* 0x000fca00078e0018 */
[----:B------:R3:W2:Y:S02]  /*26f50*/  @!P0 LDG.E.U8 R15, desc[UR40][R2.64] ;  /* 0x00000028020f8981 */ /* 0x0006a4000c1e1100 */
[----:B---3--:R-:W-:Y:S02]  /*26f60*/  @!P0 IMAD.MOV.U32 R3, RZ, RZ, R23 ;  /* 0x000000ffff038224 */ /* 0x008fe400078e0017 */
[----:B------:R-:W-:-:S05]  /*26f70*/  @!P0 IMAD.MOV.U32 R2, RZ, RZ, R22 ;  /* 0x000000ffff028224 */ /* 0x000fca00078e0016 */
[----:B------:R-:W3:Y:S04]  /*26f80*/  @!P0 LDG.E.U8 R14, desc[UR40][R2.64] ;  /* 0x00000028020e8981 */ /* 0x000ee8000c1e1100 */
[----:B------:R1:W-:Y:S04]  /*26f90*/  STL [R1+0x3bc8], R17 ;  /* 0x003bc81101007387 */ /* 0x0003e80000100800 */
[----:B------:R-:W3:Y:S04]  /*26fa0*/  LDL R19, [R1+0x1cd8] ;  /* 0x001cd80001137983 */ /* 0x000ee80000100800 */
[----:B0-----:R-:W3:Y:S04]  /*26fb0*/  LDL R18, [R1+0x1d14] ;  /* 0x001d140001127983 */ /* 0x001ee80000100800 */
[----:B----4-:R0:W-:Y:S04]  /*26fc0*/  STL [R1+0x3bac], R16 ;  /* 0x003bac1001007387 */ /* 0x0101e80000100800 */
[----:B-1----:R-:W4:Y:S04]  /*26fd0*/  LDL R17, [R1+0x1ce0] ;  /* 0x001ce00001117983 */ /* 0x002f280000100800 */
[----:B0-----:R-:W4:Y:S04]  /*26fe0*/  LDL R16, [R1+0x1d1c] ;  /* 0x001d1c0001107983 */ /* 0x001f280000100800 */
[----:B--2---:R0:W-:Y:S04]  /*26ff0*/  STL [R1+0x3bb0], R15 ;  /* 0x003bb00f01007387 */ /* 0x0041e80000100800 */
[----:B---3--:R1:W-:Y:S04]  /*27000*/  STL [R1+0x3b8c], R14 ;  /* 0x003b8c0e01007387 */ /* 0x0083e80000100800 */
[----:B0-----:R-:W2:Y:S04]  /*27010*/  LDL R15, [R1+0x1ce8] ;  /* 0x001ce800010f7983 */ /* 0x001ea80000100800 */
[----:B-1----:R-:W3:Y:S01]  /*27020*/  LDL R14, [R1+0x1d24] ;  /* 0x001d2400010e7983 */ /* 0x002ee20000100800 */
[----:B------:R-:W-:Y:S01]  /*27030*/  PRMT R13, RZ, 0x7610, R13 ;  /* 0x00007610ff0d7816 */ /* 0x000fe2000000000d */
[----:B------:R-:W-:-:S02]  /*27040*/  @!P0 IMAD.MOV.U32 R2, RZ, RZ, R20 ;  /* 0x000000ffff028224 */ /* 0x000fc400078e0014 */
[----:B------:R-:W-:Y:S01]  /*27050*/  @!P0 IMAD.MOV.U32 R3, RZ, RZ, R21 ;  /* 0x000000ffff038224 */ /* 0x000fe200078e0015 */
[----:B------:R-:W-:-:S04]  /*27060*/  PRMT R12, RZ, 0x7610, R12 ;  /* 0x00007610ff0c7816 */ /* 0x000fc8000000000c */
[----:B------:R0:W3:Y:S02]  /*27070*/  @!P0 LDG.E.U8 R13, desc[UR40][R2.64] ;  /* 0x00000028020d8981 */ /* 0x0000e4000c1e1100 */
[----:B0-----:R-:W-:Y:S02]  /*27080*/  @!P0 IMAD.MOV.U32 R2, RZ, RZ, R18 ;  /* 0x000000ffff028224 */ /* 0x001fe400078e0012 */
[----:B------:R-:W-:-:S05]  /*27090*/  @!P0 IMAD.MOV.U32 R3, RZ, RZ, R19 ;  /* 0x000000ffff038224 */ /* 0x000fca00078e0013 */
[----:B------:R4:W3:Y:S01]  /*270a0*/  @!P0 LDG.E.U8 R12, desc[UR40][R2.64] ;  /* 0x00000028020c8981 */ /* 0x0008e2000c1e1100 */
[----:B------:R-:W-:Y:S02]  /*270b0*/  PRMT R11, RZ, 0x7610, R11 ;  /* 0x00007610ff0b7816 */ /* 0x000fe4000000000b */
[----:B------:R-:W-:Y:S01]  /*270c0*/  PRMT R10, RZ, 0x7610, R10 ;  /* 0x00007610ff0a7816 */ /* 0x000fe2000000000a */
[----:B----4-:R-:W-:Y:S02]  /*270d0*/  @!P0 IMAD.MOV.U32 R3, RZ, RZ, R17 ;  /* 0x000000ffff038224 */ /* 0x010fe400078e0011 */
[----:B------:R-:W-:-:S05]  /*270e0*/  @!P0 IMAD.MOV.U32 R2, RZ, RZ, R16 ;  /* 0x000000ffff028224 */ /* 0x000fca00078e0010 */
[----:B------:R2:W4:Y:S02]  /*270f0*/  @!P0 LDG.E.U8 R11, desc[UR40][R2.64] ;  /* 0x00000028020b8981 */ /* 0x000524000c1e1100 */
[----:B--2---:R-:W-:Y:S02]  /*27100*/  @!P0 IMAD.MOV.U32 R3, RZ, RZ, R15 ;  /* 0x000000ffff038224 */ /* 0x004fe400078e000f */
[----:B---3--:R-:W-:-:S05]  /*27110*/  @!P0 IMAD.MOV.U32 R2, RZ, RZ, R14 ;  /* 0x000000ffff028224 */ /* 0x008fca00078e000e */
[----:B------:R-:W2:Y:S04]  /*27120*/  @!P0 LDG.E.U8 R10, desc[UR40][R2.64] ;  /* 0x00000028020a8981 */ /* 0x000ea8000c1e1100 */
[----:B------:R0:W-:Y:S04]  /*27130*/  STL [R1+0x3b90], R13 ;  /* 0x003b900d01007387 */ /* 0x0001e80000100800 */
[----:B------:R-:W3:Y:S04]  /*27140*/  LDL R21, [R1+0x1cf0] ;  /* 0x001cf00001157983 */ /* 0x000ee80000100800 */
[----:B------:R-:W3:Y:S04]  /*27150*/  LDL R20, [R1+0x1d28] ;  /* 0x001d280001147983 */ /* 0x000ee80000100800 */
[----:B------:R1:W-:Y:S04]  /*27160*/  STL [R1+0x3b78], R12 ;  /* 0x003b780c01007387 */ /* 0x0003e80000100800 */
[----:B------:R-:W3:Y:S04]  /*27170*/  LDL R19, [R1+0x1cf8] ;  /* 0x001cf80001137983 */ /* 0x000ee80000100800 */
[----:B------:R-:W3:Y:S04]  /*27180*/  LDL R18, [R1+0x1d44] ;  /* 0x001d440001127983 */ /* 0x000ee80000100800 */
[----:B------:R-:W3:Y:S04]  /*27190*/  LDL R17, [R1+0x1d00] ;  /* 0x001d000001117983 */ /* 0x000ee80000100800 */
[----:B------:R-:W3:Y:S04]  /*271a0*/  LDL R16, [R1+0x1d40] ;  /* 0x001d400001107983 */ /* 0x000ee80000100800 */
[----:B----4-:R4:W-:Y:S04]  /*271b0*/  STL [R1+0x3b7c], R11 ;  /* 0x003b7c0b01007387 */ /* 0x0109e80000100800 */
[----:B------:R-:W3:Y:S04]  /*271c0*/  LDL R15, [R1+0x1d08] ;  /* 0x001d0800010f7983 */ /* 0x000ee80000100800 */
[----:B------:R-:W3:Y:S04]  /*271d0*/  LDL R14, [R1+0x1d3c] ;  /* 0x001d3c00010e7983 */ /* 0x000ee80000100800 */
[----:B0-----:R-:W3:Y:S04]  /*271e0*/  LDL R13, [R1+0x1d10] ;  /* 0x001d1000010d7983 */ /* 0x001ee80000100800 */
[----:B-1----:R-:W3:Y:S04]  /*271f0*/  LDL R12, [R1+0x1d38] ;  /* 0x001d3800010c7983 */ /* 0x002ee80000100800 */
[----:B--2---:R0:W-:Y:S04]  /*27200*/  STL [R1+0x3bcc], R10 ;  /* 0x003bcc0a01007387 */ /* 0x0041e80000100800 */
[----:B----4-:R-:W2:Y:S04]  /*27210*/  LDL R11, [R1+0x1d18] ;  /* 0x001d1800010b7983 */ /* 0x010ea80000100800 */
[----:B0-----:R-:W4:Y:S01]  /*27220*/  LDL R10, [R1+0x1d34] ;  /* 0x001d3400010a7983 */ /* 0x001f220000100800 */
[----:B------:R-:W-:Y:S01]  /*27230*/  PRMT R9, RZ, 0x7610, R9 ;  /* 0x00007610ff097816 */ /* 0x000fe20000000009 */
[----:B---3--:R-:W-:-:S02]  /*27240*/  @!P0 IMAD.MOV.U32 R2, RZ, RZ, R20 ;  /* 0x000000ffff028224 */ /* 0x008fc400078e0014 */
[----:B------:R-:W-:Y:S01]  /*27250*/  @!P0 IMAD.MOV.U32 R3, RZ, RZ, R21 ;  /* 0x000000ffff038224 */ /* 0x000fe200078e0015 */
[----:B------:R-:W-:-:S04]  /*27260*/  PRMT R8, RZ, 0x7610, R8 ;  /* 0x00007610ff087816 */ /* 0x000fc80000000008 */
[----:B------:R0:W3:Y:S01]  /*27270*/  @!P0 LDG.E.U8 R9, desc[UR40][R2.64] ;  /* 0x0000002802098981 */ /* 0x0000e2000c1e1100 */
[----:B------:R-:W-:Y:S01]  /*27280*/  PRMT R7, RZ, 0x7610, R7 ;  /* 0x00007610ff077816 */ /* 0x000fe20000000007 */
[----:B0-----:R-:W-:Y:S02]  /*27290*/  @!P0 IMAD.MOV.U32 R2, RZ, RZ, R18 ;  /* 0x000000ffff028224 */ /* 0x001fe400078e0012 */
[----:B------:R-:W-:-:S05]  /*272a0*/  @!P0 IMAD.MOV.U32 R3, RZ, RZ, R19 ;  /* 0x000000ffff038224 */ /* 0x000fca00078e0013 */
[----:B------:R0:W3:Y:S01]  /*272b0*/  @!P0 LDG.E.U8 R8, desc[UR40][R2.64] ;  /* 0x0000002802088981 */ /* 0x0000e2000c1e1100 */
[----:B------:R-:W-:Y:S01]  /*272c0*/  PRMT R6, RZ, 0x7610, R6 ;  /* 0x00007610ff067816 */ /* 0x000fe20000000006 */
[----:B0-----:R-:W-:Y:S02]  /*272d0*/  @!P0 IMAD.MOV.U32 R2, RZ, RZ, R16 ;  /* 0x000000ffff028224 */ /* 0x001fe400078e0010 */
[----:B------:R-:W-:-:S05]  /*272e0*/  @!P0 IMAD.MOV.U32 R3, RZ, RZ, R17 ;  /* 0x000000ffff038224 */ /* 0x000fca00078e0011 */
[----:B------:R0:W3:Y:S01]  /*272f0*/  @!P0 LDG.E.U8 R7, desc[UR40][R2.64] ;  /* 0x0000002802078981 */ /* 0x0000e2000c1e1100 */
[----:B------:R-:W-:Y:S02]  /*27300*/  PRMT R5, RZ, 0x7610, R5 ;  /* 0x00007610ff057816 */ /* 0x000fe40000000005 */
[----:B------:R-:W-:Y:S01]  /*27310*/  PRMT R4, RZ, 0x7610, R4 ;  /* 0x00007610ff047816 */ /* 0x000fe20000000004 */
[----:B0-----:R-:W-:Y:S02]  /*27320*/  @!P0 IMAD.MOV.U32 R3, RZ, RZ, R15 ;  /* 0x000000ffff038224 */ /* 0x001fe400078e000f */
[----:B------:R-:W-:-:S05]  /*27330*/  @!P0 IMAD.MOV.U32 R2, RZ, RZ, R14 ;  /* 0x000000ffff028224 */ /* 0x000fca00078e000e */
[----:B------:R0:W3:Y:S02]  /*27340*/  @!P0 LDG.E.U8 R6, desc[UR40][R2.64] ;  /* 0x0000002802068981 */ /* 0x0000e4000c1e1100 */
[----:B0-----:R-:W-:Y:S02]  /*27350*/  @!P0 IMAD.MOV.U32 R2, RZ, RZ, R12 ;  /* 0x000000ffff028224 */ /* 0x001fe400078e000c */
[----:B------:R-:W-:-:S05]  /*27360*/  @!P0 IMAD.MOV.U32 R3, RZ, RZ, R13 ;  /* 0x000000ffff038224 */ /* 0x000fca00078e000d */
[----:B------:R2:W3:Y:S02]  /*27370*/  @!P0 LDG.E.U8 R5, desc[UR40][R2.64] ;  /* 0x0000002802058981 */ /* 0x0004e4000c1e1100 */
[----:B--2---:R-:W-:Y:S02]  /*27380*/  @!P0 IMAD.MOV.U32 R3, RZ, RZ, R11 ;  /* 0x000000ffff038224 */ /* 0x004fe400078e000b */
[----:B----4-:R-:W-:-:S05]  /*27390*/  @!P0 IMAD.MOV.U32 R2, RZ, RZ, R10 ;  /* 0x000000ffff028224 */ /* 0x010fca00078e000a */
[----:B------:R0:W2:Y:S04]  /*273a0*/  @!P0 LDG.E.U8 R4, desc[UR40][R2.64] ;  /* 0x0000002802048981 */ /* 0x0000a8000c1e1100 */
[----:B0-----:R-:W0:Y:S04]  /*273b0*/  LDS.U8 R3, [R0+UR4] ;  /* 0x0000000400037984 */ /* 0x001e280008000000 */
[----:B---3--:R-:W-:Y:S04]  /*273c0*/  STL [R1+0x3bd0], R9 ;  /* 0x003bd00901007387 */ /* 0x008fe80000100800 */
[----:B------:R-:W1:Y:S04]  /*273d0*/  LDS.U8 R2, [R0+UR4+0x108] ;  /* 0x0001080400027984 */ /* 0x000e680008000000 */
[----:B------:R-:W-:Y:S04]  /*273e0*/  STL [R1+0x3bb4], R8 ;  /* 0x003bb40801007387 */ /* 0x000fe80000100800 */
[----:B------:R-:W-:Y:S04]  /*273f0*/  STL [R1+0x3bb8], R7 ;  /* 0x003bb80701007387 */ /* 0x000fe80000100800 */
[----:B------:R-:W-:Y:S04]  /*27400*/  STL [R1+0x3b94], R6 ;  /* 0x003b940601007387 */ /* 0x000fe80000100800 */
[----:B------:R-:W-:Y:S04]  /*27410*/  STL [R1+0x3b98], R5 ;  /* 0x003b980501007387 */ /* 0x000fe80000100800 */
[----:B--2---:R-:W-:Y:S04]  /*27420*/  STL [R1+0x3b9c], R4 ;  /* 0x003b9c0401007387 */ /* 0x004fe80000100800 */
[----:B0-----:R-:W-:Y:S04]  /*27430*/  STL [R1+0x3ba0], R3 ;  /* 0x003ba00301007387 */ /* 0x001fe80000100800 */
[----:B------:R-:W0:Y:S04]  /*27440*/  LDS.U8 R3, [R0+UR4+0x8] ;  /* 0x0000080400037984 */ /* 0x000e280008000000 */
[----:B-1----:R-:W-:Y:S04]  /*27450*/  STL [R1+0x3bd4], R2 ;  /* 0x003bd40201007387 */ /* 0x002fe80000100800 */
[----:B------:R-:W1:Y:S04]  /*27460*/  LDS.U8 R2, [R0+UR4+0x100] ;  /* 0x0001000400027984 */ /* 0x000e680008000000 */
[----:B------:R-:W2:Y:S04]  /*27470*/  LDS.U8 R4, [R0+UR4+0x1000] ;  /* 0x0010000400047984 */ /* 0x000ea80008000000 */
[----:B0-----:R-:W-:Y:S04]  /*27480*/  STL [R1+0x34c], R3 ;  /* 0x00034c0301007387 */ /* 0x001fe80000100800 */
[----:B------:R-:W0:Y:S04]  /*27490*/  LDS.U8 R3, [R0+UR4+0x1108] ;  /* 0x0011080400037984 */ /* 0x000e280008000000 */
[----:B-1----:R-:W-:Y:S04]  /*274a0*/  STL [R1+0x348], R2 ;  /* 0x0003480201007387 */ /* 0x002fe80000100800 */
[----:B------:R-:W1:Y:S04]  /*274b0*/  LDS.U8 R2, [R0+UR4+0x1008] ;  /* 0x0010080400027984 */ /* 0x000e680008000000 */
[----:B--2---:R-:W-:Y:S04]  /*274c0*/  STL [R1+0x354], R4 ;  /* 0x0003540401007387 */ /* 0x004fe80000100800 */
        /* <DEDUP_REMOVED lines=45> */
[----:B-1----:R1:W-:Y:S04]  /*277a0*/  STL [R1+0x1d94], R2 ;  /* 0x001d940201007387 */ /* 0x0023e80000100800 */
[----:B--2---:R-:W-:Y:S04]  /*277b0*/  STL [R1+0x1da0], R4 ;  /* 0x001da00401007387 */ /* 0x004fe80000100800 */
[----:B------:R-:W2:Y:S01]  /*277c0*/  LDS.U8 R4, [R0+UR4+0x3088] ;  /* 0x0030880400047984 */ /* 0x000ea20008000000 */
[----:B-1----:R-:W-:-:S05]  /*277d0*/  LOP3.LUT R2, R0, 0x210, RZ, 0x3c, !PT ;  /* 0x0000021000027812 */ /* 0x002fca00078e3cff */
[----:B------:R-:W-:Y:S04]  /*277e0*/  LDS.U8 R5, [R2+UR4+0x180] ;  /* 0x0001800402057984 */ /* 0x000fe80008000000 */
[----:B0-----:R-:W-:Y:S04]  /*277f0*/  STL [R1+0x1d9c], R3 ;  /* 0x001d9c0301007387 */ /* 0x001fe80000100800 */
[----:B------:R-:W0:Y:S04]  /*27800*/  LDS.U8 R3, [R0+UR4+0x3180] ;  /* 0x0031800400037984 */ /* 0x000e280008000000 */
[----:B------:R-:W-:Y:S04]  /*27810*/  STL [R1+0x1f2c], R0 ;  /* 0x001f2c0001007387 */ /* 0x000fe80000100800 */
[----:B------:R-:W1:Y:S04]  /*27820*/  LDS.U8 R0, [R2+UR4] ;  /* 0x0000000402007984 */ /* 0x000e680008000000 */
        /* <DEDUP_REMOVED lines=27> */
[----:B-1----:R-:W-:Y:S04]  /*279e0*/  STL [R1+0x1e20], R0 ;  /* 0x001e200001007387 */ /* 0x002fe80000100800 */
[----:B------:R-:W0:Y:S04]  /*279f0*/  LDS.U8 R0, [R2+UR4+0x3100] ;  /* 0x0031000402007984 */ /* 0x000e280008000000 */
[----:B------:R-:W1:Y:S04]  /*27a00*/  LDS.U8 R3, [R2+UR4+0x3008] ;  /* 0x0030080402037984 */ /* 0x000e680008000000 */
[----:B--2---:R-:W-:Y:S04]  /*27a10*/  STL [R1+0x1e1c], R4 ;  /* 0x001e1c0401007387 */ /* 0x004fe80000100800 */
[----:B------:R-:W-:Y:S04]  /*27a20*/  LDS.U8 R4, [R2+UR4+0x188] ;  /* 0x0001880402047984 */ /* 0x000fe80008000000 */
[----:B0-----:R0:W-:Y:S04]  /*27a30*/  STL [R1+0x2780], R0 ;  /* 0x0027800001007387 */ /* 0x0011e80000100800 */
[----:B-1----:R-:W-:Y:S04]  /*27a40*/  STL [R1+0x1e28], R3 ;  /* 0x001e280301007387 */ /* 0x002fe80000100800 */
[----:B------:R-:W1:Y:S04]  /*27a50*/  LDS.U8 R3, [R2+UR4+0x80] ;  /* 0x0000800402037984 */ /* 0x000e680008000000 */
[----:B0-----:R-:W2:Y:S04]  /*27a60*/  LDL R0, [R1+0x1f20] ;  /* 0x001f200001007983 */ /* 0x001ea80000100800 */
[----:B-1----:R-:W-:Y:S04]  /*27a70*/  STL [R1+0x1098], R3 ;  /* 0x0010980301007387 */ /* 0x002fe80000100800 */
[----:B------:R-:W0:Y:S04]  /*27a80*/  LDS.U8 R3, [R2+UR4+0x88] ;  /* 0x0000880402037984 */ /* 0x000e280008000000 */
[----:B------:R-:W-:Y:S04]  /*27a90*/  STL [R1+0x1094], R4 ;  /* 0x0010940401007387 */ /* 0x000fe80000100800 */
[----:B------:R-:W1:Y:S04]  /*27aa0*/  LDS.U8 R4, [R2+UR4+0x1080] ;  /* 0x0010800402047984 */ /* 0x000e680008000000 */
[----:B0-----:R-:W-:Y:S04]  /*27ab0*/  STL [R1+0x10a0], R3 ;  /* 0x0010a00301007387 */ /* 0x001fe80000100800 */
[----:B------:R-:W0:Y:S04]  /*27ac0*/  LDS.U8 R3, [R2+UR4+0x1188] ;  /* 0x0011880402037984 */ /* 0x000e280008000000 */
[----:B------:R-:W-:Y:S04]  /*27ad0*/  STL [R1+0x109c], R5 ;  /* 0x00109c0501007387 */ /* 0x000fe80000100800 */
[----:B------:R-:W3:Y:S04]  /*27ae0*/  LDS.U8 R5, [R2+UR4+0x1088] ;  /* 0x0010880402057984 */ /* 0x000ee80008000000 */
[----:B-1----:R-:W-:Y:S04]  /*27af0*/  STL [R1+0x10a8], R4 ;  /* 0x0010a80401007387 */ /* 0x002fe80000100800 */
[----:B------:R-:W1:Y:S04]  /*27b00*/  LDS.U8 R4, [R2+UR4+0x1180] ;  /* 0x0011800402047984 */ /* 0x000e680008000000 */
[----:B0-----:R-:W-:Y:S04]  /*27b10*/  STL [R1+0x10a4], R3 ;  /* 0x0010a40301007387 */ /* 0x001fe80000100800 */
[----:B------:R-:W0:Y:S04]  /*27b20*/  LDS.U8 R3, [R2+UR4+0x2080] ;  /* 0x0020800402037984 */ /* 0x000e280008000000 */
[----:B---3--:R-:W-:Y:S04]  /*27b30*/  STL [R1+0x10b0], R5 ;  /* 0x0010b00501007387 */ /* 0x008fe80000100800 */
        /* <DEDUP_REMOVED lines=11> */
[----:B------:R-:W4:Y:S04]  /*27bf0*/  LDS.U8 R2, [R2+UR4+0x3180] ;  /* 0x0031800402027984 */ /* 0x000f280008000000 */
[----:B---3--:R-:W-:Y:S04]  /*27c00*/  STL [R1+0x1ea0], R5 ;  /* 0x001ea00501007387 */ /* 0x008fe80000100800 */
[----:B-1----:R-:W-:Y:S04]  /*27c10*/  STL [R1+0x1e9c], R4 ;  /* 0x001e9c0401007387 */ /* 0x002fe80000100800 */
[----:B0-----:R-:W-:Y:S04]  /*27c20*/  STL [R1+0x1ea8], R3 ;  /* 0x001ea80301007387 */ /* 0x001fe80000100800 */
[----:B----4-:R-:W-:Y:S04]  /*27c30*/  STL [R1+0x1ea4], R2 ;  /* 0x001ea40201007387 */ /* 0x010fe80000100800 */
[----:B--2---:R-:W0:Y:S04]  /*27c40*/  LDS.U8 R4, [R0+UR4] ;  /* 0x0000000400047984 */ /* 0x004e280008000000 */
[----:B------:R-:W1:Y:S04]  /*27c50*/  LDS.U8 R3, [R0+UR4+0x108] ;  /* 0x0001080400037984 */ /* 0x000e680008000000 */
[----:B------:R-:W2:Y:S04]  /*27c60*/  LDS.U8 R2, [R0+UR4+0x8] ;  /* 0x0000080400027984 */ /* 0x000ea80008000000 */
[----:B------:R-:W-:Y:S04]  /*27c70*/  LDS.U8 R5, [R0+UR4+0x180] ;  /* 0x0001800400057984 */ /* 0x000fe80008000000 */
        /* <DEDUP_REMOVED lines=28> */
[----:B--2---:R2:W-:Y:S04]  /*27e40*/  STL [R1+0x1158], R2 ;  /* 0x0011580201007387 */ /* 0x0045e80000100800 */
[----:B--2---:R-:W2:Y:S04]  /*27e50*/  LDL R2, [R1+0x1f1c] ;  /* 0x001f1c0001027983 */ /* 0x004ea80000100800 */
[----:B0-----:R-:W-:Y:S04]  /*27e60*/  STL [R1+0x1154], R4 ;  /* 0x0011540401007387 */ /* 0x001fe80000100800 */
[----:B------:R-:W0:Y:S04]  /*27e70*/  LDS.U8 R4, [R0+UR4+0x188] ;  /* 0x0001880400047984 */ /* 0x000e280008000000 */
[----:B-1----:R-:W-:Y:S04]  /*27e80*/  STL [R1+0x3e4], R3 ;  /* 0x0003e40301007387 */ /* 0x002fe80000100800 */
[----:B------:R-:W1:Y:S04]  /*27e90*/  LDS.U8 R3, [R0+UR4+0x88] ;  /* 0x0000880400037984 */ /* 0x000e680008000000 */
[----:B0-----:R-:W-:Y:S04]  /*27ea0*/  STL [R1+0x3e0], R4 ;  /* 0x0003e00401007387 */ /* 0x001fe80000100800 */
[----:B------:R-:W0:Y:S04]  /*27eb0*/  LDS.U8 R4, [R0+UR4+0x1080] ;  /* 0x0010800400047984 */ /* 0x000e280008000000 */
[----:B-1----:R-:W-:Y:S04]  /*27ec0*/  STL [R1+0x3ec], R3 ;  /* 0x0003ec0301007387 */ /* 0x002fe80000100800 */
[----:B------:R-:W1:Y:S04]  /*27ed0*/  LDS.U8 R3, [R0+UR4+0x1188] ;  /* 0x0011880400037984 */ /* 0x000e680008000000 */
[----:B------:R-:W-:Y:S04]  /*27ee0*/  STL [R1+0x3e8], R5 ;  /* 0x0003e80501007387 */ /* 0x000fe80000100800 */
[----:B------:R-:W3:Y:S04]  /*27ef0*/  LDS.U8 R5, [R0+UR4+0x1088] ;  /* 0x0010880400057984 */ /* 0x000ee80008000000 */
[----:B0-----:R-:W-:Y:S04]  /*27f00*/  STL [R1+0x3f4], R4 ;  /* 0x0003f40401007387 */ /* 0x001fe80000100800 */
[----:B------:R-:W0:Y:S04]  /*27f10*/  LDS.U8 R4, [R0+UR4+0x1180] ;  /* 0x0011800400047984 */ /* 0x000e280008000000 */
[----:B-1----:R-:W-:Y:S04]  /*27f20*/  STL [R1+0x3f0], R3 ;  /* 0x0003f00301007387 */ /* 0x002fe80000100800 */
[----:B------:R-:W1:Y:S04]  /*27f30*/  LDS.U8 R3, [R0+UR4+0x2080] ;  /* 0x0020800400037984 */ /* 0x000e680008000000 */
[----:B---3--:R-:W-:Y:S04]  /*27f40*/  STL [R1+0x3fc], R5 ;  /* 0x0003fc0501007387 */ /* 0x008fe80000100800 */
        /* <DEDUP_REMOVED lines=11> */
[----:B------:R-:W4:Y:S04]  /*28000*/  LDS.U8 R0, [R0+UR4+0x3180] ;  /* 0x0031800400007984 */ /* 0x000f280008000000 */
[----:B---3--:R-:W-:Y:S04]  /*28010*/  STL [R1+0x1dc0], R5 ;  /* 0x001dc00501007387 */ /* 0x008fe80000100800 */
[----:B0-----:R-:W-:Y:S04]  /*28020*/  STL [R1+0x1dbc], R4 ;  /* 0x001dbc0401007387 */ /* 0x001fe80000100800 */
[----:B-1----:R-:W-:Y:S04]  /*28030*/  STL [R1+0x1dc8], R3 ;  /* 0x001dc80301007387 */ /* 0x002fe80000100800 */
        /* <DEDUP_REMOVED lines=315> */
[----:B--2---:R-:W-:Y:S04]  /*293f0*/  STL [R1+0x1ef8], R0 ;  /* 0x001ef80001007387 */ /* 0x004fe80000100800 */
[----:B------:R-:W2:Y:S04]  /*29400*/  LDL.LU R9, [R1+0x344] ;  /* 0x0003440001097983 */ /* 0x000ea80000300800 */
[----:B------:R-:W1:Y:S04]  /*29410*/  LDS.U8 R0, [R2+UR4+0x3080] ;  /* 0x0030800402007984 */ /* 0x000e680008000000 */
[----:B0-----:R-:W-:Y:S04]  /*29420*/  STL [R1+0x1ef4], R3 ;  /* 0x001ef40301007387 */ /* 0x001fe80000100800 */
[----:B--2---:R-:W-:Y:S04]  /*29430*/  STL [R1+0x3bd8], R9 ;  /* 0x003bd80901007387 */ /* 0x004fe80000100800 */
[----:B------:R-:W0:Y:S04]  /*29440*/  LDS.U8 R9, [R2+UR4+0x3188] ;  /* 0x0031880402097984 */ /* 0x000e280008000000 */
[----:B-1----:R1:W-:Y:S04]  /*29450*/  STL [R1+0x1f00], R0 ;  /* 0x001f000001007387 */ /* 0x0023e80000100800 */
[----:B------:R-:W2:Y:S04]  /*29460*/  LDL.LU R10, [R1+0x340] ;  /* 0x00034000010a7983 */ /* 0x000ea80000300800 */
[----:B------:R-:W3:Y:S04]  /*29470*/  LDL.LU R17, [R1+0x320] ;  /* 0x0003200001117983 */ /* 0x000ee80000300800 */
[----:B------:R-:W4:Y:S04]  /*29480*/  LDL.LU R18, [R1+0x31c] ;  /* 0x00031c0001127983 */ /* 0x000f280000300800 */
[----:B------:R-:W2:Y:S04]  /*29490*/  LDL.LU R25, [R1+0x300] ;  /* 0x0003000001197983 */ /* 0x000ea80000300800 */
[----:B------:R-:W2:Y:S04]  /*294a0*/  LDL.LU R26, [R1+0x2fc] ;  /* 0x0002fc00011a7983 */ /* 0x000ea80000300800 */
[----:B-1----:R-:W2:Y:S04]  /*294b0*/  LDL.LU R0, [R1+0x2e0] ;  /* 0x0002e00001007983 */ /* 0x002ea80000300800 */
        /* <DEDUP_REMOVED lines=19> */
[----:B0-----:R-:W-:Y:S04]  /*295f0*/  STL [R1+0x1efc], R9 ;  /* 0x001efc0901007387 */ /* 0x001fe80000100800 */
[----:B------:R-:W0:Y:S04]  /*29600*/  LDS.U8 R9, [R2+UR4+0x3088] ;  /* 0x0030880402097984 */ /* 0x000e280008000000 */
[----:B------:R-:W1:Y:S01]  /*29610*/  LDS.U8 R2, [R2+UR4+0x3180] ;  /* 0x0031800402027984 */ /* 0x000e620008000000 */
[----:B------:R-:W0:Y:S01]  /*29620*/  S2R R29, SR_TID.X ;  /* 0x00000000001d7919 */ /* 0x000e220000002100 */
[----:B------:R-:W-:Y:S06]  /*29630*/  BAR.SYNC.DEFER_BLOCKING 0x0 ;  /* 0x0000000000007b1d */ /* 0x000fec0000010000 */
[----:B0-----:R0:W-:Y:S04]  /*29640*/  STL [R1+0x1f08], R9 ;  /* 0x001f080901007387 */ /* 0x0011e80000100800 */
[----:B0-----:R-:W2:Y:S01]  /*29650*/  LDL.LU R9, [R1+0x3bd8] ;  /* 0x003bd80001097983 */ /* 0x001ea20000300800 */
[----:B------:R-:W-:-:S03]  /*29660*/  LOP3.LUT R3, R29, 0x3f, RZ, 0xc0, !PT ;  /* 0x0000003f1d037812 */ /* 0x000fc600078ec0ff */
[----:B-1----:R0:W-:Y:S04]  /*29670*/  STL [R1+0x1f04], R2 ;  /* 0x001f040201007387 */ /* 0x0021e80000100800 */
[----:B0-----:R-:W4:Y:S04]  /*29680*/  LDL.LU R2, [R1+0x3bd4] ;  /* 0x003bd40001027983 */ /* 0x001f280000300800 */
[----:B--2---:R0:W-:Y:S04]  /*29690*/  STS.U8 [R3+UR4], R9 ;  /* 0x0000000903007988 */ /* 0x0041e80008000004 */
[----:B------:R1:W-:Y:S04]  /*296a0*/  STS.U8 [R3+UR4+0x40], R10 ;  /* 0x0000400a03007988 */ /* 0x0003e80008000004 */
[----:B---3--:R2:W-:Y:S04]  /*296b0*/  STS.U8 [R3+UR4+0x200], R17 ;  /* 0x0002001103007988 */ /* 0x0085e80008000004 */
        /* <DEDUP_REMOVED lines=9> */
[----:B------:R-:W-:Y:S04]  /*29750*/  STS.U8 [R3+UR4+0x600], R0 ;  /* 0x0006000003007988 */ /* 0x000fe80008000004 */
[----:B------:R-:W-:Y:S04]  /*29760*/  STS.U8 [R3+UR4+0x640], R4 ;  /* 0x0006400403007988 */ /* 0x000fe80008000004 */
[----:B------:R-:W-:Y:S04]  /*29770*/  STS.U8 [R3+UR4+0x800], R5 ;  /* 0x0008000503007988 */ /* 0x000fe80008000004 */
[----:B------:R-:W-:Y:S04]  /*29780*/  STS.U8 [R3+UR4+0x840], R6 ;  /* 0x0008400603007988 */ /* 0x000fe80008000004 */
[----:B------:R0:W-:Y:S04]  /*29790*/  STS.U8 [R3+UR4+0xa00], R7 ;  /* 0x000a000703007988 */ /* 0x0001e80008000004 */
[----:B------:R1:W-:Y:S04]  /*297a0*/  STS.U8 [R3+UR4+0xa40], R8 ;  /* 0x000a400803007988 */ /* 0x0003e80008000004 */
        /* <DEDUP_REMOVED lines=8> */
[----:B0-----:R-:W3:Y:S04]  /*29830*/  LDL.LU R7, [R1+0x338] ;  /* 0x0003380001077983 */ /* 0x001ee80000300800 */
[----:B------:R-:W-:Y:S04]  /*29840*/  STS.U8 [R3+UR4+0x1400], R21 ;  /* 0x0014001503007988 */ /* 0x000fe80008000004 */
[----:B-1----:R-:W3:Y:S04]  /*29850*/  LDL.LU R8, [R1+0x334] ;  /* 0x0003340001087983 */ /* 0x002ee80000300800 */
[----:B------:R-:W-:Y:S04]  /*29860*/  STS.U8 [R3+UR4+0x1440], R22 ;  /* 0x0014401603007988 */ /* 0x000fe80008000004 */
[----:B------:R0:W-:Y:S04]  /*29870*/  STS.U8 [R3+UR4+0x1600], R23 ;  /* 0x0016001703007988 */ /* 0x0001e80008000004 */
[----:B------:R-:W3:Y:S04]  /*29880*/  LDL.LU R15, [R1+0x318] ;  /* 0x00031800010f7983 */ /* 0x000ee80000300800 */
[----:B------:R-:W3:Y:S04]  /*29890*/  LDL.LU R16, [R1+0x314] ;  /* 0x0003140001107983 */ /* 0x000ee80000300800 */
[----:B------:R1:W-:Y:S04]  /*298a0*/  STS.U8 [R3+UR4+0x1640], R24 ;  /* 0x0016401803007988 */ /* 0x0003e80008000004 */
[----:B0-----:R-:W3:Y:S04]  /*298b0*/  LDL.LU R23, [R1+0x2f8] ;  /* 0x0002f80001177983 */ /* 0x001ee80000300800 */
[----:B-1----:R-:W3:Y:S04]  /*298c0*/  LDL.LU R24, [R1+0x2f4] ;  /* 0x0002f40001187983 */ /* 0x002ee80000300800 */
[----:B------:R-:W3:Y:S04]  /*298d0*/  LDL.LU R0, [R1+0x254] ;  /* 0x0002540001007983 */ /* 0x000ee80000300800 */
[----:B------:R-:W3:Y:S04]  /*298e0*/  LDL.LU R4, [R1+0x238] ;  /* 0x0002380001047983 */ /* 0x000ee80000300800 */
[----:B------:R-:W3:Y:S04]  /*298f0*/  LDL.LU R5, [R1+0x234] ;  /* 0x0002340001057983 */ /* 0x000ee80000300800 */
[----:B------:R-:W3:Y:S04]  /*29900*/  LDL.LU R6, [R1+0x1e8] ;  /* 0x0001e80001067983 */ /* 0x000ee80000300800 */
[----:B------:R-:W3:Y:S04]  /*29910*/  LDL.LU R11, [R1+0x1e4] ;  /* 0x0001e400010b7983 */ /* 0x000ee80000300800 */
[----:B------:R-:W3:Y:S04]  /*29920*/  LDL.LU R12, [R1+0x1b8] ;  /* 0x0001b800010c7983 */ /* 0x000ee80000300800 */
[----:B------:R0:W-:Y:S04]  /*29930*/  STS.U8 [R3+UR4+0x1800], R27 ;  /* 0x0018001b03007988 */ /* 0x0001e80008000004 */
[----:B------:R-:W3:Y:S04]  /*29940*/  LDL.LU R13, [R1+0x1b4] ;  /* 0x0001b400010d7983 */ /* 0x000ee80000300800 */
[----:B------:R1:W-:Y:S04]  /*29950*/  STS.U8 [R3+UR4+0x1840], R28 ;  /* 0x0018401c03007988 */ /* 0x0003e80008000004 */
[----:B------:R-:W3:Y:S04]  /*29960*/  LDL.LU R14, [R1+0xf8] ;  /* 0x0000f800010e7983 */ /* 0x000ee80000300800 */
[----:B------:R-:W3:Y:S04]  /*29970*/  LDL.LU R19, [R1+0xf4] ;  /* 0x0000f40001137983 */ /* 0x000ee80000300800 */
[----:B------:R-:W3:Y:S04]  /*29980*/  LDL.LU R20, [R1+0xb8] ;  /* 0x0000b80001147983 */ /* 0x000ee80000300800 */
[----:B------:R-:W3:Y:S04]  /*29990*/  LDL.LU R21, [R1+0xb4] ;  /* 0x0000b40001157983 */ /* 0x000ee80000300800 */
[----:B------:R-:W3:Y:S04]  /*299a0*/  LDL.LU R22, [R1+0x78] ;  /* 0x0000780001167983 */ /* 0x000ee80000300800 */
[----:B0-----:R-:W3:Y:S04]  /*299b0*/  LDL.LU R27, [R1+0x74] ;  /* 0x00007400011b7983 */ /* 0x001ee80000300800 */
[----:B-1----:R-:W3:Y:S04]  /*299c0*/  LDL.LU R28, [R1+0x8] ;  /* 0x00000800011c7983 */ /* 0x002ee80000300800 */
[----:B--2---:R0:W-:Y:S02]  /*299d0*/  STS.U8 [R3+UR4+0x1a00], R26 ;  /* 0x001a001a03007988 */ /* 0x0041e40008000004 */
[----:B0-----:R-:W-:-:S02]  /*299e0*/  LOP3.LUT R26, R29, 0x3f, RZ, 0xc0, !PT ;  /* 0x0000003f1d1a7812 */ /* 0x001fc400078ec0ff */
[----:B------:R-:W2:Y:S04]  /*299f0*/  LDL.LU R29, [R1+0x4] ;  /* 0x00000400011d7983 */ /* 0x000ea80000300800 */
[----:B----4-:R0:W-:Y:S04]  /*29a00*/  STS.U8 [R26+UR4+0x1a40], R25 ;  /* 0x001a40191a007988 */ /* 0x0101e80008000004 */
[----:B---3--:R1:W-:Y:S04]  /*29a10*/  STS.U8 [R26+UR4+0x1c00], R18 ;  /* 0x001c00121a007988 */ /* 0x0083e80008000004 */
[----:B------:R3:W-:Y:S04]  /*29a20*/  STS.U8 [R26+UR4+0x1c40], R17 ;  /* 0x001c40111a007988 */ /* 0x0007e80008000004 */
[----:B------:R4:W-:Y:S04]  /*29a30*/  STS.U8 [R26+UR4+0x1e00], R10 ;  /* 0x001e000a1a007988 */ /* 0x0009e80008000004 */
[----:B------:R3:W-:Y:S04]  /*29a40*/  STS.U8 [R26+UR4+0x1e40], R9 ;  /* 0x001e40091a007988 */ /* 0x0007e80008000004 */
[----:B0-----:R-:W2:Y:S04]  /*29a50*/  LDL.LU R25, [R1+0x258] ;  /* 0x0002580001197983 */ /* 0x001ea80000300800 */
[----:B-1----:R-:W2:Y:S04]  /*29a60*/  LDL.LU R18, [R1+0x274] ;  /* 0x0002740001127983 */ /* 0x002ea80000300800 */
[----:B---3--:R-:W3:Y:S04]  /*29a70*/  LDL.LU R17, [R1+0x278] ;  /* 0x0002780001117983 */ /* 0x008ee80000300800 */
[----:B----4-:R-:W4:Y:S04]  /*29a80*/  LDL.LU R10, [R1+0x2d4] ;  /* 0x0002d400010a7983 */ /* 0x010f280000300800 */
[----:B------:R-:W2:Y:S01]  /*29a90*/  LDL.LU R9, [R1+0x2d8] ;  /* 0x0002d80001097983 */ /* 0x000ea20000300800 */
[----:B------:R-:W-:-:S05]  /*29aa0*/  LOP3.LUT R3, R3, 0x10, RZ, 0x3c, !PT ;  /* 0x0000001003037812 */ /* 0x000fca00078e3cff */
[----:B------:R0:W-:Y:S04]  /*29ab0*/  STS.U8 [R3+UR4+0x80], R7 ;  /* 0x0000800703007988 */ /* 0x0001e80008000004 */
[----:B------:R1:W-:Y:S04]  /*29ac0*/  STS.U8 [R3+UR4+0xc0], R8 ;  /* 0x0000c00803007988 */ /* 0x0003e80008000004 */
[----:B------:R0:W-:Y:S04]  /*29ad0*/  STS.U8 [R3+UR4+0x280], R15 ;  /* 0x0002800f03007988 */ /* 0x0001e80008000004 */
[----:B------:R0:W-:Y:S04]  /*29ae0*/  STS.U8 [R3+UR4+0x2c0], R16 ;  /* 0x0002c01003007988 */ /* 0x0001e80008000004 */
[----:B------:R0:W-:Y:S04]  /*29af0*/  STS.U8 [R3+UR4+0x480], R23 ;  /* 0x0004801703007988 */ /* 0x0001e80008000004 */
[----:B------:R1:W-:Y:S04]  /*29b00*/  STS.U8 [R3+UR4+0x4c0], R24 ;  /* 0x0004c01803007988 */ /* 0x0003e80008000004 */
[----:B0-----:R-:W3:Y:S04]  /*29b10*/  LDL.LU R7, [R1+0x3bb8] ;  /* 0x003bb80001077983 */ /* 0x001ee80000300800 */
[----:B-1----:R-:W3:Y:S04]  /*29b20*/  LDL.LU R8, [R1+0x3bb4] ;  /* 0x003bb40001087983 */ /* 0x002ee80000300800 */
[----:B------:R-:W3:Y:S04]  /*29b30*/  LDL.LU R15, [R1+0x3bb0] ;  /* 0x003bb000010f7983 */ /* 0x000ee80000300800 */
[----:B------:R-:W3:Y:S04]  /*29b40*/  LDL.LU R16, [R1+0x3bac] ;  /* 0x003bac0001107983 */ /* 0x000ee80000300800 */
[----:B------:R-:W3:Y:S04]  /*29b50*/  LDL.LU R23, [R1+0x3ba8] ;  /* 0x003ba80001177983 */ /* 0x000ee80000300800 */
[----:B------:R-:W3:Y:S04]  /*29b60*/  LDL.LU R24, [R1+0x3ba4] ;  /* 0x003ba40001187983 */ /* 0x000ee80000300800 */
[----:B--2---:R-:W-:Y:S04]  /*29b70*/  STS.U8 [R3+UR4+0x680], R9 ;  /* 0x0006800903007988 */ /* 0x004fe80008000004 */
[----:B----4-:R-:W-:Y:S04]  /*29b80*/  STS.U8 [R3+UR4+0x6c0], R10 ;  /* 0x0006c00a03007988 */ /* 0x010fe80008000004 */
[----:B---3--:R-:W-:Y:S04]  /*29b90*/  STS.U8 [R3+UR4+0x880], R17 ;  /* 0x0008801103007988 */ /* 0x008fe80008000004 */
[----:B------:R-:W-:Y:S04]  /*29ba0*/  STS.U8 [R3+UR4+0x8c0], R18 ;  /* 0x0008c01203007988 */ /* 0x000fe80008000004 */
[----:B------:R-:W-:Y:S04]  /*29bb0*/  STS.U8 [R3+UR4+0xa80], R25 ;  /* 0x000a801903007988 */ /* 0x000fe80008000004 */
[----:B------:R-:W-:Y:S04]  /*29bc0*/  STS.U8 [R3+UR4+0xac0], R0 ;  /* 0x000ac00003007988 */ /* 0x000fe80008000004 */
[----:B------:R0:W-:Y:S04]  /*29bd0*/  STS.U8 [R3+UR4+0xc80], R4 ;  /* 0x000c800403007988 */ /* 0x0001e80008000004 */
[----:B------:R1:W-:Y:S04]  /*29be0*/  STS.U8 [R3+UR4+0xcc0], R5 ;  /* 0x000cc00503007988 */ /* 0x0003e80008000004 */
[----:B------:R2:W-:Y:S04]  /*29bf0*/  STS.U8 [R3+UR4+0xe80], R6 ;  /* 0x000e800603007988 */ /* 0x0005e80008000004 */
[----:B------:R-:W-:Y:S04]  /*29c00*/  STS.U8 [R3+UR4+0xec0], R11 ;  /* 0x000ec00b03007988 */ /* 0x000fe80008000004 */
[----:B------:R-:W-:Y:S04]  /*29c10*/  STS.U8 [R3+UR4+0x1080], R12 ;  /* 0x0010800c03007988 */ /* 0x000fe80008000004 */
[----:B------:R3:W-:Y:S04]  /*29c20*/  STS.U8 [R3+UR4+0x10c0], R13 ;  /* 0x0010c00d03007988 */ /* 0x0007e80008000004 */
[----:B------:R4:W-:Y:S04]  /*29c30*/  STS.U8 [R3+UR4+0x1280], R14 ;  /* 0x0012800e03007988 */ /* 0x0009e80008000004 */
[----:B------:R-:W-:Y:S04]  /*29c40*/  STS.U8 [R3+UR4+0x12c0], R19 ;  /* 0x0012c01303007988 */ /* 0x000fe80008000004 */
[----:B------:R-:W-:Y:S04]  /*29c50*/  STS.U8 [R3+UR4+0x1480], R20 ;  /* 0x0014801403007988 */ /* 0x000fe80008000004 */
[----:B0-----:R-:W4:Y:S04]  /*29c60*/  LDL.LU R4, [R1+0x330] ;  /* 0x0003300001047983 */ /* 0x001f280000300800 */
[----:B-1----:R-:W4:Y:S04]  /*29c70*/  LDL.LU R5, [R1+0x32c] ;  /* 0x00032c0001057983 */ /* 0x002f280000300800 */
[----:B------:R0:W-:Y:S04]  /*29c80*/  STS.U8 [R3+UR4+0x14c0], R21 ;  /* 0x0014c01503007988 */ /* 0x0001e80008000004 */
[----:B--2---:R-:W2:Y:S04]  /*29c90*/  LDL.LU R6, [R1+0x310] ;  /* 0x0003100001067983 */ /* 0x004ea80000300800 */
[----:B------:R1:W-:Y:S04]  /*29ca0*/  STS.U8 [R3+UR4+0x1680], R22 ;  /* 0x0016801603007988 */ /* 0x0003e80008000004 */
[----:B---3--:R-:W3:Y:S04]  /*29cb0*/  LDL.LU R13, [R1+0x30c] ;  /* 0x00030c00010d7983 */ /* 0x008ee80000300800 */
[----:B------:R-:W-:Y:S04]  /*29cc0*/  STS.U8 [R3+UR4+0x16c0], R27 ;  /* 0x0016c01b03007988 */ /* 0x000fe80008000004 */
[----:B----4-:R-:W4:Y:S04]  /*29cd0*/  LDL.LU R14, [R1+0x2f0] ;  /* 0x0002f000010e7983 */ /* 0x010f280000300800 */
[----:B------:R-:W-:Y:S04]  /*29ce0*/  STS.U8 [R3+UR4+0x1880], R28 ;  /* 0x0018801c03007988 */ /* 0x000fe80008000004 */
[----:B------:R1:W-:Y:S04]  /*29cf0*/  STS.U8 [R3+UR4+0x18c0], R29 ;  /* 0x0018c01d03007988 */ /* 0x0003e80008000004 */
[----:B0-----:R-:W4:Y:S04]  /*29d00*/  LDL.LU R21, [R1+0x2ec] ;  /* 0x0002ec0001157983 */ /* 0x001f280000300800 */
        /* <DEDUP_REMOVED lines=12> */
[----:B------:R-:W4:Y:S04]  /*29dd0*/  LDL.LU R28, [R1] ;  /* 0x00000000011c7983 */ /* 0x000f280000300800 */
[----:B------:R0:W-:Y:S04]  /*29de0*/  STS.U8 [R3+UR4+0x1a80], R24 ;  /* 0x001a801803007988 */ /* 0x0001e80008000004 */
[----:B------:R1:W-:Y:S04]  /*29df0*/  STS.U8 [R3+UR4+0x1ac0], R23 ;  /* 0x001ac01703007988 */ /* 0x0003e80008000004 */
[----:B------:R0:W-:Y:S04]  /*29e00*/  STS.U8 [R3+UR4+0x1c80], R16 ;  /* 0x001c801003007988 */ /* 0x0001e80008000004 */
[----:B------:R0:W-:Y:S04]  /*29e10*/  STS.U8 [R3+UR4+0x1cc0], R15 ;  /* 0x001cc00f03007988 */ /* 0x0001e80008000004 */
[----:B------:R1:W-:Y:S04]  /*29e20*/  STS.U8 [R3+UR4+0x1e80], R8 ;  /* 0x001e800803007988 */ /* 0x0003e80008000004 */
[----:B------:R1:W-:Y:S04]  /*29e30*/  STS.U8 [R3+UR4+0x1ec0], R7 ;  /* 0x001ec00703007988 */ /* 0x0003e80008000004 */
[----:B0-----:R-:W4:Y:S04]  /*29e40*/  LDL.LU R24, [R1+0x20c] ;  /* 0x00020c0001187983 */ /* 0x001f280000300800 */
[----:B-1----:R-:W4:Y:S04]  /*29e50*/  LDL.LU R23, [R1+0x230] ;  /* 0x0002300001177983 */ /* 0x002f280000300800 */
[----:B------:R-:W4:Y:S04]  /*29e60*/  LDL.LU R16, [R1+0x24c] ;  /* 0x00024c0001107983 */ /* 0x000f280000300800 */
[----:B------:R-:W4:Y:S04]  /*29e70*/  LDL.LU R15, [R1+0x250] ;  /* 0x00025000010f7983 */ /* 0x000f280000300800 */
[----:B------:R-:W4:Y:S04]  /*29e80*/  LDL.LU R8, [R1+0x26c] ;  /* 0x00026c0001087983 */ /* 0x000f280000300800 */
[----:B------:R-:W4:Y:S04]  /*29e90*/  LDL.LU R3, [R1+0x3ba0] ;  /* 0x003ba00001037983 */ /* 0x000f280000300800 */
[----:B------:R-:W4:Y:S01]  /*29ea0*/  LDL.LU R7, [R1+0x270] ;  /* 0x0002700001077983 */ /* 0x000f220000300800 */
[----:B------:R-:W-:-:S05]  /*29eb0*/  LOP3.LUT R11, R26, 0x20, RZ, 0x3c, !PT ;  /* 0x000000201a0b7812 */ /* 0x000fca00078e3cff */
[----:B------:R0:W-:Y:S04]  /*29ec0*/  STS.U8 [R11+UR4+0x100], R4 ;  /* 0x000100040b007988 */ /* 0x0001e80008000004 */
[----:B------:R1:W-:Y:S04]  /*29ed0*/  STS.U8 [R11+UR4+0x140], R5 ;  /* 0x000140050b007988 */ /* 0x0003e80008000004 */
[----:B--2---:R2:W-:Y:S04]  /*29ee0*/  STS.U8 [R11+UR4+0x300], R6 ;  /* 0x000300060b007988 */ /* 0x0045e80008000004 */
[----:B---3--:R3:W-:Y:S04]  /*29ef0*/  STS.U8 [R11+UR4+0x340], R13 ;  /* 0x0003400d0b007988 */ /* 0x0087e80008000004 */
[----:B----4-:R4:W-:Y:S04]  /*29f00*/  STS.U8 [R11+UR4+0x500], R14 ;  /* 0x0005000e0b007988 */ /* 0x0109e80008000004 */
[----:B0-----:R-:W4:Y:S04]  /*29f10*/  LDL.LU R4, [R1+0x3b9c] ;  /* 0x003b9c0001047983 */ /* 0x001f280000300800 */
[----:B-1----:R-:W4:Y:S04]  /*29f20*/  LDL.LU R5, [R1+0x3b98] ;  /* 0x003b980001057983 */ /* 0x002f280000300800 */
[----:B--2---:R-:W2:Y:S04]  /*29f30*/  LDL.LU R6, [R1+0x3b94] ;  /* 0x003b940001067983 */ /* 0x004ea80000300800 */
[----:B------:R0:W-:Y:S04]  /*29f40*/  STS.U8 [R11+UR4+0x540], R21 ;  /* 0x000540150b007988 */ /* 0x0001e80008000004 */
[----:B---3--:R-:W3:Y:S04]  /*29f50*/  LDL.LU R13, [R1+0x3b90] ;  /* 0x003b9000010d7983 */ /* 0x008ee80000300800 */
[----:B----4-:R-:W4:Y:S04]  /*29f60*/  LDL.LU R14, [R1+0x3b8c] ;  /* 0x003b8c00010e7983 */ /* 0x010f280000300800 */
        /* <DEDUP_REMOVED lines=37> */
[----:B------:R-:W-:-:S03]  /*2a1c0*/  LOP3.LUT R23, R26, 0x30, RZ, 0x3c, !PT ;  /* 0x000000301a177812 */ /* 0x000fc600078e3cff */
[----:B--2---:R0:W-:Y:S04]  /*2a1d0*/  STS.U8 [R11+UR4+0x1940], R29 ;  /* 0x0019401d0b007988 */ /* 0x0041e80008000004 */
[----:B------:R1:W-:Y:S04]  /*2a1e0*/  STS.U8 [R11+UR4+0x1b00], R22 ;  /* 0x001b00160b007988 */ /* 0x0003e80008000004 */
[----:B------:R2:W-:Y:S04]  /*2a1f0*/  STS.U8 [R11+UR4+0x1b40], R21 ;  /* 0x001b40150b007988 */ /* 0x0005e80008000004 */
[----:B----4-:R4:W-:Y:S04]  /*2a200*/  STS.U8 [R11+UR4+0x1d00], R14 ;  /* 0x001d000e0b007988 */ /* 0x0109e80008000004 */
[----:B---3--:R3:W-:Y:S04]  /*2a210*/  STS.U8 [R11+UR4+0x1d40], R13 ;  /* 0x001d400d0b007988 */ /* 0x0087e80008000004 */
[----:B0-----:R-:W3:Y:S04]  /*2a220*/  LDL.LU R29, [R1+0x208] ;  /* 0x00020800011d7983 */ /* 0x001ee80000300800 */
[----:B-1----:R-:W3:Y:S04]  /*2a230*/  LDL.LU R22, [R1+0x244] ;  /* 0x0002440001167983 */ /* 0x002ee80000300800 */
[----:B--2---:R-:W2:Y:S04]  /*2a240*/  LDL.LU R21, [R1+0x248] ;  /* 0x0002480001157983 */ /* 0x004ea80000300800 */
[----:B----4-:R-:W4:Y:S04]  /*2a250*/  LDL.LU R14, [R1+0x264] ;  /* 0x00026400010e7983 */ /* 0x010f280000300800 */
[----:B------:R-:W2:Y:S04]  /*2a260*/  LDL.LU R25, [R1+0x18] ;  /* 0x0000180001197983 */ /* 0x000ea80000300800 */
[----:B------:R-:W2:Y:S04]  /*2a270*/  LDL.LU R26, [R1+0x14] ;  /* 0x00001400011a7983 */ /* 0x000ea80000300800 */
[----:B---3--:R-:W3:Y:S04]  /*2a280*/  LDL.LU R13, [R1+0x268] ;  /* 0x00026800010d7983 */ /* 0x008ee80000300800 */
[----:B------:R0:W-:Y:S04]  /*2a290*/  STS.U8 [R11+UR4+0x1f00], R6 ;  /* 0x001f00060b007988 */ /* 0x0001e80008000004 */
[----:B------:R1:W-:Y:S04]  /*2a2a0*/  STS.U8 [R11+UR4+0x1f40], R5 ;  /* 0x001f40050b007988 */ /* 0x0003e80008000004 */
[----:B0-----:R-:W2:Y:S04]  /*2a2b0*/  LDL.LU R6, [R1+0x288] ;  /* 0x0002880001067983 */ /* 0x001ea80000300800 */
[----:B-1----:R-:W2:Y:S04]  /*2a2c0*/  LDL.LU R11, [R1+0x3b7c] ;  /* 0x003b7c00010b7983 */ /* 0x002ea80000300800 */
[----:B------:R-:W2:Y:S04]  /*2a2d0*/  LDL.LU R5, [R1+0x2e4] ;  /* 0x0002e40001057983 */ /* 0x000ea80000300800 */
        /* <DEDUP_REMOVED lines=10> */
[----:B--2---:R-:W-:Y:S04]  /*2a380*/  STS.U8 [R23+UR4+0x5c0], R5 ;  /* 0x0005c00517007988 */ /* 0x004fe80008000004 */
[----:B------:R-:W-:Y:S04]  /*2a390*/  STS.U8 [R23+UR4+0x780], R6 ;  /* 0x0007800617007988 */ /* 0x000fe80008000004 */
[----:B------:R0:W-:Y:S04]  /*2a3a0*/  STS.U8 [R23+UR4+0x7c0], R9 ;  /* 0x0007c00917007988 */ /* 0x0001e80008000004 */
[----:B0-----:R-:W2:Y:S04]  /*2a3b0*/  LDL.LU R9, [R1+0x33c] ;  /* 0x00033c0001097983 */ /* 0x001ea80000300800 */
        /* <DEDUP_REMOVED lines=14> */
[----:B0-----:R-:W3:Y:S04]  /*2a4a0*/  LDL R0, [R1+0xf90] ;  /* 0x000f900001007983 */ /* 0x001ee80000100800 */
[----:B------:R0:W-:Y:S04]  /*2a4b0*/  STS.U8 [R23+UR4+0x1780], R25 ;  /* 0x0017801917007988 */ /* 0x0001e80008000004 */
        /* <DEDUP_REMOVED lines=8> */
[----:B------:R-:W4:Y:S04]  /*2a540*/  LDL.LU R24, [R1+0x34c] ;  /* 0x00034c0001187983 */ /* 0x000f280000300800 */
[----:B------:R-:W4:Y:S04]  /*2a550*/  LDL.LU R10, [R1+0x348] ;  /* 0x00034800010a7983 */ /* 0x000f280000300800 */
[----:B------:R-:W4:Y:S04]  /*2a560*/  LDL.LU R17, [R1+0x354] ;  /* 0x0003540001117983 */ /* 0x000f280000300800 */
[----:B------:R-:W4:Y:S04]  /*2a570*/  LDL.LU R18, [R1+0x350] ;  /* 0x0003500001127983 */ /* 0x000f280000300800 */
[----:B0-----:R-:W4:Y:S04]  /*2a580*/  LDL.LU R25, [R1+0x35c] ;  /* 0x00035c0001197983 */ /* 0x001f280000300800 */
[----:B-1----:R-:W4:Y:S04]  /*2a590*/  LDL.LU R26, [R1+0x358] ;  /* 0x00035800011a7983 */ /* 0x002f280000300800 */
[----:B--2---:R-:W-:Y:S01]  /*2a5a0*/  STS.U8 [R23+UR4+0x1fc0], R9 ;  /* 0x001fc00917007988 */ /* 0x004fe20008000004 */
[----:B------:R-:W-:Y:S06]  /*2a5b0*/  BAR.SYNC.DEFER_BLOCKING 0x0 ;  /* 0x0000000000007b1d */ /* 0x000fec0000010000 */
[----:B---3--:R-:W0:Y:S04]  /*2a5c0*/  LDSM.16.M88.4 R4, [R0+UR4] ;  /* 0x000000040004783b */ /* 0x008e280008000200 */
[----:B------:R-:W1:Y:S04]  /*2a5d0*/  LDSM.16.M88.4 R12, [R0+UR4+0x200] ;  /* 0x00020004000c783b */ /* 0x000e680008000200 */
[----:B0-----:R-:W-:Y:S04]  /*2a5e0*/  STL.64 [R1+0x8f0], R4 ;  /* 0x0008f00401007387 */ /* 0x001fe80000100a00 */
[----:B------:R0:W-:Y:S04]  /*2a5f0*/  STL.64 [R1+0x8f8], R6 ;  /* 0x0008f80601007387 */ /* 0x0001e80000100a00 */
[----:B-1----:R-:W-:Y:S04]  /*2a600*/  STL.64 [R1+0x900], R12 ;  /* 0x0009000c01007387 */ /* 0x002fe80000100a00 */
[----:B------:R-:W-:Y:S01]  /*2a610*/  STL.64 [R1+0x908], R14 ;  /* 0x0009080e01007387 */ /* 0x000fe20000100a00 */
[----:B------:R-:W-:-:S03]  /*2a620*/  IMAD.MOV.U32 R8, RZ, RZ, R13 ;  /* 0x000000ffff087224 */ /* 0x000fc600078e000d */
[----:B------:R-:W1:Y:S01]  /*2a630*/  LDSM.16.M88.4 R12, [R0+UR4+0x400] ;  /* 0x00040004000c783b */ /* 0x000e620008000200 */
[----:B0-----:R-:W-:-:S03]  /*2a640*/  IMAD.MOV.U32 R6, RZ, RZ, R5 ;  /* 0x000000ffff067224 */ /* 0x001fc600078e0005 */
[----:B-1----:R-:W-:Y:S01]  /*2a650*/  STL.64 [R1+0x910], R12 ;  /* 0x0009100c01007387 */ /* 0x002fe20000100a00 */
[----:B------:R-:W-:-:S03]  /*2a660*/  IMAD.MOV.U32 R7, RZ, RZ, R12 ;  /* 0x000000ffff077224 */ /* 0x000fc600078e000c */
[----:B------:R-:W-:Y:S01]  /*2a670*/  STL.64 [R1+0x918], R14 ;  /* 0x0009180e01007387 */ /* 0x000fe20000100a00 */
[----:B------:R-:W-:-:S03]  /*2a680*/  IMAD.MOV.U32 R5, RZ, RZ, R13 ;  /* 0x000000ffff057224 */ /* 0x000fc600078e000d */
[----:B------:R-:W0:Y:S02]  /*2a690*/  LDSM.16.M88.4 R12, [R0+UR4+0x600] ;  /* 0x00060004000c783b */ /* 0x000e240008000200 */
[----:B0-----:R-:W-:Y:S02]  /*2a6a0*/  IMAD.MOV.U32 R0, RZ, RZ, R14 ;  /* 0x000000ffff007224 */ /* 0x001fe400078e000e */
[----:B------:R0:W-:Y:S04]  /*2a6b0*/  STL.64 [R1+0x920], R12 ;  /* 0x0009200c01007387 */ /* 0x0001e80000100a00 */
[----:B------:R-:W-:Y:S01]  /*2a6c0*/  STL.64 [R1+0x928], R14 ;  /* 0x0009280e01007387 */ /* 0x000fe20000100a00 */
[----:B------:R-:W-:-:S03]  /*2a6d0*/  IMAD.MOV.U32 R22, RZ, RZ, R12 ;  /* 0x000000ffff167224 */ /* 0x000fc600078e000c */
[----:B------:R1:W-:Y:S01]  /*2a6e0*/  STL [R1+0x2e80], R0 ;  /* 0x002e800001007387 */ /* 0x0003e20000100800 */
[----:B0-----:R-:W-:-:S03]  /*2a6f0*/  IMAD R12, R2, 0x100, R3 ;  /* 0x00000100020c7824 */ /* 0x001fc600078e0203 */
[----:B-1----:R-:W2:Y:S04]  /*2a700*/  LDL.LU R0, [R1+0x900] ;  /* 0x0009000001007983 */ /* 0x002ea80000300800 */
[----:B------:R-:W3:Y:S01]  /*2a710*/  LDL R3, [R1+0xf90] ;  /* 0x000f900001037983 */ /* 0x000ee20000100800 */
[----:B----4-:R-:W-:Y:S02]  /*2a720*/  IMAD R14, R18, 0x100, R17 ;  /* 0x00000100120e7824 */ /* 0x010fe400078e0211 */
[----:B------:R-:W-:Y:S02]  /*2a730*/  IMAD.MOV.U32 R21, RZ, RZ, R13 ;  /* 0x000000ffff157224 */ /* 0x000fe400078e000d */
[----:B------:R-:W-:Y:S01]  /*2a740*/  IMAD.MOV.U32 R9, RZ, RZ, R4 ;  /* 0x000000ffff097224 */ /* 0x000fe200078e0004 */
[----:B---3--:R-:W0:Y:S02]  /*2a750*/  LDSM.16.M88.4 R16, [R3+UR4+0x800] ;  /* 0x000800040310783b */ /* 0x008e240008000200 */
[----:B0-----:R-:W-:-:S02]  /*2a760*/  IMAD.MOV.U32 R20, RZ, RZ, R16 ;  /* 0x000000ffff147224 */ /* 0x001fc400078e0010 */
[----:B------:R0:W-:Y:S04]  /*2a770*/  STL.64 [R1+0x930], R16 ;  /* 0x0009301001007387 */ /* 0x0001e80000100a00 */
[----:B------:R1:W-:Y:S04]  /*2a780*/  STL.64 [R1+0x938], R18 ;  /* 0x0009381201007387 */ /* 0x0003e80000100a00 */
[----:B------:R-:W-:Y:S01]  /*2a790*/  STL [R1+0x3b50], R22 ;  /* 0x003b501601007387 */ /* 0x000fe20000100800 */
[----:B------:R-:W-:-:S03]  /*2a7a0*/  IMAD.MOV.U32 R4, RZ, RZ, R17 ;  /* 0x000000ffff047224 */ /* 0x000fc600078e0011 */
[----:B------:R-:W-:Y:S04]  /*2a7b0*/  STL.64 [R1+0x3b48], R20 ;  /* 0x003b481401007387 */ /* 0x000fe80000100a00 */
[----:B------:R-:W3:Y:S04]  /*2a7c0*/  LDSM.16.M88.4 R20, [R3+UR4+0xa00] ;  /* 0x000a00040314783b */ /* 0x000ee80008000200 */
[----:B0-----:R-:W4:Y:S04]  /*2a7d0*/  LDL.LU.64 R16, [R1+0x80] ;  /* 0x0000800001107983 */ /* 0x001f280000300a00 */
[----:B-1----:R-:W2:Y:S01]  /*2a7e0*/  LDL.LU.64 R18, [R1+0x88] ;  /* 0x0000880001127983 */ /* 0x002ea20000300a00 */
[----:B------:R-:W-:-:S02]  /*2a7f0*/  IMAD R13, R10, 0x100, R24 ;  /* 0x000001000a0d7824 */ /* 0x000fc400078e0218 */
[----:B------:R-:W-:Y:S01]  /*2a800*/  IMAD R15, R26, 0x100, R25 ;  /* 0x000001001a0f7824 */ /* 0x000fe200078e0219 */
[----:B------:R-:W-:Y:S02]  /*2a810*/  F2FP.F16.E4M3.UNPACK_B R24, R9 ;  /* 0x00000009ff18723e */ /* 0x000fe400020006ff */
[----:B------:R-:W-:Y:S01]  /*2a820*/  F2FP.F16.E4M3.UNPACK_B R25, R6 ;  /* 0x00000006ff19723e */ /* 0x000fe200020006ff */
[----:B--2---:R-:W-:Y:S04]  /*2a830*/  STL.64 [R1+0x3b60], R18 ;  /* 0x003b601201007387 */ /* 0x004fe80000100a00 */
[----:B----4-:R0:W-:Y:S04]  /*2a840*/  STL.64 [R1+0x3b58], R16 ;  /* 0x003b581001007387 */ /* 0x0101e80000100a00 */
[----:B0-----:R-:W2:Y:S04]  /*2a850*/  LDL.LU.64 R16, [R1+0x50] ;  /* 0x0000500001107983 */ /* 0x001ea80000300a00 */
[----:B------:R-:W2:Y:S01]  /*2a860*/  LDL.LU.64 R18, [R1+0x58] ;  /* 0x0000580001127983 */ /* 0x000ea20000300a00 */
[----:B------:R-:W-:-:S02]  /*2a870*/  F2FP.F16.E4M3.UNPACK_B R12, R12 ;  /* 0x0000000cff0c723e */ /* 0x000fc400020006ff */
[----:B------:R-:W-:Y:S02]  /*2a880*/  F2FP.F16.E4M3.UNPACK_B R13, R13 ;  /* 0x0000000dff0d723e */ /* 0x000fe400020006ff */
[----:B------:R-:W-:Y:S02]  /*2a890*/  F2FP.F16.E4M3.UNPACK_B R14, R14 ;  /* 0x0000000eff0e723e */ /* 0x000fe400020006ff */
[----:B------:R-:W-:Y:S01]  /*2a8a0*/  F2FP.F16.E4M3.UNPACK_B R15, R15 ;  /* 0x0000000fff0f723e */ /* 0x000fe200020006ff */
[----:B---3--:R0:W-:Y:S04]  /*2a8b0*/  STL.64 [R1+0x940], R20 ;  /* 0x0009401401007387 */ /* 0x0081e80000100a00 */
[----:B------:R1:W-:Y:S01]  /*2a8c0*/  STL.64 [R1+0x948], R22 ;  /* 0x0009481601007387 */ /* 0x0003e20000100a00 */
[----:B------:R-:W-:-:S02]  /*2a8d0*/  IMAD.MOV.U32 R2, RZ, RZ, R20 ;  /* 0x000000ffff027224 */ /* 0x000fc400078e0014 */
[----:B------:R-:W-:Y:S01]  /*2a8e0*/  IMAD.MOV.U32 R6, RZ, RZ, R21 ;  /* 0x000000ffff067224 */ /* 0x000fe200078e0015 */
[----:B------:R2:W-:Y:S04]  /*2a8f0*/  STL.64 [R1+0x18], R24 ;  /* 0x0000181801007387 */ /* 0x0005e80000100a00 */
[----:B0-----:R-:W3:Y:S04]  /*2a900*/  LDL.LU.64 R20, [R1+0xa0] ;  /* 0x0000a00001147983 */ /* 0x001ee80000300a00 */
[----:B-1----:R-:W3:Y:S04]  /*2a910*/  LDL.LU.64 R22, [R1+0xa8] ;  /* 0x0000a80001167983 */ /* 0x002ee80000300a00 */
[----:B------:R0:W-:Y:S01]  /*2a920*/  STL [R1+0x35a0], R0 ;  /* 0x0035a00001007387 */ /* 0x0001e20000100800 */
[----:B--2---:R-:W-:Y:S03]  /*2a930*/  HMMA.16816.F32 R24, R12, R24, R16 ;  /* 0x000000180c18723c */ /* 0x004fe60000001810 */
[----:B------:R-:W2:Y:S04]  /*2a940*/  LDL.LU.64 R18, [R1+0x3b60] ;  /* 0x003b600001127983 */ /* 0x000ea80000300a00 */
[----:B------:R-:W2:Y:S01]  /*2a950*/  LDL.LU.64 R16, [R1+0x3b58] ;  /* 0x003b580001107983 */ /* 0x000ea20000300a00 */
[----:B------:R-:W-:-:S05]  /*2a960*/  F2FP.F16.E4M3.UNPACK_B R10, R0 ;  /* 0x00000000ff0a723e */ /* 0x000fca00020006ff */
[----:B------:R-:W-:Y:S01]  /*2a970*/  STL [R1+0x10], R10 ;  /* 0x0000100a01007387 */ /* 0x000fe20000100800 */
[----:B------:R-:W-:-:S05]  /*2a980*/  F2FP.F16.E4M3.UNPACK_B R11, R8 ;  /* 0x00000008ff0b723e */ /* 0x000fca00020006ff */
[----:B------:R-:W-:Y:S04]  /*2a990*/  STL.64 [R1+0x50], R24 ;  /* 0x0000501801007387 */ /* 0x000fe80000100a00 */
[----:B------:R-:W-:Y:S04]  /*2a9a0*/  STL.64 [R1+0x58], R26 ;  /* 0x0000581a01007387 */ /* 0x000fe80000100a00 */
[----:B------:R-:W1:Y:S01]  /*2a9b0*/  LDSM.16.M88.4 R24, [R3+UR4+0xc00] ;  /* 0x000c00040318783b */ /* 0x000e620008000200 */
[----:B------:R-:W-:Y:S02]  /*2a9c0*/  F2FP.F16.E4M3.UNPACK_B R8, R7 ;  /* 0x00000007ff08723e */ /* 0x000fe400020006ff */
[----:B------:R-:W-:-:S07]  /*2a9d0*/  F2FP.F16.E4M3.UNPACK_B R9, R5 ;  /* 0x00000005ff09723e */ /* 0x000fce00020006ff */
[----:B---3--:R-:W-:Y:S01]  /*2a9e0*/  HMMA.16816.F32 R20, R12, R8, R20 ;  /* 0x000000080c14723c */ /* 0x008fe20000001814 */
[----:B------:R-:W-:Y:S01]  /*2a9f0*/  STL [R1+0x14], R11 ;  /* 0x0000140b01007387 */ /* 0x000fe20000100800 */
[----:B------:R-:W-:-:S06]  /*2aa00*/  IMAD.MOV.U32 R7, RZ, RZ, R9 ;  /* 0x000000ffff077224 */ /* 0x000fcc00078e0009 */
[----:B--2---:R-:W-:-:S15]  /*2aa10*/  HMMA.16816.F32 R16, R12, R10, R16 ;  /* 0x0000000a0c10723c */ /* 0x004fde0000001810 */
[----:B------:R-:W-:-:S04]  /*2aa20*/  NOP ;  /* 0x0000000000007918 */ /* 0x000fc80000000000 */
[----:B0-----:R-:W-:Y:S01]  /*2aa30*/  IMAD.MOV.U32 R0, RZ, RZ, R19 ;  /* 0x000000ffff007224 */ /* 0x001fe200078e0013 */
[----:B------:R0:W-:Y:S04]  /*2aa40*/  STL.64 [R1+0x80], R16 ;  /* 0x0000801001007387 */ /* 0x0001e80000100a00 */
[----:B------:R2:W-:Y:S04]  /*2aa50*/  STL [R1+0x88], R18 ;  /* 0x0000881201007387 */ /* 0x0005e80000100800 */
[----:B------:R-:W-:Y:S04]  /*2aa60*/  STL [R1+0x3698], R0 ;  /* 0x0036980001007387 */ /* 0x000fe80000100800 */
[----:B------:R-:W-:Y:S04]  /*2aa70*/  STL [R1+0x8], R8 ;  /* 0x0000080801007387 */ /* 0x000fe80000100800 */
[----:B0-----:R-:W3:Y:S04]  /*2aa80*/  LDL.LU.64 R16, [R1+0xe0] ;  /* 0x0000e00001107983 */ /* 0x001ee80000300a00 */
[----:B--2---:R-:W3:Y:S04]  /*2aa90*/  LDL.LU.64 R18, [R1+0xe8] ;  /* 0x0000e80001127983 */ /* 0x004ee80000300a00 */
[----:B-1----:R-:W-:Y:S04]  /*2aaa0*/  STL.64 [R1+0x950], R24 ;  /* 0x0009501801007387 */ /* 0x002fe80000100a00 */
[----:B------:R-:W-:Y:S04]  /*2aab0*/  STL.64 [R1+0x958], R26 ;  /* 0x0009581a01007387 */ /* 0x000fe80000100a00 */
[----:B------:R-:W-:Y:S04]  /*2aac0*/  STL [R1+0xc], R9 ;  /* 0x00000c0901007387 */ /* 0x000fe80000100800 */
[----:B------:R-:W-:Y:S04]  /*2aad0*/  STL.64 [R1+0x90], R20 ;  /* 0x0000901401007387 */ /* 0x000fe80000100a00 */
[----:B------:R0:W-:Y:S04]  /*2aae0*/  STL.64 [R1+0x98], R22 ;  /* 0x0000981601007387 */ /* 0x0001e80000100a00 */
[----:B0-----:R-:W2:Y:S04]  /*2aaf0*/  LDL.LU R22, [R1+0x3b50] ;  /* 0x003b500001167983 */ /* 0x001ea80000300800 */
[----:B------:R-:W4:Y:S04]  /*2ab00*/  LDL.LU.64 R20, [R1+0x3b48] ;  /* 0x003b480001147983 */ /* 0x000f280000300a00 */
[----:B------:R-:W2:Y:S04]  /*2ab10*/  LDL.LU.64 R8, [R1+0x100] ;  /* 0x0001000001087983 */ /* 0x000ea80000300a00 */
[----:B------:R-:W2:Y:S04]  /*2ab20*/  LDL.LU.64 R10, [R1+0x108] ;  /* 0x00010800010a7983 */ /* 0x000ea80000300a00 */
[----:B--2---:R-:W-:Y:S04]  /*2ab30*/  STL.64 [R1+0x3b40], R10 ;  /* 0x003b400a01007387 */ /* 0x004fe80000100a00 */
[----:B------:R0:W-:Y:S04]  /*2ab40*/  STL.64 [R1+0x3b38], R8 ;  /* 0x003b380801007387 */ /* 0x0001e80000100a00 */
[----:B0-----:R-:W2:Y:S04]  /*2ab50*/  LDL.LU.64 R8, [R1+0xc0] ;  /* 0x0000c00001087983 */ /* 0x001ea80000300a00 */
[----:B------:R-:W2:Y:S01]  /*2ab60*/  LDL.LU.64 R10, [R1+0xc8] ;  /* 0x0000c800010a7983 */ /* 0x000ea20000300a00 */
[----:B------:R-:W-:-:S02]  /*2ab70*/  F2FP.F16.E4M3.UNPACK_B R22, R22 ;  /* 0x00000016ff16723e */ /* 0x000fc400020006ff */
[----:B----4-:R-:W-:-:S05]  /*2ab80*/  F2FP.F16.E4M3.UNPACK_B R23, R21 ;  /* 0x00000015ff17723e */ /* 0x010fca00020006ff */
[----:B------:R-:W-:Y:S01]  /*2ab90*/  STL.64 [R1], R22 ;  /* 0x0000001601007387 */ /* 0x000fe20000100a00 */
[----:B------:R-:W-:Y:S02]  /*2aba0*/  F2FP.F16.E4M3.UNPACK_B R28, R20 ;  /* 0x00000014ff1c723e */ /* 0x000fe400020006ff */
[----:B------:R-:W-:Y:S02]  /*2abb0*/  F2FP.F16.E4M3.UNPACK_B R29, R4 ;  /* 0x00000004ff1d723e */ /* 0x000fe400020006ff */
[----:B------:R-:W-:Y:S01]  /*2abc0*/  F2FP.F16.E4M3.UNPACK_B R26, R2 ;  /* 0x00000002ff1a723e */ /* 0x000fe200020006ff */
[----:B--2---:R-:W-:-:S15]  /*2abd0*/  HMMA.16816.F32 R8, R12, R22, R8 ;  /* 0x000000160c08723c */ /* 0x004fde0000001808 */
[----:B------:R-:W-:-:S04]  /*2abe0*/  NOP ;  /* 0x0000000000007918 */ /* 0x000fc80000000000 */
[----:B------:R-:W-:Y:S04]  /*2abf0*/  STL.64 [R1+0xb0], R8 ;  /* 0x0000b00801007387 */ /* 0x000fe80000100a00 */
[----:B------:R-:W-:Y:S04]  /*2ac00*/  STL.64 [R1+0xb8], R10 ;  /* 0x0000b80a01007387 */ /* 0x000fe80000100a00 */
[----:B------:R-:W0:Y:S04]  /*2ac10*/  LDSM.16.M88.4 R8, [R3+UR4+0xe00] ;  /* 0x000e00040308783b */ /* 0x000e280008000200 */
[----:B0-----:R-:W-:Y:S01]  /*2ac20*/  STL.64 [R1+0x960], R8 ;  /* 0x0009600801007387 */ /* 0x001fe20000100a00 */
[----:B------:R-:W-:-:S03]  /*2ac30*/  IMAD.MOV.U32 R4, RZ, RZ, R8 ;  /* 0x000000ffff047224 */ /* 0x000fc600078e0008 */
[----:B------:R3:W-:Y:S01]  /*2ac40*/  STL.64 [R1+0x968], R10 ;  /* 0x0009680a01007387 */ /* 0x0007e20000100a00 */
[----:B------:R-:W-:-:S03]  /*2ac50*/  IMAD.MOV.U32 R0, RZ, RZ, R9 ;  /* 0x000000ffff007224 */ /* 0x000fc600078e0009 */
[----:B------:R-:W2:Y:S04]  /*2ac60*/  LDL.LU.64 R20, [R1+0x110] ;  /* 0x0001100001147983 */ /* 0x000ea80000300a00 */
[----:B------:R-:W2:Y:S01]  /*2ac70*/  LDL.LU.64 R22, [R1+0x118] ;  /* 0x0001180001167983 */ /* 0x000ea20000300a00 */
[----:B---3--:R-:W-:-:S15]  /*2ac80*/  HMMA.16816.F32 R8, R12, R28, R16 ;  /* 0x0000001c0c08723c */ /* 0x008fde0000001810 */
[----:B------:R-:W-:-:S04]  /*2ac90*/  NOP ;  /* 0x0000000000007918 */ /* 0x000fc80000000000 */
[----:B------:R-:W-:Y:S04]  /*2aca0*/  STL.64 [R1+0xd0], R8 ;  /* 0x0000d00801007387 */ /* 0x000fe80000100a00 */
[----:B------:R-:W-:Y:S04]  /*2acb0*/  STL.64 [R1+0xd8], R10 ;  /* 0x0000d80a01007387 */ /* 0x000fe80000100a00 */
[----:B------:R-:W0:Y:S04]  /*2acc0*/  LDSM.16.M88.4 R8, [R3+UR4+0x1000] ;  /* 0x001000040308783b */ /* 0x000e280008000200 */
[----:B0-----:R-:W-:Y:S04]  /*2acd0*/  STL.64 [R1+0x970], R8 ;  /* 0x0009700801007387 */ /* 0x001fe80000100a00 */
[----:B------:R0:W-:Y:S01]  /*2ace0*/  STL.64 [R1+0x978], R10 ;  /* 0x0009780a01007387 */ /* 0x0001e20000100a00 */
[----:B------:R-:W-:-:S02]  /*2acf0*/  IMAD.MOV.U32 R16, RZ, RZ, R8 ;  /* 0x000000ffff107224 */ /* 0x000fc400078e0008 */
[----:B------:R-:W-:Y:S01]  /*2ad00*/  IMAD.MOV.U32 R2, RZ, RZ, R9 ;  /* 0x000000ffff027224 */ /* 0x000fe200078e0009 */
[----:B0-----:R-:W3:Y:S04]  /*2ad10*/  LDL.LU.64 R10, [R1+0x3b40] ;  /* 0x003b4000010a7983 */ /* 0x001ee80000300a00 */
[----:B------:R-:W3:Y:S04]  /*2ad20*/  LDL.LU.64 R8, [R1+0x3b38] ;  /* 0x003b380001087983 */ /* 0x000ee80000300a00 */
[----:B------:R0:W-:Y:S04]  /*2ad30*/  STL [R1+0x3b20], R16 ;  /* 0x003b201001007387 */ /* 0x0001e80000100800 */
[----:B0-----:R-:W4:Y:S04]  /*2ad40*/  LDL.LU.64 R16, [R1+0x150] ;  /* 0x0001500001107983 */ /* 0x001f280000300a00 */
[----:B------:R-:W2:Y:S01]  /*2ad50*/  LDL.LU.64 R18, [R1+0x158] ;  /* 0x0001580001127983 */ /* 0x000ea20000300a00 */
[----:B------:R-:W-:Y:S01]  /*2ad60*/  F2FP.F16.E4M3.UNPACK_B R27, R6 ;  /* 0x00000006ff1b723e */ /* 0x000fe200020006ff */
[----:B------:R-:W-:Y:S01]  /*2ad70*/  IMAD.MOV.U32 R5, RZ, RZ, R24 ;  /* 0x000000ffff057224 */ /* 0x000fe200078e0018 */
[----:B------:R-:W-:-:S04]  /*2ad80*/  F2FP.F16.E4M3.UNPACK_B R25, R25 ;  /* 0x00000019ff19723e */ /* 0x000fc800020006ff */
[----:B------:R-:W-:Y:S01]  /*2ad90*/  F2FP.F16.E4M3.UNPACK_B R24, R5 ;  /* 0x00000005ff18723e */ /* 0x000fe200020006ff */
[----:B---3--:R-:W-:-:S15]  /*2ada0*/  HMMA.16816.F32 R8, R12, R26, R8 ;  /* 0x0000001a0c08723c */ /* 0x008fde0000001808 */
[----:B------:R-:W-:-:S04]  /*2adb0*/  NOP ;  /* 0x0000000000007918 */ /* 0x000fc80000000000 */
[----:B------:R0:W-:Y:S04]  /*2adc0*/  STL.64 [R1+0xf0], R8 ;  /* 0x0000f00801007387 */ /* 0x0001e80000100a00 */
[----:B------:R1:W-:Y:S04]  /*2add0*/  STL.64 [R1+0xf8], R10 ;  /* 0x0000f80a01007387 */ /* 0x0003e80000100a00 */
[----:B--2---:R-:W-:Y:S04]  /*2ade0*/  STL.64 [R1+0x3b30], R18 ;  /* 0x003b301201007387 */ /* 0x004fe80000100a00 */
[----:B----4-:R-:W-:Y:S04]  /*2adf0*/  STL.64 [R1+0x3b28], R16 ;  /* 0x003b281001007387 */ /* 0x010fe80000100a00 */
[----:B------:R-:W2:Y:S04]  /*2ae00*/  LDSM.16.M88.4 R16, [R3+UR4+0x1200] ;  /* 0x001200040310783b */ /* 0x000ea80008000200 */
[----:B0-----:R-:W3:Y:S04]  /*2ae10*/  LDL.LU.64 R8, [R1+0x170] ;  /* 0x0001700001087983 */ /* 0x001ee80000300a00 */
[----:B-1----:R-:W3:Y:S04]  /*2ae20*/  LDL.LU.64 R10, [R1+0x178] ;  /* 0x00017800010a7983 */ /* 0x002ee80000300a00 */
[----:B--2---:R-:W-:Y:S01]  /*2ae30*/  STL.64 [R1+0x980], R16 ;  /* 0x0009801001007387 */ /* 0x004fe20000100a00 */
[----:B------:R-:W-:-:S03]  /*2ae40*/  IMAD.MOV.U32 R6, RZ, RZ, R16 ;  /* 0x000000ffff067224 */ /* 0x000fc600078e0010 */
[----:B------:R0:W-:Y:S01]  /*2ae50*/  STL.64 [R1+0x988], R18 ;  /* 0x0009881201007387 */ /* 0x0001e20000100a00 */
[----:B------:R-:W-:Y:S02]  /*2ae60*/  IMAD.MOV.U32 R5, RZ, RZ, R17 ;  /* 0x000000ffff057224 */ /* 0x000fe400078e0011 */
[----:B0-----:R-:W-:Y:S01]  /*2ae70*/  HMMA.16816.F32 R16, R12, R24, R20 ;  /* 0x000000180c10723c */ /* 0x001fe20000001814 */
[----:B------:R-:W-:Y:S04]  /*2ae80*/  STL.64 [R1+0x3a98], R26 ;  /* 0x003a981a01007387 */ /* 0x000fe80000100a00 */
[----:B------:R0:W-:-:S14]  /*2ae90*/  STL.64 [R1+0x3a90], R24 ;  /* 0x003a901801007387 */ /* 0x0001dc0000100a00 */
[----:B------:R-:W-:Y:S04]  /*2aea0*/  STL.64 [R1+0x110], R16 ;  /* 0x0001101001007387 */ /* 0x000fe80000100a00 */
[----:B------:R-:W-:Y:S04]  /*2aeb0*/  STL.64 [R1+0x118], R18 ;  /* 0x0001181201007387 */ /* 0x000fe80000100a00 */
[----:B------:R-:W1:Y:S04]  /*2aec0*/  LDSM.16.M88.4 R16, [R3+UR4+0x1400] ;  /* 0x001400040310783b */ /* 0x000e680008000200 */
[----:B0-----:R-:W2:Y:S04]  /*2aed0*/  LDL.LU.64 R24, [R1+0x180] ;  /* 0x0001800001187983 */ /* 0x001ea80000300a00 */
[----:B------:R-:W2:Y:S01]  /*2aee0*/  LDL.LU.64 R26, [R1+0x188] ;  /* 0x00018800011a7983 */ /* 0x000ea20000300a00 */
[----:B------:R-:W-:-:S02]  /*2aef0*/  F2FP.F16.E4M3.UNPACK_B R22, R4 ;  /* 0x00000004ff16723e */ /* 0x000fc400020006ff */
[----:B------:R-:W-:Y:S01]  /*2af00*/  F2FP.F16.E4M3.UNPACK_B R23, R0 ;  /* 0x00000000ff17723e */ /* 0x000fe200020006ff */
[----:B-1----:R-:W-:Y:S04]  /*2af10*/  STL.64 [R1+0x990], R16 ;  /* 0x0009901001007387 */ /* 0x002fe80000100a00 */
[----:B------:R0:W-:Y:S01]  /*2af20*/  STL.64 [R1+0x998], R18 ;  /* 0x0009981201007387 */ /* 0x0001e20000100a00 */
[----:B------:R-:W-:Y:S02]  /*2af30*/  IMAD.MOV.U32 R4, RZ, RZ, R16 ;  /* 0x000000ffff047224 */ /* 0x000fe400078e0010 */
[----:B------:R-:W-:Y:S01]  /*2af40*/  IMAD.MOV.U32 R0, RZ, RZ, R17 ;  /* 0x000000ffff007224 */ /* 0x000fe200078e0011 */
[----:B0-----:R-:W4:Y:S04]  /*2af50*/  LDL.LU.64 R18, [R1+0x3b30] ;  /* 0x003b300001127983 */ /* 0x001f280000300a00 */
[----:B------:R-:W4:Y:S02]  /*2af60*/  LDL.LU.64 R16, [R1+0x3b28] ;  /* 0x003b280001107983 */ /* 0x000f240000300a00 */
[----:B----4-:R-:W-:-:S15]  /*2af70*/  HMMA.16816.F32 R16, R12, R22, R16 ;  /* 0x000000160c10723c */ /* 0x010fde0000001810 */
[----:B------:R-:W-:-:S04]  /*2af80*/  NOP ;  /* 0x0000000000007918 */ /* 0x000fc80000000000 */
[----:B------:R0:W-:Y:S04]  /*2af90*/  STL.64 [R1+0x150], R16 ;  /* 0x0001501001007387 */ /* 0x0001e80000100a00 */
[----:B------:R-:W-:Y:S04]  /*2afa0*/  STL.64 [R1+0x158], R18 ;  /* 0x0001581201007387 */ /* 0x000fe80000100a00 */
[----:B0-----:R-:W4:Y:S01]  /*2afb0*/  LDL.LU R16, [R1+0x3b20] ;  /* 0x003b200001107983 */ /* 0x001f220000300800 */
[----:B------:R-:W-:-:S03]  /*2afc0*/  F2FP.F16.E4M3.UNPACK_B R21, R2 ;  /* 0x00000002ff15723e */ /* 0x000fc600020006ff */
[----:B------:R-:W-:Y:S01]  /*2afd0*/  STL.64 [R1+0x3a88], R22 ;  /* 0x003a881601007387 */ /* 0x000fe20000100a00 */
[----:B----4-:R-:W-:-:S03]  /*2afe0*/  F2FP.F16.E4M3.UNPACK_B R20, R16 ;  /* 0x00000010ff14723e */ /* 0x010fc600020006ff */
[----:B------:R-:W0:Y:S04]  /*2aff0*/  LDSM.16.M88.4 R16, [R3+UR4+0x1600] ;  /* 0x001600040310783b */ /* 0x000e280008000200 */
[----:B---3--:R-:W-:Y:S01]  /*2b000*/  HMMA.16816.F32 R8, R12, R20, R8 ;  /* 0x000000140c08723c */ /* 0x008fe20000001808 */
[----:B------:R-:W-:-:S15]  /*2b010*/  STL.64 [R1+0x3a80], R20 ;  /* 0x003a801401007387 */ /* 0x000fde0000100a00 */
[----:B------:R-:W-:-:S03]  /*2b020*/  NOP ;  /* 0x0000000000007918 */ /* 0x000fc60000000000 */
[----:B------:R-:W-:Y:S04]  /*2b030*/  STL.64 [R1+0x170], R8 ;  /* 0x0001700801007387 */ /* 0x000fe80000100a00 */
[----:B------:R-:W-:Y:S04]  /*2b040*/  STL.64 [R1+0x178], R10 ;  /* 0x0001780a01007387 */ /* 0x000fe80000100a00 */
[----:B0-----:R-:W-:Y:S04]  /*2b050*/  STL.64 [R1+0x9a0], R16 ;  /* 0x0009a01001007387 */ /* 0x001fe80000100a00 */
[----:B------:R0:W-:Y:S02]  /*2b060*/  STL.64 [R1+0x9a8], R18 ;  /* 0x0009a81201007387 */ /* 0x0001e40000100a00 */
[----:B0-----:R-:W-:-:S02]  /*2b070*/  F2FP.F16.E4M3.UNPACK_B R18, R6 ;  /* 0x00000006ff12723e */ /* 0x001fc400020006ff */
[----:B------:R-:W-:-:S07]  /*2b080*/  F2FP.F16.E4M3.UNPACK_B R19, R5 ;  /* 0x00000005ff13723e */ /* 0x000fce00020006ff */
[----:B--2---:R-:W-:Y:S01]  /*2b090*/  HMMA.16816.F32 R20, R12, R18, R24 ;  /* 0x000000120c14723c */ /* 0x004fe20000001818 */
[----:B------:R-:W-:Y:S04]  /*2b0a0*/  STL.64 [R1+0x3b18], R14 ;  /* 0x003b180e01007387 */ /* 0x000fe80000100a00 */
[----:B------:R-:W-:Y:S04]  /*2b0b0*/  STL.64 [R1+0x3b10], R12 ;  /* 0x003b100c01007387 */ /* 0x000fe80000100a00 */
[----:B------:R-:W0:Y:S10]  /*2b0c0*/  LDSM.16.M88.4 R12, [R3+UR4+0x1a00] ;  /* 0x001a0004030c783b */ /* 0x000e340008000200 */
[----:B------:R-:W-:Y:S04]  /*2b0d0*/  STL.64 [R1+0x190], R20 ;  /* 0x0001901401007387 */ /* 0x000fe80000100a00 */
[----:B------:R-:W-:Y:S04]  /*2b0e0*/  STL.64 [R1+0x198], R22 ;  /* 0x0001981601007387 */ /* 0x000fe80000100a00 */
[----:B------:R-:W1:Y:S01]  /*2b0f0*/  LDSM.16.M88.4 R20, [R3+UR4+0x1800] ;  /* 0x001800040314783b */ /* 0x000e620008000200 */
[----:B------:R-:W-:-:S02]  /*2b100*/  IMAD.MOV.U32 R10, RZ, RZ, R16 ;  /* 0x000000ffff0a7224 */ /* 0x000fc400078e0010 */
[----:B------:R-:W-:Y:S01]  /*2b110*/  IMAD.MOV.U32 R2, RZ, RZ, R17 ;  /* 0x000000ffff027224 */ /* 0x000fe200078e0011 */
[----:B------:R-:W-:Y:S01]  /*2b120*/  F2FP.F16.E4M3.UNPACK_B R17, R0 ;  /* 0x00000000ff11723e */ /* 0x000fe200020006ff */
[----:B0-----:R-:W-:Y:S02]  /*2b130*/  IMAD.MOV.U32 R6, RZ, RZ, R12 ;  /* 0x000000ffff067224 */ /* 0x001fe400078e000c */
[----:B------:R-:W-:Y:S02]  /*2b140*/  IMAD.MOV.U32 R0, RZ, RZ, R13 ;  /* 0x000000ffff007224 */ /* 0x000fe400078e000d */
[----:B-1----:R-:W-:Y:S02]  /*2b150*/  IMAD.MOV.U32 R8, RZ, RZ, R20 ;  /* 0x000000ffff087224 */ /* 0x002fe400078e0014 */
[----:B------:R-:W-:Y:S01]  /*2b160*/  IMAD.MOV.U32 R9, RZ, RZ, R21 ;  /* 0x000000ffff097224 */ /* 0x000fe200078e0015 */
[----:B------:R-:W-:Y:S04]  /*2b170*/  STL.64 [R1+0x9b0], R20 ;  /* 0x0009b01401007387 */ /* 0x000fe80000100a00 */
[----:B------:R-:W-:Y:S04]  /*2b180*/  STL.64 [R1+0x9b8], R22 ;  /* 0x0009b81601007387 */ /* 0x000fe80000100a00 */
[----:B------:R-:W-:Y:S04]  /*2b190*/  STL [R1+0x3b08], R10 ;  /* 0x003b080a01007387 */ /* 0x000fe80000100800 */
[----:B------:R0:W-:Y:S04]  /*2b1a0*/  STL.64 [R1+0x3b00], R8 ;  /* 0x003b000801007387 */ /* 0x0001e80000100a00 */
[----:B0-----:R-:W2:Y:S04]  /*2b1b0*/  LDL.LU.64 R8, [R1+0x1a0] ;  /* 0x0001a00001087983 */ /* 0x001ea80000300a00 */
[----:B------:R-:W2:Y:S04]  /*2b1c0*/  LDL.LU.64 R10, [R1+0x1a8] ;  /* 0x0001a800010a7983 */ /* 0x000ea80000300a00 */
[----:B------:R-:W3:Y:S04]  /*2b1d0*/  LDL.LU.64 R24, [R1+0x1c0] ;  /* 0x0001c00001187983 */ /* 0x000ee80000300a00 */
[----:B------:R-:W3:Y:S04]  /*2b1e0*/  LDL.LU.64 R26, [R1+0x1c8] ;  /* 0x0001c800011a7983 */ /* 0x000ee80000300a00 */
[----:B------:R-:W4:Y:S04]  /*2b1f0*/  LDL.LU.64 R20, [R1+0x1f0] ;  /* 0x0001f00001147983 */ /* 0x000f280000300a00 */
[----:B------:R-:W4:Y:S04]  /*2b200*/  LDL.LU.64 R22, [R1+0x1f8] ;  /* 0x0001f80001167983 */ /* 0x000f280000300a00 */
[----:B------:R-:W-:Y:S04]  /*2b210*/  STL.64 [R1+0x9c0], R12 ;  /* 0x0009c00c01007387 */ /* 0x000fe80000100a00 */
[----:B------:R0:W-:Y:S04]  /*2b220*/  STL.64 [R1+0x9c8], R14 ;  /* 0x0009c80e01007387 */ /* 0x0001e80000100a00 */
[----:B0-----:R-:W2:Y:S04]  /*2b230*/  LDL.LU.64 R14, [R1+0x3b18] ;  /* 0x003b1800010e7983 */ /* 0x001ea80000300a00 */
[----:B------:R-:W2:Y:S01]  /*2b240*/  LDL.LU.64 R12, [R1+0x3b10] ;  /* 0x003b1000010c7983 */ /* 0x000ea20000300a00 */
[----:B------:R-:W-:-:S07]  /*2b250*/  F2FP.F16.E4M3.UNPACK_B R16, R4 ;  /* 0x00000004ff10723e */ /* 0x000fce00020006ff */
[----:B--2---:R-:W-:-:S15]  /*2b260*/  HMMA.16816.F32 R8, R12, R16, R8 ;  /* 0x000000100c08723c */ /* 0x004fde0000001808 */
[----:B------:R-:W-:-:S04]  /*2b270*/  NOP ;  /* 0x0000000000007918 */ /* 0x000fc80000000000 */
[----:B------:R-:W-:Y:S04]  /*2b280*/  STL.64 [R1+0x1b0], R8 ;  /* 0x0001b00801007387 */ /* 0x000fe80000100a00 */
[----:B------:R0:W-:Y:S04]  /*2b290*/  STL.64 [R1+0x1b8], R10 ;  /* 0x0001b80a01007387 */ /* 0x0001e80000100a00 */
[----:B0-----:R-:W2:Y:S04]  /*2b2a0*/  LDL.LU R10, [R1+0x3b08] ;  /* 0x003b0800010a7983 */ /* 0x001ea80000300800 */
[----:B------:R-:W3:Y:S04]  /*2b2b0*/  LDL.LU.64 R8, [R1+0x3b00] ;  /* 0x003b000001087983 */ /* 0x000ee80000300a00 */
[----:B------:R-:W-:Y:S04]  /*2b2c0*/  STL.64 [R1+0x3aa8], R18 ;  /* 0x003aa81201007387 */ /* 0x000fe80000100a00 */
[----:B------:R-:W-:Y:S04]  /*2b2d0*/  STL.64 [R1+0x3aa0], R16 ;  /* 0x003aa01001007387 */ /* 0x000fe80000100a00 */
[----:B------:R-:W0:Y:S01]  /*2b2e0*/  LDSM.16.M88.4 R16, [R3+UR4+0x1c00] ;  /* 0x001c00040310783b */ /* 0x000e220008000200 */
[----:B------:R-:W-:-:S03]  /*2b2f0*/  F2FP.F16.E4M3.UNPACK_B R11, R2 ;  /* 0x00000002ff0b723e */ /* 0x000fc600020006ff */
[----:B0-----:R-:W-:Y:S01]  /*2b300*/  STL.64 [R1+0x9d0], R16 ;  /* 0x0009d01001007387 */ /* 0x001fe20000100a00 */
[----:B------:R-:W-:-:S03]  /*2b310*/  IMAD.MOV.U32 R4, RZ, RZ, R16 ;  /* 0x000000ffff047224 */ /* 0x000fc600078e0010 */
[----:B------:R-:W-:Y:S01]  /*2b320*/  STL.64 [R1+0x9d8], R18 ;  /* 0x0009d81201007387 */ /* 0x000fe20000100a00 */
[----:B------:R-:W-:-:S03]  /*2b330*/  IMAD.MOV.U32 R5, RZ, RZ, R17 ;  /* 0x000000ffff057224 */ /* 0x000fc600078e0011 */
[----:B------:R-:W0:Y:S04]  /*2b340*/  LDSM.16.M88.4 R16, [R3+UR4+0x1e00] ;  /* 0x001e00040310783b */ /* 0x000e280008000200 */
[----:B0-----:R-:W-:Y:S01]  /*2b350*/  STL.64 [R1+0x9e0], R16 ;  /* 0x0009e01001007387 */ /* 0x001fe20000100a00 */
[----:B------:R-:W-:-:S03]  /*2b360*/  IMAD.MOV.U32 R2, RZ, RZ, R16 ;  /* 0x000000ffff027224 */ /* 0x000fc600078e0010 */
[----:B------:R3:W-:Y:S01]  /*2b370*/  STL.64 [R1+0x9e8], R18 ;  /* 0x0009e81201007387 */ /* 0x0007e20000100a00 */
[----:B------:R-:W-:Y:S01]  /*2b380*/  IMAD.MOV.U32 R3, RZ, RZ, R17 ;  /* 0x000000ffff037224 */ /* 0x000fe200078e0011 */
[----:B--2---:R-:W-:-:S07]  /*2b390*/  F2FP.F16.E4M3.UNPACK_B R10, R10 ;  /* 0x0000000aff0a723e */ /* 0x004fce00020006ff */
[----:B---3--:R-:W-:-:S15]  /*2b3a0*/  HMMA.16816.F32 R16, R12, R10, R24 ;  /* 0x0000000a0c10723c */ /* 0x008fde0000001818 */
[----:B------:R-:W-:-:S04]  /*2b3b0*/  NOP ;  /* 0x0000000000007918 */ /* 0x000fc80000000000 */
[----:B------:R-:W-:Y:S04]  /*2b3c0*/  STL.64 [R1+0x1d0], R16 ;  /* 0x0001d01001007387 */ /* 0x000fe80000100a00 */
[----:B------:R0:W-:Y:S04]  /*2b3d0*/  STL.64 [R1+0x1d8], R18 ;  /* 0x0001d81201007387 */ /* 0x0001e80000100a00 */
[----:B0-----:R-:W2:Y:S04]  /*2b3e0*/  LDL.LU R18, [R1+0x364] ;  /* 0x0003640001127983 */ /* 0x001ea80000300800 */
[----:B------:R-:W2:Y:S01]  /*2b3f0*/  LDL.LU R19, [R1+0x360] ;  /* 0x0003600001137983 */ /* 0x000ea20000300800 */
[----:B------:R-:W-:-:S02]  /*2b400*/  F2FP.F16.E4M3.UNPACK_B R8, R8 ;  /* 0x00000008ff08723e */ /* 0x000fc400020006ff */
[----:B------:R-:W-:-:S07]  /*2b410*/  F2FP.F16.E4M3.UNPACK_B R9, R9 ;  /* 0x00000009ff09723e */ /* 0x000fce00020006ff */
[----:B----4-:R-:W-:-:S15]  /*2b420*/  HMMA.16816.F32 R20, R12, R8, R20 ;  /* 0x000000080c14723c */ /* 0x010fde0000001814 */
[----:B------:R-:W-:-:S04]  /*2b430*/  NOP ;  /* 0x0000000000007918 */ /* 0x000fc80000000000 */
[----:B------:R-:W-:Y:S04]  /*2b440*/  STL.64 [R1+0x1f0], R20 ;  /* 0x0001f01401007387 */ /* 0x000fe80000100a00 */
[----:B------:R-:W-:Y:S04]  /*2b450*/  STL.64 [R1+0x1f8], R22 ;  /* 0x0001f81601007387 */ /* 0x000fe80000100a00 */
[----:B--2---:R0:W-:Y:S04]  /*2b460*/  STL.64 [R1+0x3af8], R18 ;  /* 0x003af81201007387 */ /* 0x0041e80000100a00 */
[----:B------:R-:W2:Y:S04]  /*2b470*/  LDL R26, [R1] ;  /* 0x00000000011a7983 */ /* 0x000ea80000100800 */
[----:B------:R-:W2:Y:S04]  /*2b480*/  LDL R27, [R1+0x4] ;  /* 0x00000400011b7983 */ /* 0x000ea80000100800 */
[----:B------:R-:W3:Y:S01]  /*2b490*/  LDL R24, [R1+0x8] ;  /* 0x0000080001187983 */ /* 0x000ee20000100800 */
[----:B------:R-:W-:-:S03]  /*2b4a0*/  IMAD.MOV.U32 R25, RZ, RZ, R7 ;  /* 0x000000ffff197224 */ /* 0x000fc600078e0007 */
[----:B------:R-:W4:Y:S04]  /*2b4b0*/  LDL.LU.64 R16, [R1+0x8e0] ;  /* 0x0008e00001107983 */ /* 0x000f280000300a00 */
[----:B0-----:R-:W4:Y:S04]  /*2b4c0*/  LDL.LU.64 R18, [R1+0x8e8] ;  /* 0x0008e80001127983 */ /* 0x001f280000300a00 */
[----:B--2---:R0:W-:Y:S04]  /*2b4d0*/  STL.64 [R1+0x3ab0], R26 ;  /* 0x003ab01a01007387 */ /* 0x0041e80000100a00 */
[----:B---3--:R-:W-:Y:S04]  /*2b4e0*/  STL.64 [R1+0x3ac8], R24 ;  /* 0x003ac81801007387 */ /* 0x008fe80000100a00 */
[----:B------:R1:W-:Y:S04]  /*2b4f0*/  STL.64 [R1+0x3a68], R10 ;  /* 0x003a680a01007387 */ /* 0x0003e80000100a00 */
[----:B------:R-:W-:Y:S04]  /*2b500*/  STL.64 [R1+0x3a60], R8 ;  /* 0x003a600801007387 */ /* 0x000fe80000100a00 */
[----:B0-----:R-:W2:Y:S04]  /*2b510*/  LDL R26, [R1+0x10] ;  /* 0x00001000011a7983 */ /* 0x001ea80000100800 */
[----:B------:R-:W2:Y:S04]  /*2b520*/  LDL R27, [R1+0x14] ;  /* 0x00001400011b7983 */ /* 0x000ea80000100800 */
[----:B-1----:R-:W3:Y:S04]  /*2b530*/  LDL.LU R11, [R1+0x36c] ;  /* 0x00036c00010b7983 */ /* 0x002ee80000300800 */
[----:B------:R-:W3:Y:S04]  /*2b540*/  LDL.LU R20, [R1+0x368] ;  /* 0x0003680001147983 */ /* 0x000ee80000300800 */
[----:B------:R-:W3:Y:S04]  /*2b550*/  LDL.LU R21, [R1+0x374] ;  /* 0x0003740001157983 */ /* 0x000ee80000300800 */
[----:B------:R-:W3:Y:S01]  /*2b560*/  LDL.LU R22, [R1+0x370] ;  /* 0x0003700001167983 */ /* 0x000ee20000300800 */
[----:B------:R-:W-:-:S03]  /*2b570*/  F2FP.F16.E4M3.UNPACK_B R7, R0 ;  /* 0x00000000ff07723e */ /* 0x000fc600020006ff */
[----:B------:R-:W3:Y:S04]  /*2b580*/  LDL.LU R23, [R1+0x37c] ;  /* 0x00037c0001177983 */ /* 0x000ee80000300800 */
[----:B------:R-:W3:Y:S04]  /*2b590*/  LDL.LU R0, [R1+0x378] ;  /* 0x0003780001007983 */ /* 0x000ee80000300800 */
[----:B--2---:R0:W-:Y:S04]  /*2b5a0*/  STL.64 [R1+0x3ae0], R26 ;  /* 0x003ae01a01007387 */ /* 0x0041e80000100a00 */
[----:B------:R-:W2:Y:S04]  /*2b5b0*/  LDL.LU.64 R24, [R1+0x210] ;  /* 0x0002100001187983 */ /* 0x000ea80000300a00 */
[----:B0-----:R-:W2:Y:S01]  /*2b5c0*/  LDL.LU.64 R26, [R1+0x218] ;  /* 0x00021800011a7983 */ /* 0x001ea20000300a00 */
[----:B------:R-:W-:-:S02]  /*2b5d0*/  F2FP.F16.E4M3.UNPACK_B R6, R6 ;  /* 0x00000006ff06723e */ /* 0x000fc400020006ff */
[----:B------:R-:W-:Y:S02]  /*2b5e0*/  F2FP.F16.E4M3.UNPACK_B R4, R4 ;  /* 0x00000004ff04723e */ /* 0x000fe400020006ff */
[----:B------:R-:W-:-:S07]  /*2b5f0*/  F2FP.F16.E4M3.UNPACK_B R5, R5 ;  /* 0x00000005ff05723e */ /* 0x000fce00020006ff */
[C---:B----4-:R-:W-:Y:S08]  /*2b600*/  HMMA.16816.F32 R16, R12.reuse, R4, R16 ;  /* 0x000000040c10723c */ /* 0x050ff00000001810 */
[----:B--2---:R-:W-:-:S15]  /*2b610*/  HMMA.16816.F32 R24, R12, R6, R24 ;  /* 0x000000060c18723c */ /* 0x004fde0000001818 */
[----:B------:R-:W-:-:S04]  /*2b620*/  NOP ;  /* 0x0000000000007918 */ /* 0x000fc80000000000 */
[----:B------:R0:W-:Y:S04]  /*2b630*/  STL.64 [R1+0x280], R24 ;  /* 0x0002801801007387 */ /* 0x0001e80000100a00 */
[----:B------:R-:W-:Y:S04]  /*2b640*/  STL.64 [R1+0x288], R26 ;  /* 0x0002881a01007387 */ /* 0x000fe80000100a00 */
[----:B0-----:R-:W2:Y:S04]  /*2b650*/  LDL R24, [R1+0x18] ;  /* 0x0000180001187983 */ /* 0x001ea80000100800 */
[----:B------:R-:W2:Y:S04]  /*2b660*/  LDL R25, [R1+0x1c] ;  /* 0x00001c0001197983 */ /* 0x000ea80000100800 */
[----:B------:R-:W-:Y:S04]  /*2b670*/  STL.64 [R1+0x830], R16 ;  /* 0x0008301001007387 */ /* 0x000fe80000100a00 */
[----:B------:R0:W-:Y:S04]  /*2b680*/  STL.64 [R1+0x838], R18 ;  /* 0x0008381201007387 */ /* 0x0001e80000100a00 */
[----:B0-----:R-:W4:Y:S04]  /*2b690*/  LDL.LU.64 R18, [R1+0x3af8] ;  /* 0x003af80001127983 */ /* 0x001f280000300a00 */
[----:B------:R-:W-:Y:S04]  /*2b6a0*/  STL.64 [R1+0x3a58], R6 ;  /* 0x003a580601007387 */ /* 0x000fe80000100a00 */
[----:B------:R0:W-:Y:S04]  /*2b6b0*/  STL.64 [R1+0x3a50], R4 ;  /* 0x003a500401007387 */ /* 0x0001e80000100a00 */
[----:B0-----:R-:W2:Y:S04]  /*2b6c0*/  LDL.LU.64 R4, [R1+0x8d0] ;  /* 0x0008d00001047983 */ /* 0x001ea80000300a00 */
[----:B------:R-:W2:Y:S01]  /*2b6d0*/  LDL.LU.64 R6, [R1+0x8d8] ;  /* 0x0008d80001067983 */ /* 0x000ea20000300a00 */
[----:B------:R-:W-:-:S02]  /*2b6e0*/  F2FP.F16.E4M3.UNPACK_B R2, R2 ;  /* 0x00000002ff02723e */ /* 0x000fc400020006ff */
[----:B------:R-:W-:Y:S01]  /*2b6f0*/  F2FP.F16.E4M3.UNPACK_B R3, R3 ;  /* 0x00000003ff03723e */ /* 0x000fe200020006ff */
[----:B------:R-:W3:Y:S06]  /*2b700*/  LDL.LU.64 R16, [R1+0xf50] ;  /* 0x000f500001107983 */ /* 0x000eec0000300a00 */
[----:B--2---:R-:W-:Y:S01]  /*2b710*/  HMMA.16816.F32 R4, R12, R2, R4 ;  /* 0x000000020c04723c */ /* 0x004fe20000001804 */
[----:B----4-:R-:W-:-:S15]  /*2b720*/  IMAD R12, R19, 0x100, R18 ;  /* 0x00000100130c7824 */ /* 0x010fde00078e0212 */
[----:B------:R-:W-:-:S03]  /*2b730*/  NOP ;  /* 0x0000000000007918 */ /* 0x000fc60000000000 */
[----:B------:R-:W-:Y:S04]  /*2b740*/  STL.64 [R1+0x270], R4 ;  /* 0x0002700401007387 */ /* 0x000fe80000100a00 */
[----:B------:R-:W-:Y:S04]  /*2b750*/  STL.64 [R1+0x278], R6 ;  /* 0x0002780601007387 */ /* 0x000fe80000100a00 */
[----:B------:R-:W2:Y:S04]  /*2b760*/  LDL.LU.64 R18, [R1+0xf58] ;  /* 0x000f580001127983 */ /* 0x000ea80000300a00 */
[----:B--2---:R-:W-:Y:S04]  /*2b770*/  STL.64 [R1+0x3ac0], R18 ;  /* 0x003ac01201007387 */ /* 0x004fe80000100a00 */
[----:B---3--:R0:W-:Y:S04]  /*2b780*/  STL.64 [R1+0x3ab8], R16 ;  /* 0x003ab81001007387 */ /* 0x0081e80000100a00 */
[----:B0-----:R-:W2:Y:S04]  /*2b790*/  LDL.LU.64 R16, [R1+0xf60] ;  /* 0x000f600001107983 */ /* 0x001ea80000300a00 */
[----:B------:R-:W3:Y:S04]  /*2b7a0*/  LDL.LU.64 R18, [R1+0xf68] ;  /* 0x000f680001127983 */ /* 0x000ee80000300a00 */
[----:B---3--:R-:W-:Y:S04]  /*2b7b0*/  STL.64 [R1+0x3ad8], R18 ;  /* 0x003ad81201007387 */ /* 0x008fe80000100a00 */
[----:B--2---:R0:W-:Y:S04]  /*2b7c0*/  STL.64 [R1+0x3ad0], R16 ;  /* 0x003ad01001007387 */ /* 0x0041e80000100a00 */
[----:B0-----:R-:W2:Y:S04]  /*2b7d0*/  LDL.LU.64 R16, [R1+0xf70] ;  /* 0x000f700001107983 */ /* 0x001ea80000300a00 */
[----:B------:R-:W3:Y:S01]  /*2b7e0*/  LDL.LU.64 R18, [R1+0xf78] ;  /* 0x000f780001127983 */ /* 0x000ee20000300a00 */
[----:B------:R-:W-:-:S02]  /*2b7f0*/  IMAD R13, R20, 0x100, R11 ;  /* 0x00000100140d7824 */ /* 0x000fc400078e020b */
[----:B------:R-:W-:Y:S02]  /*2b800*/  IMAD R14, R22, 0x100, R21 ;  /* 0x00000100160e7824 */ /* 0x000fe400078e0215 */
[----:B------:R-:W-:Y:S01]  /*2b810*/  IMAD R15, R0, 0x100, R23 ;  /* 0x00000100000f7824 */ /* 0x000fe200078e0217 */
[----:B------:R-:W-:Y:S01]  /*2b820*/  F2FP.F16.E4M3.UNPACK_B R12, R12 ;  /* 0x0000000cff0c723e */ /* 0x000fe200020006ff */
[----:B---3--:R-:W-:Y:S04]  /*2b830*/  STL.64 [R1+0x3af0], R18 ;  /* 0x003af01201007387 */ /* 0x008fe80000100a00 */
[----:B--2---:R0:W-:Y:S04]  /*2b840*/  STL.64 [R1+0x3ae8], R16 ;  /* 0x003ae81001007387 */ /* 0x0041e80000100a00 */
[----:B0-----:R-:W2:Y:S04]  /*2b850*/  LDL.LU.64 R16, [R1+0xf80] ;  /* 0x000f800001107983 */ /* 0x001ea80000300a00 */
[----:B------:R-:W2:Y:S01]  /*2b860*/  LDL.LU.64 R18, [R1+0xf88] ;  /* 0x000f880001127983 */ /* 0x000ea20000300a00 */
[----:B------:R-:W-:-:S02]  /*2b870*/  F2FP.F16.E4M3.UNPACK_B R13, R13 ;  /* 0x0000000dff0d723e */ /* 0x000fc400020006ff */
[----:B------:R-:W-:Y:S02]  /*2b880*/  F2FP.F16.E4M3.UNPACK_B R14, R14 ;  /* 0x0000000eff0e723e */ /* 0x000fe400020006ff */
[----:B------:R-:W-:Y:S01]  /*2b890*/  F2FP.F16.E4M3.UNPACK_B R15, R15 ;  /* 0x0000000fff0f723e */ /* 0x000fe200020006ff */
[----:B------:R-:W3:Y:S04]  /*2b8a0*/  LDL.LU.64 R4, [R1+0xf40] ;  /* 0x000f400001047983 */ /* 0x000ee80000300a00 */
[----:B------:R-:W3:Y:S04]  /*2b8b0*/  LDL.LU.64 R6, [R1+0xf48] ;  /* 0x000f480001067983 */ /* 0x000ee80000300a00 */
[----:B------:R-:W4:Y:S04]  /*2b8c0*/  LDL.LU.64 R20, [R1+0xf30] ;  /* 0x000f300001147983 */ /* 0x000f280000300a00 */
[----:B------:R-:W4:Y:S04]  /*2b8d0*/  LDL.LU.64 R22, [R1+0xf38] ;  /* 0x000f380001167983 */ /* 0x000f280000300a00 */
[----:B------:R-:W3:Y:S04]  /*2b8e0*/  LDL.LU.64 R8, [R1+0xf20] ;  /* 0x000f200001087983 */ /* 0x000ee80000300a00 */
[----:B------:R-:W3:Y:S01]  /*2b8f0*/  LDL.LU.64 R10, [R1+0xf28] ;  /* 0x000f2800010a7983 */ /* 0x000ee20000300a00 */
[----:B--2---:R-:W-:Y:S03]  /*2b900*/  HMMA.16816.F32 R24, R12, R24, R16 ;  /* 0x000000180c18723c */ /* 0x004fe60000001810 */
[----:B------:R-:W2:Y:S04]  /*2b910*/  LDL.LU.64 R18, [R1+0x3af0] ;  /* 0x003af00001127983 */ /* 0x000ea80000300a00 */
[----:B------:R-:W2:-:S12]  /*2b920*/  LDL.LU.64 R16, [R1+0x3ae8] ;  /* 0x003ae80001107983 */ /* 0x000e980000300a00 */
[----:B------:R-:W-:Y:S04]  /*2b930*/  STL.64 [R1+0x820], R24 ;  /* 0x0008201801007387 */ /* 0x000fe80000100a00 */
[----:B------:R0:W-:Y:S04]  /*2b940*/  STL.64 [R1+0x828], R26 ;  /* 0x0008281a01007387 */ /* 0x0001e80000100a00 */
[----:B0-----:R-:W2:Y:S02]  /*2b950*/  LDL.LU.64 R26, [R1+0x3ae0] ;  /* 0x003ae000011a7983 */ /* 0x001ea40000300a00 */
[----:B--2---:R-:W-:Y:S02]  /*2b960*/  HMMA.16816.F32 R24, R12, R26, R16 ;  /* 0x0000001a0c18723c */ /* 0x004fe40000001810 */
[----:B------:R-:W2:Y:S04]  /*2b970*/  LDL.LU.64 R18, [R1+0x3ad8] ;  /* 0x003ad80001127983 */ /* 0x000ea80000300a00 */
[----:B------:R-:W2:-:S13]  /*2b980*/  LDL.LU.64 R16, [R1+0x3ad0] ;  /* 0x003ad00001107983 */ /* 0x000e9a0000300a00 */
[----:B------:R0:W-:Y:S04]  /*2b990*/  STL.64 [R1+0x810], R24 ;  /* 0x0008101801007387 */ /* 0x0001e80000100a00 */
[----:B------:R2:W-:Y:S04]  /*2b9a0*/  STL.64 [R1+0x818], R26 ;  /* 0x0008181a01007387 */ /* 0x0005e80000100a00 */
[----:B0-----:R-:W2:Y:S02]  /*2b9b0*/  LDL.LU.64 R24, [R1+0x3ac8] ;  /* 0x003ac80001187983 */ /* 0x001ea40000300a00 */
[----:B--2---:R-:W-:Y:S02]  /*2b9c0*/  HMMA.16816.F32 R24, R12, R24, R16 ;  /* 0x000000180c18723c */ /* 0x004fe40000001810 */
[----:B------:R-:W2:Y:S04]  /*2b9d0*/  LDL.LU.64 R18, [R1+0x3ac0] ;  /* 0x003ac00001127983 */ /* 0x000ea80000300a00 */
[----:B------:R-:W2:-:S13]  /*2b9e0*/  LDL.LU.64 R16, [R1+0x3ab8] ;  /* 0x003ab80001107983 */ /* 0x000e9a0000300a00 */
[----:B------:R-:W-:Y:S04]  /*2b9f0*/  STL.64 [R1+0x800], R24 ;  /* 0x0008001801007387 */ /* 0x000fe80000100a00 */
[----:B------:R0:W-:Y:S04]  /*2ba00*/  STL.64 [R1+0x808], R26 ;  /* 0x0008081a01007387 */ /* 0x0001e80000100a00 */
[----:B0-----:R-:W2:Y:S04]  /*2ba10*/  LDL.LU.64 R26, [R1+0x3ab0] ;  /* 0x003ab000011a7983 */ /* 0x001ea80000300a00 */
[----:B------:R-:W3:Y:S01]  /*2ba20*/  LDL.LU R0, [R1+0x398] ;  /* 0x0003980001007983 */ /* 0x000ee20000300800 */
[----:B--2---:R-:W-:Y:S03]  /*2ba30*/  HMMA.16816.F32 R24, R12, R26, R16 ;  /* 0x0000001a0c18723c */ /* 0x004fe60000001810 */
[----:B------:R-:W2:Y:S04]  /*2ba40*/  LDL.LU.64 R18, [R1+0x3aa8] ;  /* 0x003aa80001127983 */ /* 0x000ea80000300a00 */
[----:B------:R-:W2:-:S12]  /*2ba50*/  LDL.LU.64 R16, [R1+0x3aa0] ;  /* 0x003aa00001107983 */ /* 0x000e980000300a00 */
[----:B------:R-:W-:Y:S04]  /*2ba60*/  STL.64 [R1+0x7f0], R24 ;  /* 0x0007f01801007387 */ /* 0x000fe80000100a00 */
[----:B------:R0:W-:Y:S04]  /*2ba70*/  STL.64 [R1+0x7f8], R26 ;  /* 0x0007f81a01007387 */ /* 0x0001e80000100a00 */
[----:B0-----:R-:W4:Y:S04]  /*2ba80*/  LDL.LU.64 R26, [R1+0x3a98] ;  /* 0x003a9800011a7983 */ /* 0x001f280000300a00 */
[----:B------:R-:W2:Y:S01]  /*2ba90*/  LDL.LU.64 R24, [R1+0x3a90] ;  /* 0x003a900001187983 */ /* 0x000ea20000300a00 */
[----:B---3--:R-:W-:-:S15]  /*2baa0*/  HMMA.16816.F32 R4, R12, R28, R4 ;  /* 0x0000001c0c04723c */ /* 0x008fde0000001804 */
[----:B------:R-:W-:-:S04]  /*2bab0*/  NOP ;  /* 0x0000000000007918 */ /* 0x000fc80000000000 */
[----:B------:R0:W-:Y:S04]  /*2bac0*/  STL.64 [R1+0x7e0], R4 ;  /* 0x0007e00401007387 */ /* 0x0001e80000100a00 */
[----:B------:R1:W-:Y:S04]  /*2bad0*/  STL.64 [R1+0x7e8], R6 ;  /* 0x0007e80601007387 */ /* 0x0003e80000100a00 */
[----:B0-----:R-:W3:Y:S04]  /*2bae0*/  LDL.LU.64 R4, [R1+0xf00] ;  /* 0x000f000001047983 */ /* 0x001ee80000300a00 */
[----:B-1----:R-:W3:Y:S04]  /*2baf0*/  LDL.LU.64 R6, [R1+0xf08] ;  /* 0x000f080001067983 */ /* 0x002ee80000300a00 */
[----:B------:R0:W-:Y:S04]  /*2bb00*/  STL.64 [R1+0x3a20], R28 ;  /* 0x003a201c01007387 */ /* 0x0001e80000100a00 */
[----:B0-----:R-:W3:Y:S04]  /*2bb10*/  LDL.LU R28, [R1+0x390] ;  /* 0x00039000011c7983 */ /* 0x001ee80000300800 */
[----:B------:R-:W3:Y:S01]  /*2bb20*/  LDL.LU R29, [R1+0x39c] ;  /* 0x00039c00011d7983 */ /* 0x000ee20000300800 */
[C---:B----4-:R-:W-:Y:S08]  /*2bb30*/  HMMA.16816.F32 R20, R12.reuse, R26, R20 ;  /* 0x0000001a0c14723c */ /* 0x050ff00000001814 */
[C---:B--2---:R-:W-:Y:S11]  /*2bb40*/  HMMA.16816.F32 R8, R12.reuse, R24, R8 ;  /* 0x000000180c08723c */ /* 0x044ff60000001808 */
[----:B------:R-:W-:Y:S04]  /*2bb50*/  STL.64 [R1+0x7d0], R20 ;  /* 0x0007d01401007387 */ /* 0x000fe80000100a00 */
[----:B------:R0:W-:Y:S04]  /*2bb60*/  STL.64 [R1+0x7d8], R22 ;  /* 0x0007d81601007387 */ /* 0x0001e80000100a00 */
[----:B0-----:R-:W2:Y:S04]  /*2bb70*/  LDL.LU.64 R22, [R1+0x3a88] ;  /* 0x003a880001167983 */ /* 0x001ea80000300a00 */
[----:B------:R-:W3:Y:S04]  /*2bb80*/  LDL.LU.64 R20, [R1+0x3a80] ;  /* 0x003a800001147983 */ /* 0x000ee80000300a00 */
[----:B------:R0:W-:Y:S04]  /*2bb90*/  STL.64 [R1+0x7c0], R8 ;  /* 0x0007c00801007387 */ /* 0x0001e80000100a00 */
[----:B------:R1:W-:Y:S04]  /*2bba0*/  STL.64 [R1+0x7c8], R10 ;  /* 0x0007c80a01007387 */ /* 0x0003e80000100a00 */
[----:B0-----:R-:W4:Y:S04]  /*2bbb0*/  LDL.LU.64 R8, [R1+0xee0] ;  /* 0x000ee00001087983 */ /* 0x001f280000300a00 */
[----:B-1----:R-:W2:Y:S04]  /*2bbc0*/  LDL.LU.64 R10, [R1+0xee8] ;  /* 0x000ee800010a7983 */ /* 0x002ea80000300a00 */
[----:B--2---:R-:W-:Y:S04]  /*2bbd0*/  STL.64 [R1+0x3a78], R10 ;  /* 0x003a780a01007387 */ /* 0x004fe80000100a00 */
[----:B----4-:R0:W-:Y:S04]  /*2bbe0*/  STL.64 [R1+0x3a70], R8 ;  /* 0x003a700801007387 */ /* 0x0101e80000100a00 */
[----:B0-----:R-:W2:Y:S04]  /*2bbf0*/  LDL.LU.64 R8, [R1+0xef0] ;  /* 0x000ef00001087983 */ /* 0x001ea80000300a00 */
[----:B------:R-:W2:Y:S04]  /*2bc00*/  LDL.LU.64 R10, [R1+0xef8] ;  /* 0x000ef800010a7983 */ /* 0x000ea80000300a00 */
[----:B------:R0:W-:Y:S04]  /*2bc10*/  STL.64 [R1+0x39f8], R26 ;  /* 0x0039f81a01007387 */ /* 0x0001e80000100a00 */
[----:B0-----:R-:W4:Y:S04]  /*2bc20*/  LDL.64 R26, [R1+0x18] ;  /* 0x00001800011a7983 */ /* 0x001f280000100a00 */
[----:B------:R0:W-:Y:S04]  /*2bc30*/  STL.64 [R1+0x39f0], R24 ;  /* 0x0039f01801007387 */ /* 0x0001e80000100a00 */
[----:B0-----:R-:W2:Y:S04]  /*2bc40*/  LDL.LU R24, [R1+0x388] ;  /* 0x0003880001187983 */ /* 0x001ea80000300800 */
[----:B------:R-:W2:Y:S04]  /*2bc50*/  LDL.LU R25, [R1+0x394] ;  /* 0x0003940001197983 */ /* 0x000ea80000300800 */
[----:B----4-:R-:W-:Y:S04]  /*2bc60*/  STL.64 [R1+0x3a38], R26 ;  /* 0x003a381a01007387 */ /* 0x010fe80000100a00 */
[----:B--2---:R0:W-:Y:S04]  /*2bc70*/  STL.64 [R1+0x3a30], R24 ;  /* 0x003a301801007387 */ /* 0x0041e80000100a00 */
[----:B0-----:R-:W2:Y:S04]  /*2bc80*/  LDL.LU.64 R24, [R1+0xf10] ;  /* 0x000f100001187983 */ /* 0x001ea80000300a00 */
[----:B------:R-:W2:Y:S02]  /*2bc90*/  LDL.LU.64 R26, [R1+0xf18] ;  /* 0x000f1800011a7983 */ /* 0x000ea40000300a00 */
[----:B--2---:R-:W-:-:S15]  /*2bca0*/  HMMA.16816.F32 R24, R12, R22, R24 ;  /* 0x000000160c18723c */ /* 0x004fde0000001818 */
[----:B------:R-:W-:-:S04]  /*2bcb0*/  NOP ;  /* 0x0000000000007918 */ /* 0x000fc80000000000 */
[----:B------:R-:W-:Y:S04]  /*2bcc0*/  STL.64 [R1+0x7b0], R24 ;  /* 0x0007b01801007387 */ /* 0x000fe80000100a00 */
[----:B------:R3:W-:Y:S02]  /*2bcd0*/  STL.64 [R1+0x7b8], R26 ;  /* 0x0007b81a01007387 */ /* 0x0007e40000100a00 */
[----:B---3--:R-:W-:Y:S02]  /*2bce0*/  HMMA.16816.F32 R24, R12, R20, R4 ;  /* 0x000000140c18723c */ /* 0x008fe40000001804 */
[----:B------:R-:W2:Y:S04]  /*2bcf0*/  LDL.LU.64 R4, [R1+0xec0] ;  /* 0x000ec00001047983 */ /* 0x000ea80000300a00 */
[----:B------:R-:W2:-:S13]  /*2bd00*/  LDL.LU.64 R6, [R1+0xec8] ;  /* 0x000ec80001067983 */ /* 0x000e9a0000300a00 */
[----:B------:R0:W-:Y:S04]  /*2bd10*/  STL.64 [R1+0x7a0], R24 ;  /* 0x0007a01801007387 */ /* 0x0001e80000100a00 */
[----:B------:R1:W-:Y:S04]  /*2bd20*/  STL.64 [R1+0x7a8], R26 ;  /* 0x0007a81a01007387 */ /* 0x0003e80000100a00 */
[----:B0-----:R-:W3:Y:S04]  /*2bd30*/  LDL.LU.64 R24, [R1+0xea0] ;  /* 0x000ea00001187983 */ /* 0x001ee80000300a00 */
[----:B-1----:R-:W4:Y:S01]  /*2bd40*/  LDL.LU.64 R26, [R1+0xea8] ;  /* 0x000ea800011a7983 */ /* 0x002f220000300a00 */
[C---:B------:R-:W-:Y:S03]  /*2bd50*/  HMMA.16816.F32 R8, R12.reuse, R18, R8 ;  /* 0x000000120c08723c */ /* 0x040fe60000001808 */
[----:B----4-:R-:W-:Y:S04]  /*2bd60*/  STL.64 [R1+0x3a48], R26 ;  /* 0x003a481a01007387 */ /* 0x010fe80000100a00 */
[----:B---3--:R0:W-:Y:S04]  /*2bd70*/  STL.64 [R1+0x3a40], R24 ;  /* 0x003a401801007387 */ /* 0x0081e80000100a00 */
[----:B0-----:R-:W3:Y:S04]  /*2bd80*/  LDL.LU.64 R24, [R1+0xeb0] ;  /* 0x000eb00001187983 */ /* 0x001ee80000300a00 */
[----:B------:R-:W3:Y:S04]  /*2bd90*/  LDL.LU.64 R26, [R1+0xeb8] ;  /* 0x000eb800011a7983 */ /* 0x000ee80000300a00 */
[----:B------:R0:W-:Y:S04]  /*2bda0*/  STL.64 [R1+0x39d8], R22 ;  /* 0x0039d81601007387 */ /* 0x0001e80000100a00 */
[----:B0-----:R-:W4:Y:S04]  /*2bdb0*/  LDL.LU R22, [R1+0x380] ;  /* 0x0003800001167983 */ /* 0x001f280000300800 */
[----:B------:R-:W2:Y:S04]  /*2bdc0*/  LDL.LU R23, [R1+0x38c] ;  /* 0x00038c0001177983 */ /* 0x000ea80000300800 */
[----:B------:R0:W-:Y:S04]  /*2bdd0*/  STL.64 [R1+0x39d0], R20 ;  /* 0x0039d01401007387 */ /* 0x0001e80000100a00 */
[----:B0-----:R-:W4:Y:S04]  /*2bde0*/  LDL.LU R21, [R1+0x384] ;  /* 0x0003840001157983 */ /* 0x001f280000300800 */
[----:B------:R-:W-:Y:S04]  /*2bdf0*/  STL.64 [R1+0x790], R8 ;  /* 0x0007900801007387 */ /* 0x000fe80000100a00 */
[----:B------:R0:W-:Y:S04]  /*2be00*/  STL.64 [R1+0x798], R10 ;  /* 0x0007980a01007387 */ /* 0x0001e80000100a00 */
[----:B0-----:R-:W2:Y:S04]  /*2be10*/  LDL.LU.64 R10, [R1+0x3a78] ;  /* 0x003a7800010a7983 */ /* 0x001ea80000300a00 */
[----:B------:R-:W2:Y:S02]  /*2be20*/  LDL.LU.64 R8, [R1+0x3a70] ;  /* 0x003a700001087983 */ /* 0x000ea40000300a00 */
[----:B--2---:R-:W-:-:S15]  /*2be30*/  HMMA.16816.F32 R8, R12, R16, R8 ;  /* 0x000000100c08723c */ /* 0x004fde0000001808 */
[----:B------:R-:W-:-:S04]  /*2be40*/  NOP ;  /* 0x0000000000007918 */ /* 0x000fc80000000000 */
[----:B------:R-:W-:Y:S04]  /*2be50*/  STL.64 [R1+0x780], R8 ;  /* 0x0007800801007387 */ /* 0x000fe80000100a00 */
[----:B------:R0:W-:Y:S04]  /*2be60*/  STL.64 [R1+0x788], R10 ;  /* 0x0007880a01007387 */ /* 0x0001e80000100a00 */
[----:B0-----:R-:W2:Y:S04]  /*2be70*/  LDL.LU.64 R10, [R1+0x3a68] ;  /* 0x003a6800010a7983 */ /* 0x001ea80000300a00 */
[----:B------:R-:W2:Y:S04]  /*2be80*/  LDL.LU.64 R8, [R1+0x3a60] ;  /* 0x003a600001087983 */ /* 0x000ea80000300a00 */
[----:B------:R-:W-:Y:S04]  /*2be90*/  STL.64 [R1+0x39c8], R18 ;  /* 0x0039c81201007387 */ /* 0x000fe80000100a00 */
[----:B------:R0:W-:Y:S04]  /*2bea0*/  STL.64 [R1+0x39c0], R16 ;  /* 0x0039c01001007387 */ /* 0x0001e80000100a00 */
[----:B0-----:R-:W3:Y:S04]  /*2beb0*/  LDL.LU.64 R16, [R1+0xed0] ;  /* 0x000ed00001107983 */ /* 0x001ee80000300a00 */
[----:B------:R-:W3:Y:S01]  /*2bec0*/  LDL.LU.64 R18, [R1+0xed8] ;  /* 0x000ed80001127983 */ /* 0x000ee20000300a00 */
[C---:B--2---:R-:W-:Y:S08]  /*2bed0*/  HMMA.16816.F32 R4, R12.reuse, R8, R4 ;  /* 0x000000080c04723c */ /* 0x044ff00000001804 */
[----:B---3--:R-:W-:-:S15]  /*2bee0*/  HMMA.16816.F32 R16, R12, R10, R16 ;  /* 0x0000000a0c10723c */ /* 0x008fde0000001810 */
[----:B------:R-:W-:-:S04]  /*2bef0*/  NOP ;  /* 0x0000000000007918 */ /* 0x000fc80000000000 */
[----:B------:R0:W-:Y:S04]  /*2bf00*/  STL.64 [R1+0x770], R16 ;  /* 0x0007701001007387 */ /* 0x0001e80000100a00 */
[----:B------:R1:W-:Y:S04]  /*2bf10*/  STL.64 [R1+0x778], R18 ;  /* 0x0007781201007387 */ /* 0x0003e80000100a00 */
[----:B0-----:R-:W2:Y:S04]  /*2bf20*/  LDL.LU.64 R16, [R1+0xe90] ;  /* 0x000e900001107983 */ /* 0x001ea80000300a00 */
[----:B-1----:R-:W2:Y:S04]  /*2bf30*/  LDL.LU.64 R18, [R1+0xe98] ;  /* 0x000e980001127983 */ /* 0x002ea80000300a00 */
[----:B------:R-:W-:Y:S04]  /*2bf40*/  STL [R1+0x39bc], R10 ;  /* 0x0039bc0a01007387 */ /* 0x000fe80000100800 */
[----:B------:R-:W-:Y:S04]  /*2bf50*/  STL [R1+0x39b8], R11 ;  /* 0x0039b80b01007387 */ /* 0x000fe80000100800 */
[----:B------:R-:W-:Y:S04]  /*2bf60*/  STL.64 [R1+0x760], R4 ;  /* 0x0007600401007387 */ /* 0x000fe80000100a00 */
[----:B------:R0:W-:Y:S04]  /*2bf70*/  STL.64 [R1+0x768], R6 ;  /* 0x0007680601007387 */ /* 0x0001e80000100a00 */
[----:B0-----:R-:W3:Y:S04]  /*2bf80*/  LDL.LU.64 R6, [R1+0x3a58] ;  /* 0x003a580001067983 */ /* 0x001ee80000300a00 */
[----:B------:R-:W2:Y:S04]  /*2bf90*/  LDL.LU.64 R4, [R1+0x3a50] ;  /* 0x003a500001047983 */ /* 0x000ea80000300a00 */
[----:B------:R0:W-:Y:S04]  /*2bfa0*/  STL.64 [R1+0x3a28], R8 ;  /* 0x003a280801007387 */ /* 0x0001e80000100a00 */
[----:B0-----:R-:W2:Y:S04]  /*2bfb0*/  LDL.LU.64 R8, [R1+0x2c0] ;  /* 0x0002c00001087983 */ /* 0x001ea80000300a00 */
[----:B------:R-:W2:Y:S01]  /*2bfc0*/  LDL.LU.64 R10, [R1+0x2c8] ;  /* 0x0002c800010a7983 */ /* 0x000ea20000300a00 */
[----:B---3--:R-:W-:-:S15]  /*2bfd0*/  HMMA.16816.F32 R24, R12, R6, R24 ;  /* 0x000000060c18723c */ /* 0x008fde0000001818 */
[----:B------:R-:W-:-:S04]  /*2bfe0*/  NOP ;  /* 0x0000000000007918 */ /* 0x000fc80000000000 */
        /* <DEDUP_REMOVED lines=9> */
[----:B------:R-:W3:Y:S01]  /*2c080*/  LDL.LU.64 R24, [R1+0x3a30] ;  /* 0x003a300001187983 */ /* 0x000ee20000300a00 */
[----:B------:R-:W-:Y:S01]  /*2c090*/  HMMA.16816.F32 R8, R12, R2, R8 ;  /* 0x000000020c08723c */ /* 0x000fe20000001808 */
[----:B----4-:R-:W-:-:S02]  /*2c0a0*/  IMAD R12, R22, 0x100, R21 ;  /* 0x00000100160c7824 */ /* 0x010fc400078e0215 */
[----:B------:R-:W-:-:S03]  /*2c0b0*/  IMAD R15, R0, 0x100, R29 ;  /* 0x00000100000f7824 */ /* 0x000fc600078e021d */
[----:B------:R-:W-:Y:S02]  /*2c0c0*/  F2FP.F16.E4M3.UNPACK_B R12, R12 ;  /* 0x0000000cff0c723e */ /* 0x000fe400020006ff */
[----:B------:R-:W-:Y:S01]  /*2c0d0*/  F2FP.F16.E4M3.UNPACK_B R15, R15 ;  /* 0x0000000fff0f723e */ /* 0x000fe200020006ff */
[----:B------:R-:W-:Y:S10]  /*2c0e0*/  STL [R1+0x39a0], R5 ;  /* 0x0039a00501007387 */ /* 0x000ff40000100800 */
[----:B------:R-:W-:Y:S04]  /*2c0f0*/  STL.64 [R1+0x260], R8 ;  /* 0x0002600801007387 */ /* 0x000fe80000100a00 */
[----:B------:R2:W-:Y:S01]  /*2c100*/  STL.64 [R1+0x268], R10 ;  /* 0x0002680a01007387 */ /* 0x0005e20000100a00 */
[----:B---3--:R-:W-:-:S02]  /*2c110*/  IMAD R13, R24, 0x100, R23 ;  /* 0x00000100180d7824 */ /* 0x008fc400078e0217 */
[----:B------:R-:W-:Y:S02]  /*2c120*/  IMAD R14, R28, 0x100, R25 ;  /* 0x000001001c0e7824 */ /* 0x000fe400078e0219 */
[----:B------:R-:W3:Y:S01]  /*2c130*/  LDL.64 R28, [R1+0x10] ;  /* 0x00001000011c7983 */ /* 0x000ee20000100a00 */
[----:B------:R-:W-:Y:S02]  /*2c140*/  F2FP.F16.E4M3.UNPACK_B R13, R13 ;  /* 0x0000000dff0d723e */ /* 0x000fe400020006ff */
[----:B------:R-:W-:-:S07]  /*2c150*/  F2FP.F16.E4M3.UNPACK_B R14, R14 ;  /* 0x0000000eff0e723e */ /* 0x000fce00020006ff */
[----:B--2---:R-:W-:Y:S01]  /*2c160*/  HMMA.16816.F32 R8, R12, R26, R16 ;  /* 0x0000001a0c08723c */ /* 0x004fe20000001810 */
[----:B------:R-:W-:Y:S02]  /*2c170*/  IMAD.MOV.U32 R5, RZ, RZ, R26 ;  /* 0x000000ffff057224 */ /* 0x000fe400078e001a */
[----:B------:R-:W-:-:S15]  /*2c180*/  IMAD.MOV.U32 R0, RZ, RZ, R27 ;  /* 0x000000ffff007224 */ /* 0x000fde00078e001b */
[----:B------:R-:W-:Y:S01]  /*2c190*/  NOP ;  /* 0x0000000000007918 */ /* 0x000fe20000000000 */
[----:B------:R0:W-:Y:S04]  /*2c1a0*/  STL.64 [R1+0x730], R8 ;  /* 0x0007300801007387 */ /* 0x0001e80000100a00 */
[----:B------:R1:W-:Y:S04]  /*2c1b0*/  STL.64 [R1+0x738], R10 ;  /* 0x0007380a01007387 */ /* 0x0003e80000100a00 */
[----:B0-----:R-:W3:Y:S04]  /*2c1c0*/  LDL.LU.64 R8, [R1+0xe80] ;  /* 0x000e800001087983 */ /* 0x001ee80000300a00 */
[----:B-1----:R-:W3:Y:S04]  /*2c1d0*/  LDL.LU.64 R10, [R1+0xe88] ;  /* 0x000e8800010a7983 */ /* 0x002ee80000300a00 */
[----:B------:R-:W2:Y:S04]  /*2c1e0*/  LDL.LU.64 R24, [R1+0xe50] ;  /* 0x000e500001187983 */ /* 0x000ea80000300a00 */
[----:B------:R-:W4:Y:S04]  /*2c1f0*/  LDL.LU.64 R26, [R1+0xe58] ;  /* 0x000e5800011a7983 */ /* 0x000f280000300a00 */
[----:B----4-:R0:W-:Y:S04]  /*2c200*/  STL.64 [R1+0x3a08], R26 ;  /* 0x003a081a01007387 */ /* 0x0101e80000100a00 */
[----:B0-----:R-:W4:Y:S04]  /*2c210*/  LDL R26, [R1] ;  /* 0x00000000011a7983 */ /* 0x001f280000100800 */
[----:B------:R-:W4:Y:S04]  /*2c220*/  LDL R27, [R1+0x4] ;  /* 0x00000400011b7983 */ /* 0x000f280000100800 */
[----:B--2---:R0:W-:Y:S04]  /*2c230*/  STL.64 [R1+0x3a00], R24 ;  /* 0x003a001801007387 */ /* 0x0041e80000100a00 */
[----:B0-----:R-:W2:Y:S04]  /*2c240*/  LDL.64 R24, [R1+0x8] ;  /* 0x0000080001187983 */ /* 0x001ea80000100a00 */
[----:B------:R-:W2:Y:S04]  /*2c250*/  LDL.LU.64 R20, [R1+0xe30] ;  /* 0x000e300001147983 */ /* 0x000ea80000300a00 */
[----:B------:R-:W2:Y:S04]  /*2c260*/  LDL.LU.64 R22, [R1+0xe38] ;  /* 0x000e380001167983 */ /* 0x000ea80000300a00 */
[----:B--2---:R-:W-:Y:S04]  /*2c270*/  STL.64 [R1+0x39e8], R22 ;  /* 0x0039e81601007387 */ /* 0x004fe80000100a00 */
[----:B------:R0:W-:Y:S04]  /*2c280*/  STL.64 [R1+0x39e0], R20 ;  /* 0x0039e01401007387 */ /* 0x0001e80000100a00 */
[----:B0-----:R-:W2:Y:S04]  /*2c290*/  LDL.LU.64 R20, [R1+0xe40] ;  /* 0x000e400001147983 */ /* 0x001ea80000300a00 */
[----:B------:R-:W2:Y:S04]  /*2c2a0*/  LDL.LU.64 R22, [R1+0xe48] ;  /* 0x000e480001167983 */ /* 0x000ea80000300a00 */
[----:B--2---:R-:W-:Y:S04]  /*2c2b0*/  STL.64 [R1+0x3a18], R22 ;  /* 0x003a181601007387 */ /* 0x004fe80000100a00 */
[----:B------:R0:W-:Y:S04]  /*2c2c0*/  STL.64 [R1+0x3a10], R20 ;  /* 0x003a101401007387 */ /* 0x0001e80000100a00 */
[----:B0-----:R-:W4:Y:S04]  /*2c2d0*/  LDL.LU.64 R20, [R1+0xe60] ;  /* 0x000e600001147983 */ /* 0x001f280000300a00 */
[----:B------:R-:W4:Y:S04]  /*2c2e0*/  LDL.LU.64 R22, [R1+0xe68] ;  /* 0x000e680001167983 */ /* 0x000f280000300a00 */
[----:B------:R-:W2:Y:S04]  /*2c2f0*/  LDL.LU.64 R16, [R1+0xe20] ;  /* 0x000e200001107983 */ /* 0x000ea80000300a00 */
[----:B------:R-:W2:Y:S04]  /*2c300*/  LDL.LU.64 R18, [R1+0xe28] ;  /* 0x000e280001127983 */ /* 0x000ea80000300a00 */
[----:B------:R-:W-:Y:S04]  /*2c310*/  STL.64 [R1+0x39b0], R6 ;  /* 0x0039b00601007387 */ /* 0x000fe80000100a00 */
[----:B------:R0:W-:Y:S04]  /*2c320*/  STL.64 [R1+0x39a8], R4 ;  /* 0x0039a80401007387 */ /* 0x0001e80000100a00 */
[----:B0-----:R-:W2:Y:S04]  /*2c330*/  LDL.LU.64 R4, [R1+0xe70] ;  /* 0x000e700001047983 */ /* 0x001ea80000300a00 */
[----:B------:R-:W2:Y:S01]  /*2c340*/  LDL.LU.64 R6, [R1+0xe78] ;  /* 0x000e780001067983 */ /* 0x000ea20000300a00 */
[----:B---3--:R-:W-:-:S15]  /*2c350*/  HMMA.16816.F32 R8, R12, R28, R8 ;  /* 0x0000001c0c08723c */ /* 0x008fde0000001808 */
[----:B------:R-:W-:-:S04]  /*2c360*/  NOP ;  /* 0x0000000000007918 */ /* 0x000fc80000000000 */
[----:B------:R0:W-:Y:S04]  /*2c370*/  STL.64 [R1+0x720], R8 ;  /* 0x0007200801007387 */ /* 0x0001e80000100a00 */
[----:B------:R1:W-:Y:S04]  /*2c380*/  STL.64 [R1+0x728], R10 ;  /* 0x0007280a01007387 */ /* 0x0003e80000100a00 */
[----:B0-----:R-:W3:Y:S01]  /*2c390*/  LDL.LU.64 R8, [R1+0x3a28] ;  /* 0x003a280001087983 */ /* 0x001ee20000300a00 */
[----:B-1----:R-:W-:Y:S02]  /*2c3a0*/  IMAD.MOV.U32 R10, RZ, RZ, R28 ;  /* 0x000000ffff0a7224 */ /* 0x002fe400078e001c */
[----:B------:R-:W-:-:S02]  /*2c3b0*/  IMAD.MOV.U32 R11, RZ, RZ, R29 ;  /* 0x000000ffff0b7224 */ /* 0x000fc400078e001d */
[----:B------:R-:W3:Y:S01]  /*2c3c0*/  LDL.LU.64 R28, [R1+0x3a20] ;  /* 0x003a2000011c7983 */ /* 0x000ee20000300a00 */
[----:B--2---:R-:W-:-:S15]  /*2c3d0*/  HMMA.16816.F32 R4, R12, R24, R4 ;  /* 0x000000180c04723c */ /* 0x004fde0000001804 */
[----:B------:R-:W-:-:S04]  /*2c3e0*/  NOP ;  /* 0x0000000000007918 */ /* 0x000fc80000000000 */
[----:B------:R0:W-:Y:S02]  /*2c3f0*/  STL.64 [R1+0x710], R4 ;  /* 0x0007100401007387 */ /* 0x0001e40000100a00 */
[----:B0-----:R-:W-:Y:S02]  /*2c400*/  IMAD.MOV.U32 R5, RZ, RZ, R24 ;  /* 0x000000ffff057224 */ /* 0x001fe400078e0018 */
[----:B------:R-:W-:Y:S02]  /*2c410*/  IMAD.MOV.U32 R4, RZ, RZ, R25 ;  /* 0x000000ffff047224 */ /* 0x000fe400078e0019 */
[C---:B----4-:R-:W-:Y:S01]  /*2c420*/  HMMA.16816.F32 R24, R12.reuse, R26, R20 ;  /* 0x0000001a0c18723c */ /* 0x050fe20000001814 */
[----:B------:R-:W-:Y:S04]  /*2c430*/  STL.64 [R1+0x718], R6 ;  /* 0x0007180601007387 */ /* 0x000fe80000100a00 */
[----:B------:R-:W2:Y:S04]  /*2c440*/  LDL.LU.64 R22, [R1+0x3a18] ;  /* 0x003a180001167983 */ /* 0x000ea80000300a00 */
[----:B------:R-:W2:Y:S10]  /*2c450*/  LDL.LU.64 R20, [R1+0x3a10] ;  /* 0x003a100001147983 */ /* 0x000eb40000300a00 */
[----:B------:R-:W-:Y:S04]  /*2c460*/  STL.64 [R1+0x700], R24 ;  /* 0x0007001801007387 */ /* 0x000fe80000100a00 */
[----:B------:R0:W-:Y:S04]  /*2c470*/  STL.64 [R1+0x708], R26 ;  /* 0x0007081a01007387 */ /* 0x0001e80000100a00 */
[----:B0-----:R-:W3:Y:S04]  /*2c480*/  LDL.LU.64 R26, [R1+0x3a08] ;  /* 0x003a0800011a7983 */ /* 0x001ee80000300a00 */
[----:B------:R-:W3:Y:S02]  /*2c490*/  LDL.LU.64 R24, [R1+0x3a00] ;  /* 0x003a000001187983 */ /* 0x000ee40000300a00 */
[----:B---3--:R-:W-:-:S15]  /*2c4a0*/  HMMA.16816.F32 R24, R12, R28, R24 ;  /* 0x0000001c0c18723c */ /* 0x008fde0000001818 */
[----:B------:R-:W-:-:S04]  /*2c4b0*/  NOP ;  /* 0x0000000000007918 */ /* 0x000fc80000000000 */
[----:B------:R-:W-:Y:S04]  /*2c4c0*/  STL.64 [R1+0x6f0], R24 ;  /* 0x0006f01801007387 */ /* 0x000fe80000100a00 */
[----:B------:R0:W-:Y:S04]  /*2c4d0*/  STL.64 [R1+0x6f8], R26 ;  /* 0x0006f81a01007387 */ /* 0x0001e80000100a00 */
[----:B0-----:R-:W2:Y:S04]  /*2c4e0*/  LDL.LU.64 R26, [R1+0x39f8] ;  /* 0x0039f800011a7983 */ /* 0x001ea80000300a00 */
[----:B------:R-:W3:Y:S04]  /*2c4f0*/  LDL.LU.64 R24, [R1+0x39f0] ;  /* 0x0039f00001187983 */ /* 0x000ee80000300a00 */
[----:B------:R-:W-:Y:S01]  /*2c500*/  STL.64 [R1+0x3920], R28 ;  /* 0x0039201c01007387 */ /* 0x000fe20000100a00 */
[----:B--2---:R-:W-:-:S15]  /*2c510*/  HMMA.16816.F32 R20, R12, R26, R20 ;  /* 0x0000001a0c14723c */ /* 0x004fde0000001814 */
[----:B------:R-:W-:-:S04]  /*2c520*/  NOP ;  /* 0x0000000000007918 */ /* 0x000fc80000000000 */
        /* <DEDUP_REMOVED lines=10> */
[----:B------:R-:W-:Y:S04]  /*2c5d0*/  STL.64 [R1+0x3930], R26 ;  /* 0x0039301a01007387 */ /* 0x000fe80000100a00 */
[----:B------:R0:W-:Y:S04]  /*2c5e0*/  STL.64 [R1+0x3928], R24 ;  /* 0x0039281801007387 */ /* 0x0001e80000100a00 */
[----:B0-----:R-:W3:Y:S04]  /*2c5f0*/  LDL.LU.64 R24, [R1+0xe10] ;  /* 0x000e100001187983 */ /* 0x001ee80000300a00 */
[----:B------:R-:W3:Y:S01]  /*2c600*/  LDL.LU.64 R26, [R1+0xe18] ;  /* 0x000e1800011a7983 */ /* 0x000ee20000300a00 */
[C---:B--2---:R-:W-:Y:S08]  /*2c610*/  HMMA.16816.F32 R16, R12.reuse, R22, R16 ;  /* 0x000000160c10723c */ /* 0x044ff00000001810 */
[C---:B---3--:R-:W-:Y:S11]  /*2c620*/  HMMA.16816.F32 R24, R12.reuse, R20, R24 ;  /* 0x000000140c18723c */ /* 0x048ff60000001818 */
[----:B------:R-:W-:Y:S04]  /*2c630*/  STL.64 [R1+0x6c0], R16 ;  /* 0x0006c01001007387 */ /* 0x000fe80000100a00 */
[----:B------:R0:W-:Y:S04]  /*2c640*/  STL.64 [R1+0x6c8], R18 ;  /* 0x0006c81201007387 */ /* 0x0001e80000100a00 */
[----:B0-----:R-:W2:Y:S04]  /*2c650*/  LDL.LU.64 R18, [R1+0x39c8] ;  /* 0x0039c80001127983 */ /* 0x001ea80000300a00 */
[----:B------:R-:W3:Y:S04]  /*2c660*/  LDL.LU.64 R16, [R1+0x39c0] ;  /* 0x0039c00001107983 */ /* 0x000ee80000300a00 */
[----:B------:R-:W-:Y:S04]  /*2c670*/  STL.64 [R1+0x6b0], R24 ;  /* 0x0006b01801007387 */ /* 0x000fe80000100a00 */
[----:B------:R0:W-:Y:S04]  /*2c680*/  STL.64 [R1+0x6b8], R26 ;  /* 0x0006b81a01007387 */ /* 0x0001e80000100a00 */
[----:B0-----:R-:W4:Y:S04]  /*2c690*/  LDL.LU R26, [R1+0x3a4] ;  /* 0x0003a400011a7983 */ /* 0x001f280000300800 */
[----:B------:R-:W4:Y:S04]  /*2c6a0*/  LDL.LU R27, [R1+0x3a0] ;  /* 0x0003a000011b7983 */ /* 0x000f280000300800 */
[----:B----4-:R0:W-:Y:S04]  /*2c6b0*/  STL.64 [R1+0x3988], R26 ;  /* 0x0039881a01007387 */ /* 0x0101e80000100a00 */
[----:B------:R-:W3:Y:S04]  /*2c6c0*/  LDL.LU.64 R24, [R1+0xdf0] ;  /* 0x000df00001187983 */ /* 0x000ee80000300a00 */
[----:B0-----:R-:W3:Y:S04]  /*2c6d0*/  LDL.LU.64 R26, [R1+0xdf8] ;  /* 0x000df800011a7983 */ /* 0x001ee80000300a00 */
[----:B------:R-:W-:Y:S04]  /*2c6e0*/  STL.64 [R1+0x3940], R22 ;  /* 0x0039401601007387 */ /* 0x000fe80000100a00 */
[----:B------:R0:W-:Y:S04]  /*2c6f0*/  STL.64 [R1+0x3938], R20 ;  /* 0x0039381401007387 */ /* 0x0001e80000100a00 */
[----:B0-----:R-:W2:Y:S04]  /*2c700*/  LDL.LU.64 R20, [R1+0xe00] ;  /* 0x000e000001147983 */ /* 0x001ea80000300a00 */
[----:B------:R-:W2:Y:S04]  /*2c710*/  LDL.LU.64 R22, [R1+0xe08] ;  /* 0x000e080001167983 */ /* 0x000ea80000300a00 */
[----:B------:R-:W4:Y:S01]  /*2c720*/  LDL.64 R28, [R1] ;  /* 0x00000000011c7983 */ /* 0x000f220000100a00 */
[C---:B---3--:R-:W-:Y:S08]  /*2c730*/  HMMA.16816.F32 R24, R12.reuse, R16, R24 ;  /* 0x000000100c18723c */ /* 0x048ff00000001818 */
[----:B--2---:R-:W-:-:S15]  /*2c740*/  HMMA.16816.F32 R20, R12, R18, R20 ;  /* 0x000000120c14723c */ /* 0x004fde0000001814 */
[----:B------:R-:W-:-:S04]  /*2c750*/  NOP ;  /* 0x0000000000007918 */ /* 0x000fc80000000000 */
[----:B------:R-:W-:Y:S04]  /*2c760*/  STL.64 [R1+0x6a0], R20 ;  /* 0x0006a01401007387 */ /* 0x000fe80000100a00 */
[----:B------:R0:W-:Y:S02]  /*2c770*/  STL.64 [R1+0x6a8], R22 ;  /* 0x0006a81601007387 */ /* 0x0001e40000100a00 */
[----:B0-----:R-:W-:Y:S02]  /*2c780*/  IMAD.MOV.U32 R22, RZ, RZ, R5 ;  /* 0x000000ffff167224 */ /* 0x001fe400078e0005 */
[----:B------:R-:W-:Y:S02]  /*2c790*/  IMAD.MOV.U32 R23, RZ, RZ, R4 ;  /* 0x000000ffff177224 */ /* 0x000fe400078e0004 */
[----:B------:R-:W2:Y:S04]  /*2c7a0*/  LDL.LU.64 R4, [R1+0xde0] ;  /* 0x000de00001047983 */ /* 0x000ea80000300a00 */
[----:B------:R-:W2:Y:S04]  /*2c7b0*/  LDL.LU.64 R6, [R1+0xde8] ;  /* 0x000de80001067983 */ /* 0x000ea80000300a00 */
[----:B------:R-:W-:Y:S01]  /*2c7c0*/  STL.64 [R1+0x3958], R22 ;  /* 0x0039581601007387 */ /* 0x000fe20000100a00 */
[----:B------:R-:W-:-:S03]  /*2c7d0*/  IMAD.MOV.U32 R20, RZ, RZ, R10 ;  /* 0x000000ffff147224 */ /* 0x000fc600078e000a */
[----:B------:R-:W2:Y:S04]  /*2c7e0*/  LDL.LU R10, [R1+0x39bc] ;  /* 0x0039bc00010a7983 */ /* 0x000ea80000300800 */
[----:B------:R0:W-:Y:S04]  /*2c7f0*/  STL.64 [R1+0x690], R24 ;  /* 0x0006901801007387 */ /* 0x0001e80000100a00 */
[----:B------:R1:W-:Y:S01]  /*2c800*/  STL.64 [R1+0x698], R26 ;  /* 0x0006981a01007387 */ /* 0x0003e20000100a00 */
[----:B------:R-:W-:-:S03]  /*2c810*/  IMAD.MOV.U32 R21, RZ, RZ, R11 ;  /* 0x000000ffff157224 */ /* 0x000fc600078e000b */
[----:B------:R-:W2:Y:S04]  /*2c820*/  LDL.LU R11, [R1+0x39b8] ;  /* 0x0039b800010b7983 */ /* 0x000ea80000300800 */
[----:B0-----:R-:W3:Y:S04]  /*2c830*/  LDL.LU.64 R24, [R1+0xdb0] ;  /* 0x000db00001187983 */ /* 0x001ee80000300a00 */
[----:B-1----:R-:W3:Y:S01]  /*2c840*/  LDL.LU.64 R26, [R1+0xdb8] ;  /* 0x000db800011a7983 */ /* 0x002ee20000300a00 */
[C---:B--2---:R-:W-:Y:S03]  /*2c850*/  HMMA.16816.F32 R4, R12.reuse, R10, R4 ;  /* 0x0000000a0c04723c */ /* 0x044fe60000001804 */
[----:B---3--:R-:W-:Y:S04]  /*2c860*/  STL.64 [R1+0x3998], R26 ;  /* 0x0039981a01007387 */ /* 0x008fe80000100a00 */
[----:B------:R0:W-:Y:S04]  /*2c870*/  STL.64 [R1+0x3990], R24 ;  /* 0x0039901801007387 */ /* 0x0001e80000100a00 */
[----:B0-----:R-:W2:Y:S04]  /*2c880*/  LDL.LU.64 R24, [R1+0xdc0] ;  /* 0x000dc00001187983 */ /* 0x001ea80000300a00 */
[----:B------:R-:W2:Y:S04]  /*2c890*/  LDL.LU.64 R26, [R1+0xdc8] ;  /* 0x000dc800011a7983 */ /* 0x000ea80000300a00 */
[----:B------:R0:W-:Y:S04]  /*2c8a0*/  STL.64 [R1+0x3970], R20 ;  /* 0x0039701401007387 */ /* 0x0001e80000100a00 */
[----:B0-----:R-:W3:Y:S04]  /*2c8b0*/  LDL.LU.64 R20, [R1+0xdd0] ;  /* 0x000dd00001147983 */ /* 0x001ee80000300a00 */
[----:B------:R-:W3:Y:S04]  /*2c8c0*/  LDL.LU.64 R22, [R1+0xdd8] ;  /* 0x000dd80001167983 */ /* 0x000ee80000300a00 */
[----:B------:R-:W-:Y:S04]  /*2c8d0*/  STL.64 [R1+0x3918], R18 ;  /* 0x0039181201007387 */ /* 0x000fe80000100a00 */
[----:B------:R0:W-:Y:S04]  /*2c8e0*/  STL.64 [R1+0x3910], R16 ;  /* 0x0039101001007387 */ /* 0x0001e80000100a00 */
[----:B0-----:R-:W2:Y:S04]  /*2c8f0*/  LDL.LU.64 R16, [R1+0x2b0] ;  /* 0x0002b00001107983 */ /* 0x001ea80000300a00 */
[----:B------:R-:W2:Y:S04]  /*2c900*/  LDL.LU.64 R18, [R1+0x2b8] ;  /* 0x0002b80001127983 */ /* 0x000ea80000300a00 */
[----:B------:R-:W-:Y:S04]  /*2c910*/  STL.64 [R1+0x680], R4 ;  /* 0x0006800401007387 */ /* 0x000fe80000100a00 */
[----:B------:R0:W-:Y:S04]  /*2c920*/  STL.64 [R1+0x688], R6 ;  /* 0x0006880601007387 */ /* 0x0001e80000100a00 */
[----:B0-----:R-:W2:Y:S04]  /*2c930*/  LDL.LU.64 R6, [R1+0x39b0] ;  /* 0x0039b00001067983 */ /* 0x001ea80000300a00 */
[----:B------:R-:W4:Y:S01]  /*2c940*/  LDL.LU.64 R4, [R1+0x39a8] ;  /* 0x0039a80001047983 */ /* 0x000f220000300a00 */
[----:B---3--:R-:W-:-:S15]  /*2c950*/  HMMA.16816.F32 R20, R12, R8, R20 ;  /* 0x000000080c14723c */ /* 0x008fde0000001814 */
[----:B------:R-:W-:-:S04]  /*2c960*/  NOP ;  /* 0x0000000000007918 */ /* 0x000fc80000000000 */
[----:B------:R-:W-:Y:S04]  /*2c970*/  STL.64 [R1+0x670], R20 ;  /* 0x0006701401007387 */ /* 0x000fe80000100a00 */
[----:B------:R4:W-:Y:S01]  /*2c980*/  STL.64 [R1+0x678], R22 ;  /* 0x0006781601007387 */ /* 0x0009e20000100a00 */
[----:B--2---:R-:W-:Y:S01]  /*2c990*/  HMMA.16816.F32 R24, R12, R6, R24 ;  /* 0x000000060c18723c */ /* 0x004fe20000001818 */
[----:B----4-:R-:W-:Y:S02]  /*2c9a0*/  IMAD.MOV.U32 R22, RZ, RZ, R5 ;  /* 0x000000ffff167224 */ /* 0x010fe400078e0005 */
[----:B------:R-:W2:Y:S04]  /*2c9b0*/  LDL.LU R5, [R1+0x39a0] ;  /* 0x0039a00001057983 */ /* 0x000ea80000300800 */
[----:B------:R-:W3:Y:S01]  /*2c9c0*/  LDL.LU R20, [R1+0x3b0] ;  /* 0x0003b00001147983 */ /* 0x000ee20000300800 */
[----:B------:R-:W-:-:S03]  /*2c9d0*/  IMAD.MOV.U32 R23, RZ, RZ, R0 ;  /* 0x000000ffff177224 */ /* 0x000fc600078e0000 */
[----:B------:R-:W4:Y:S04]  /*2c9e0*/  LDL.LU R21, [R1+0x3bc] ;  /* 0x0003bc0001157983 */ /* 0x000f280000300800 */
[----:B------:R-:W4:Y:S04]  /*2c9f0*/  LDL.LU R0, [R1+0x3b8] ;  /* 0x0003b80001007983 */ /* 0x000f280000300800 */
[----:B------:R0:W-:Y:S04]  /*2ca00*/  STL.64 [R1+0x38f8], R10 ;  /* 0x0038f80a01007387 */ /* 0x0001e80000100a00 */
[----:B0-----:R-:W2:Y:S04]  /*2ca10*/  LDL.LU R10, [R1+0x3ac] ;  /* 0x0003ac00010a7983 */ /* 0x001ea80000300800 */
[----:B------:R-:W2:Y:S04]  /*2ca20*/  LDL.LU R11, [R1+0x3a8] ;  /* 0x0003a800010b7983 */ /* 0x000ea80000300800 */
[----:B------:R-:W-:Y:S04]  /*2ca30*/  STL.64 [R1+0x38f0], R8 ;  /* 0x0038f00801007387 */ /* 0x000fe80000100a00 */
        /* <DEDUP_REMOVED lines=9> */
[----:B------:R-:W-:Y:S04]  /*2cad0*/  STL.64 [R1+0x38d8], R6 ;  /* 0x0038d80601007387 */ /* 0x000fe80000100a00 */
[----:B------:R0:W-:Y:S02]  /*2cae0*/  STL.64 [R1+0x38d0], R4 ;  /* 0x0038d00401007387 */ /* 0x0001e40000100a00 */
[----:B0-----:R-:W-:Y:S02]  /*2caf0*/  HMMA.16816.F32 R4, R12, R2, R16 ;  /* 0x000000020c04723c */ /* 0x001fe40000001810 */
[----:B------:R-:W3:-:S15]  /*2cb00*/  LDL.LU R15, [R1+0x3b4] ;  /* 0x0003b400010f7983 */ /* 0x000ede0000300800 */
[----:B------:R-:W-:Y:S02]  /*2cb10*/  NOP ;  /* 0x0000000000007918 */ /* 0x000fe40000000000 */
[----:B------:R-:W-:Y:S04]  /*2cb20*/  STL.64 [R1+0x250], R4 ;  /* 0x0002500401007387 */ /* 0x000fe80000100a00 */
[----:B------:R-:W-:Y:S04]  /*2cb30*/  STL.64 [R1+0x258], R6 ;  /* 0x0002580601007387 */ /* 0x000fe80000100a00 */
[----:B------:R-:W3:Y:S01]  /*2cb40*/  LDL.LU.64 R24, [R1+0xd70] ;  /* 0x000d700001187983 */ /* 0x000ee20000300a00 */
[----:B--2---:R-:W-:-:S03]  /*2cb50*/  IMAD R12, R27, 0x100, R26 ;  /* 0x000001001b0c7824 */ /* 0x004fc600078e021a */
        /* <DEDUP_REMOVED lines=11> */
[----:B----4-:R-:W-:Y:S01]  /*2cc10*/  IMAD R15, R0, 0x100, R21 ;  /* 0x00000100000f7824 */ /* 0x010fe200078e0215 */
        /* <DEDUP_REMOVED lines=25> */
[----:B0-----:R-:W2:Y:S02]  /*2cdb0*/  LDL.LU.64 R22, [R1+0x3958] ;  /* 0x0039580001167983 */ /* 0x001ea40000300a00 */
[----:B--2---:R-:W-:Y:S02]  /*2cdc0*/  HMMA.16816.F32 R20, R12, R22, R24 ;  /* 0x000000160c14723c */ /* 0x004fe40000001818 */
[----:B------:R-:W2:Y:S04]  /*2cdd0*/  LDL.LU.64 R26, [R1+0x3950] ;  /* 0x00395000011a7983 */ /* 0x000ea80000300a00 */
[----:B------:R-:W2:Y:S01]  /*2cde0*/  LDL.LU.64 R24, [R1+0x3948] ;  /* 0x0039480001187983 */ /* 0x000ea20000300a00 */
[----:B------:R-:W-:-:S12]  /*2cdf0*/  IMAD.MOV.U32 R0, RZ, RZ, R29 ;  /* 0x000000ffff007224 */ /* 0x000fd800078e001d */
[----:B------:R-:W-:Y:S04]  /*2ce00*/  STL.64 [R1+0x620], R20 ;  /* 0x0006201401007387 */ /* 0x000fe80000100a00 */
[----:B------:R0:W-:Y:S04]  /*2ce10*/  STL.64 [R1+0x628], R22 ;  /* 0x0006281601007387 */ /* 0x0001e80000100a00 */
[----:B0-----:R-:W3:Y:S04]  /*2ce20*/  LDL.LU.64 R22, [R1+0x3940] ;  /* 0x0039400001167983 */ /* 0x001ee80000300a00 */
[----:B------:R-:W3:Y:S01]  /*2ce30*/  LDL.LU.64 R20, [R1+0x3938] ;  /* 0x0039380001147983 */ /* 0x000ee20000300a00 */
[----:B--2---:R-:W-:-:S15]  /*2ce40*/  HMMA.16816.F32 R24, R12, R28, R24 ;  /* 0x0000001c0c18723c */ /* 0x004fde0000001818 */
[----:B------:R-:W-:-:S04]  /*2ce50*/  NOP ;  /* 0x0000000000007918 */ /* 0x000fc80000000000 */
[----:B------:R-:W-:Y:S04]  /*2ce60*/  STL.64 [R1+0x610], R24 ;  /* 0x0006101801007387 */ /* 0x000fe80000100a00 */
[----:B------:R0:W-:Y:S04]  /*2ce70*/  STL.64 [R1+0x618], R26 ;  /* 0x0006181a01007387 */ /* 0x0001e80000100a00 */
[----:B0-----:R-:W4:Y:S04]  /*2ce80*/  LDL.LU.64 R26, [R1+0x3930] ;  /* 0x00393000011a7983 */ /* 0x001f280000300a00 */
[----:B------:R-:W2:Y:S04]  /*2ce90*/  LDL.LU.64 R24, [R1+0x3928] ;  /* 0x0039280001187983 */ /* 0x000ea80000300a00 */
[----:B------:R-:W3:Y:S02]  /*2cea0*/  LDL.LU.64 R28, [R1+0x3920] ;  /* 0x00392000011c7983 */ /* 0x000ee40000300a00 */
[C---:B---3--:R-:W-:Y:S08]  /*2ceb0*/  HMMA.16816.F32 R16, R12.reuse, R28, R16 ;  /* 0x0000001c0c10723c */ /* 0x048ff00000001810 */
[C---:B----4-:R-:W-:Y:S08]  /*2cec0*/  HMMA.16816.F32 R8, R12.reuse, R26, R8 ;  /* 0x0000001a0c08723c */ /* 0x050ff00000001808 */
[C---:B--2---:R-:W-:Y:S01]  /*2ced0*/  HMMA.16816.F32 R4, R12.reuse, R24, R4 ;  /* 0x000000180c04723c */ /* 0x044fe20000001804 */
[----:B------:R0:W-:Y:S04]  /*2cee0*/  STL.64 [R1+0x38a0], R28 ;  /* 0x0038a01c01007387 */ /* 0x0001e80000100a00 */
[----:B0-----:R-:W2:Y:S04]  /*2cef0*/  LDL.LU R28, [R1+0x3c4] ;  /* 0x0003c400011c7983 */ /* 0x001ea80000300800 */
[----:B------:R0:W-:Y:S04]  /*2cf00*/  STL.64 [R1+0x600], R16 ;  /* 0x0006001001007387 */ /* 0x0001e80000100a00 */
[----:B------:R1:W-:Y:S04]  /*2cf10*/  STL.64 [R1+0x608], R18 ;  /* 0x0006081201007387 */ /* 0x0003e80000100a00 */
[----:B------:R-:W2:Y:S04]  /*2cf20*/  LDL.LU R29, [R1+0x3c0] ;  /* 0x0003c000011d7983 */ /* 0x000ea80000300800 */
[----:B0-----:R-:W3:Y:S04]  /*2cf30*/  LDL.LU.64 R16, [R1+0xd30] ;  /* 0x000d300001107983 */ /* 0x001ee80000300a00 */
[----:B------:R0:W-:Y:S04]  /*2cf40*/  STL.64 [R1+0x5f0], R8 ;  /* 0x0005f00801007387 */ /* 0x0001e80000100a00 */
[----:B------:R4:W-:Y:S04]  /*2cf50*/  STL.64 [R1+0x5f8], R10 ;  /* 0x0005f80a01007387 */ /* 0x0009e80000100a00 */
[----:B-1----:R-:W3:Y:S04]  /*2cf60*/  LDL.LU.64 R18, [R1+0xd38] ;  /* 0x000d380001127983 */ /* 0x002ee80000300a00 */
[----:B------:R-:W-:Y:S04]  /*2cf70*/  STL.64 [R1+0x5e0], R4 ;  /* 0x0005e00401007387 */ /* 0x000fe80000100a00 */
[----:B------:R-:W-:Y:S04]  /*2cf80*/  STL.64 [R1+0x5e8], R6 ;  /* 0x0005e80601007387 */ /* 0x000fe80000100a00 */
[----:B0-----:R-:W2:Y:S04]  /*2cf90*/  LDL.LU.64 R8, [R1+0xd00] ;  /* 0x000d000001087983 */ /* 0x001ea80000300a00 */
[----:B----4-:R-:W4:Y:S04]  /*2cfa0*/  LDL.LU.64 R10, [R1+0xd08] ;  /* 0x000d0800010a7983 */ /* 0x010f280000300a00 */
[----:B----4-:R-:W-:Y:S04]  /*2cfb0*/  STL.64 [R1+0x3908], R10 ;  /* 0x0039080a01007387 */ /* 0x010fe80000100a00 */
[----:B--2---:R0:W-:Y:S04]  /*2cfc0*/  STL.64 [R1+0x3900], R8 ;  /* 0x0039000801007387 */ /* 0x0041e80000100a00 */
[----:B0-----:R-:W2:Y:S04]  /*2cfd0*/  LDL.LU.64 R8, [R1+0xd10] ;  /* 0x000d100001087983 */ /* 0x001ea80000300a00 */
[----:B------:R-:W2:Y:S04]  /*2cfe0*/  LDL.LU.64 R10, [R1+0xd18] ;  /* 0x000d1800010a7983 */ /* 0x000ea80000300a00 */
[----:B------:R-:W4:Y:S04]  /*2cff0*/  LDL.LU.64 R4, [R1+0xce0] ;  /* 0x000ce00001047983 */ /* 0x000f280000300a00 */
[----:B------:R-:W2:Y:S01]  /*2d000*/  LDL.LU.64 R6, [R1+0xce8] ;  /* 0x000ce80001067983 */ /* 0x000ea20000300a00 */
[C---:B---3--:R-:W-:Y:S03]  /*2d010*/  HMMA.16816.F32 R16, R12.reuse, R22, R16 ;  /* 0x000000160c10723c */ /* 0x048fe60000001810 */
[----:B--2---:R-:W-:Y:S04]  /*2d020*/  STL.64 [R1+0x38e8], R6 ;  /* 0x0038e80601007387 */ /* 0x004fe80000100a00 */
[----:B----4-:R0:W-:Y:S04]  /*2d030*/  STL.64 [R1+0x38e0], R4 ;  /* 0x0038e00401007387 */ /* 0x0101e80000100a00 */
[----:B0-----:R-:W2:Y:S04]  /*2d040*/  LDL.LU.64 R4, [R1+0xcf0] ;  /* 0x000cf00001047983 */ /* 0x001ea80000300a00 */
[----:B------:R-:W2:Y:S04]  /*2d050*/  LDL.LU.64 R6, [R1+0xcf8] ;  /* 0x000cf80001067983 */ /* 0x000ea80000300a00 */
[----:B------:R0:W-:Y:S04]  /*2d060*/  STL.64 [R1+0x3870], R26 ;  /* 0x0038701a01007387 */ /* 0x0001e80000100a00 */
[----:B0-----:R-:W3:Y:S04]  /*2d070*/  LDL.LU R26, [R1+0x3dc] ;  /* 0x0003dc00011a7983 */ /* 0x001ee80000300800 */
[----:B------:R-:W3:Y:S04]  /*2d080*/  LDL.LU R27, [R1+0x3d8] ;  /* 0x0003d800011b7983 */ /* 0x000ee80000300800 */
[----:B------:R0:W-:Y:S04]  /*2d090*/  STL.64 [R1+0x3868], R24 ;  /* 0x0038681801007387 */ /* 0x0001e80000100a00 */
[----:B0-----:R-:W4:Y:S04]  /*2d0a0*/  LDL.LU R24, [R1+0x3d4] ;  /* 0x0003d40001187983 */ /* 0x001f280000300800 */
[----:B------:R-:W4:Y:S04]  /*2d0b0*/  LDL.LU R25, [R1+0x3d0] ;  /* 0x0003d00001197983 */ /* 0x000f280000300800 */
[----:B---3--:R-:W-:Y:S04]  /*2d0c0*/  STL.64 [R1+0x38c8], R26 ;  /* 0x0038c81a01007387 */ /* 0x008fe80000100a00 */
[----:B----4-:R0:W-:Y:S04]  /*2d0d0*/  STL.64 [R1+0x38c0], R24 ;  /* 0x0038c01801007387 */ /* 0x0101e80000100a00 */
[----:B0-----:R-:W3:Y:S04]  /*2d0e0*/  LDL.LU.64 R24, [R1+0xd20] ;  /* 0x000d200001187983 */ /* 0x001ee80000300a00 */
[----:B------:R-:W3:Y:S04]  /*2d0f0*/  LDL.LU.64 R26, [R1+0xd28] ;  /* 0x000d2800011a7983 */ /* 0x000ee80000300a00 */
[----:B------:R-:W-:Y:S04]  /*2d100*/  STL.64 [R1+0x5d0], R16 ;  /* 0x0005d01001007387 */ /* 0x000fe80000100a00 */
[----:B------:R0:W-:Y:S04]  /*2d110*/  STL.64 [R1+0x5d8], R18 ;  /* 0x0005d81201007387 */ /* 0x0001e80000100a00 */
[----:B0-----:R-:W4:Y:S04]  /*2d120*/  LDL.LU.64 R18, [R1+0x3918] ;  /* 0x0039180001127983 */ /* 0x001f280000300a00 */
[----:B------:R-:W2:Y:S01]  /*2d130*/  LDL.LU.64 R16, [R1+0x3910] ;  /* 0x0039100001107983 */ /* 0x000ea20000300a00 */
[C---:B---3--:R-:W-:Y:S08]  /*2d140*/  HMMA.16816.F32 R24, R12.reuse, R20, R24 ;  /* 0x000000140c18723c */ /* 0x048ff00000001818 */
[C---:B----4-:R-:W-:Y:S11]  /*2d150*/  HMMA.16816.F32 R8, R12.reuse, R18, R8 ;  /* 0x000000120c08723c */ /* 0x050ff60000001808 */
[----:B------:R0:W-:Y:S04]  /*2d160*/  STL.64 [R1+0x5c0], R24 ;  /* 0x0005c01801007387 */ /* 0x0001e80000100a00 */
[----:B------:R1:W-:Y:S04]  /*2d170*/  STL.64 [R1+0x5c8], R26 ;  /* 0x0005c81a01007387 */ /* 0x0003e80000100a00 */
[----:B0-----:R-:W3:Y:S04]  /*2d180*/  LDL.LU.64 R24, [R1+0xcd0] ;  /* 0x000cd00001187983 */ /* 0x001ee80000300a00 */
[----:B-1----:R-:W3:Y:S04]  /*2d190*/  LDL.LU.64 R26, [R1+0xcd8] ;  /* 0x000cd800011a7983 */ /* 0x002ee80000300a00 */
[----:B------:R0:W-:Y:S04]  /*2d1a0*/  STL.64 [R1+0x3850], R22 ;  /* 0x0038501601007387 */ /* 0x0001e80000100a00 */
[----:B0-----:R-:W4:Y:S04]  /*2d1b0*/  LDL.LU R22, [R1+0x3cc] ;  /* 0x0003cc0001167983 */ /* 0x001f280000300800 */
[----:B------:R-:W4:Y:S04]  /*2d1c0*/  LDL.LU R23, [R1+0x3c8] ;  /* 0x0003c80001177983 */ /* 0x000f280000300800 */
        /* <DEDUP_REMOVED lines=27> */
[----:B------:R-:W-:Y:S04]  /*2d380*/  STL [R1+0x3834], R8 ;  /* 0x0038340801007387 */ /* 0x000fe80000100800 */
[----:B------:R0:W-:Y:S04]  /*2d390*/  STL [R1+0x3830], R9 ;  /* 0x0038300901007387 */ /* 0x0001e80000100800 */
[----:B------:R1:W-:Y:S04]  /*2d3a0*/  STL.64 [R1+0x3898], R10 ;  /* 0x0038980a01007387 */ /* 0x0003e80000100a00 */
[----:B0-----:R-:W3:Y:S04]  /*2d3b0*/  LDL.LU.64 R8, [R1+0xcc0] ;  /* 0x000cc00001087983 */ /* 0x001ee80000300a00 */
[----:B-1----:R-:W3:Y:S01]  /*2d3c0*/  LDL.LU.64 R10, [R1+0xcc8] ;  /* 0x000cc800010a7983 */ /* 0x002ee20000300a00 */
[----:B--2---:R-:W-:-:S15]  /*2d3d0*/  HMMA.16816.F32 R24, R12, R6, R24 ;  /* 0x000000060c18723c */ /* 0x004fde0000001818 */
[----:B------:R-:W-:-:S04]  /*2d3e0*/  NOP ;  /* 0x0000000000007918 */ /* 0x000fc80000000000 */
[----:B------:R-:W-:Y:S04]  /*2d3f0*/  STL.64 [R1+0x570], R24 ;  /* 0x0005701801007387 */ /* 0x000fe80000100a00 */
[----:B------:R0:W-:Y:S04]  /*2d400*/  STL.64 [R1+0x578], R26 ;  /* 0x0005781a01007387 */ /* 0x0001e80000100a00 */
[----:B0-----:R-:W2:Y:S04]  /*2d410*/  LDL.LU.64 R26, [R1+0x38c8] ;  /* 0x0038c800011a7983 */ /* 0x001ea80000300a00 */
[----:B------:R-:W4:Y:S01]  /*2d420*/  LDL.LU.64 R24, [R1+0x38c0] ;  /* 0x0038c00001187983 */ /* 0x000f220000300a00 */
[C---:B---3--:R-:W-:Y:S03]  /*2d430*/  HMMA.16816.F32 R8, R12.reuse, R4, R8 ;  /* 0x000000040c08723c */ /* 0x048fe60000001808 */
[----:B------:R-:W-:Y:S04]  /*2d440*/  STL [R1+0x382c], R7 ;  /* 0x00382c0701007387 */ /* 0x000fe80000100800 */
[----:B------:R-:W-:Y:S04]  /*2d450*/  STL [R1+0x3828], R5 ;  /* 0x0038280501007387 */ /* 0x000fe80000100800 */
[----:B------:R-:W-:Y:S08]  /*2d460*/  STL [R1+0x38bc], R6 ;  /* 0x0038bc0601007387 */ /* 0x000ff00000100800 */
[----:B------:R-:W-:Y:S04]  /*2d470*/  STL.64 [R1+0x560], R8 ;  /* 0x0005600801007387 */ /* 0x000fe80000100a00 */
[----:B------:R-:W-:Y:S04]  /*2d480*/  STL.64 [R1+0x568], R10 ;  /* 0x0005680a01007387 */ /* 0x000fe80000100a00 */
[----:B------:R0:W-:Y:S02]  /*2d490*/  STL [R1+0x38b8], R4 ;  /* 0x0038b80401007387 */ /* 0x0001e40000100800 */
[----:B0-----:R-:W-:Y:S02]  /*2d4a0*/  HMMA.16816.F32 R4, R12, R2, R16 ;  /* 0x000000020c04723c */ /* 0x001fe40000001810 */
[----:B------:R-:W3:Y:S01]  /*2d4b0*/  LDL.64 R18, [R1+0x18] ;  /* 0x0000180001127983 */ /* 0x000ee20000100a00 */
[----:B------:R-:W-:-:S15]  /*2d4c0*/  IMAD R12, R29, 0x100, R28 ;  /* 0x000001001d0c7824 */ /* 0x000fde00078e021c */
[----:B------:R-:W-:Y:S01]  /*2d4d0*/  NOP ;  /* 0x0000000000007918 */ /* 0x000fe20000000000 */
[----:B------:R0:W-:Y:S04]  /*2d4e0*/  STL.64 [R1+0x240], R4 ;  /* 0x0002400401007387 */ /* 0x0001e80000100a00 */
[----:B------:R1:W-:Y:S04]  /*2d4f0*/  STL.64 [R1+0x248], R6 ;  /* 0x0002480601007387 */ /* 0x0003e80000100a00 */
[----:B------:R-:W3:Y:S04]  /*2d500*/  LDL.64 R28, [R1+0x10] ;  /* 0x00001000011c7983 */ /* 0x000ee80000100a00 */
[----:B0-----:R-:W3:Y:S04]  /*2d510*/  LDL.LU.64 R4, [R1+0xcb0] ;  /* 0x000cb00001047983 */ /* 0x001ee80000300a00 */
[----:B-1----:R-:W3:Y:S01]  /*2d520*/  LDL.LU.64 R6, [R1+0xcb8] ;  /* 0x000cb80001067983 */ /* 0x002ee20000300a00 */
[----:B--2---:R-:W-:-:S02]  /*2d530*/  IMAD R15, R27, 0x100, R26 ;  /* 0x000001001b0f7824 */ /* 0x004fc400078e021a */
[----:B----4-:R-:W-:Y:S02]  /*2d540*/  IMAD R14, R25, 0x100, R24 ;  /* 0x00000100190e7824 */ /* 0x010fe400078e0218 */
[----:B------:R-:W2:Y:S04]  /*2d550*/  LDL.LU.64 R24, [R1+0xc70] ;  /* 0x000c700001187983 */ /* 0x000ea80000300a00 */
[----:B------:R-:W4:Y:S04]  /*2d560*/  LDL.LU.64 R26, [R1+0xc78] ;  /* 0x000c7800011a7983 */ /* 0x000f280000300a00 */
[----:B----4-:R0:W-:Y:S04]  /*2d570*/  STL.64 [R1+0x3880], R26 ;  /* 0x0038801a01007387 */ /* 0x0101e80000100a00 */
[----:B0-----:R-:W4:Y:S04]  /*2d580*/  LDL R26, [R1] ;  /* 0x00000000011a7983 */ /* 0x001f280000100800 */
[----:B------:R-:W2:Y:S04]  /*2d590*/  LDL.LU.64 R8, [R1+0xc90] ;  /* 0x000c900001087983 */ /* 0x000ea80000300a00 */
[----:B------:R-:W2:Y:S01]  /*2d5a0*/  LDL.LU.64 R10, [R1+0xc98] ;  /* 0x000c9800010a7983 */ /* 0x000ea20000300a00 */
[----:B------:R-:W-:-:S03]  /*2d5b0*/  IMAD R13, R23, 0x100, R22 ;  /* 0x00000100170d7824 */ /* 0x000fc600078e0216 */
[----:B--2---:R-:W-:Y:S04]  /*2d5c0*/  STL.64 [R1+0x38b0], R10 ;  /* 0x0038b00a01007387 */ /* 0x004fe80000100a00 */
[----:B------:R0:W-:Y:S04]  /*2d5d0*/  STL.64 [R1+0x38a8], R8 ;  /* 0x0038a80801007387 */ /* 0x0001e80000100a00 */
[----:B0-----:R-:W2:Y:S04]  /*2d5e0*/  LDL.LU.64 R8, [R1+0xca0] ;  /* 0x000ca00001087983 */ /* 0x001ea80000300a00 */
[----:B------:R-:W2:Y:S04]  /*2d5f0*/  LDL.LU.64 R10, [R1+0xca8] ;  /* 0x000ca800010a7983 */ /* 0x000ea80000300a00 */
[----:B------:R0:W-:Y:S04]  /*2d600*/  STL.64 [R1+0x3878], R24 ;  /* 0x0038781801007387 */ /* 0x0001e80000100a00 */
[----:B0-----:R-:W2:Y:S04]  /*2d610*/  LDL.64 R24, [R1+0x8] ;  /* 0x0000080001187983 */ /* 0x001ea80000100a00 */
[----:B------:R-:W2:Y:S04]  /*2d620*/  LDL.LU.64 R20, [R1+0xc50] ;  /* 0x000c500001147983 */ /* 0x000ea80000300a00 */
[----:B------:R-:W2:Y:S01]  /*2d630*/  LDL.LU.64 R22, [R1+0xc58] ;  /* 0x000c580001167983 */ /* 0x000ea20000300a00 */
[----:B------:R-:W-:-:S02]  /*2d640*/  F2FP.F16.E4M3.UNPACK_B R12, R12 ;  /* 0x0000000cff0c723e */ /* 0x000fc400020006ff */
[----:B------:R-:W-:Y:S02]  /*2d650*/  F2FP.F16.E4M3.UNPACK_B R13, R13 ;  /* 0x0000000dff0d723e */ /* 0x000fe400020006ff */
[----:B------:R-:W-:Y:S02]  /*2d660*/  F2FP.F16.E4M3.UNPACK_B R14, R14 ;  /* 0x0000000eff0e723e */ /* 0x000fe400020006ff */
[----:B------:R-:W-:-:S07]  /*2d670*/  F2FP.F16.E4M3.UNPACK_B R15, R15 ;  /* 0x0000000fff0f723e */ /* 0x000fce00020006ff */
[C---:B---3--:R-:W-:Y:S01]  /*2d680*/  HMMA.16816.F32 R4, R12.reuse, R18, R4 ;  /* 0x000000120c04723c */ /* 0x048fe20000001804 */
[----:B--2---:R-:W-:Y:S04]  /*2d690*/  STL.64 [R1+0x3860], R22 ;  /* 0x0038601601007387 */ /* 0x004fe80000100a00 */
[----:B------:R0:W-:Y:S04]  /*2d6a0*/  STL.64 [R1+0x3858], R20 ;  /* 0x0038581401007387 */ /* 0x0001e80000100a00 */
[----:B0-----:R-:W2:Y:S04]  /*2d6b0*/  LDL.LU.64 R20, [R1+0xc60] ;  /* 0x000c600001147983 */ /* 0x001ea80000300a00 */
[----:B------:R-:W3:Y:S01]  /*2d6c0*/  LDL.LU.64 R22, [R1+0xc68] ;  /* 0x000c680001167983 */ /* 0x000ee20000300a00 */
[----:B------:R-:W-:Y:S03]  /*2d6d0*/  HMMA.16816.F32 R8, R12, R28, R8 ;  /* 0x0000001c0c08723c */ /* 0x000fe60000001808 */
[----:B---3--:R-:W-:Y:S04]  /*2d6e0*/  STL.64 [R1+0x3890], R22 ;  /* 0x0038901601007387 */ /* 0x008fe80000100a00 */
[----:B--2---:R0:W-:Y:S04]  /*2d6f0*/  STL.64 [R1+0x3888], R20 ;  /* 0x0038881401007387 */ /* 0x0041e80000100a00 */
[----:B0-----:R-:W4:Y:S04]  /*2d700*/  LDL.LU.64 R20, [R1+0xc80] ;  /* 0x000c800001147983 */ /* 0x001f280000300a00 */
[----:B------:R-:W4:Y:S04]  /*2d710*/  LDL.LU.64 R22, [R1+0xc88] ;  /* 0x000c880001167983 */ /* 0x000f280000300a00 */
[----:B------:R-:W-:Y:S04]  /*2d720*/  STL.64 [R1+0x550], R4 ;  /* 0x0005500401007387 */ /* 0x000fe80000100a00 */
[----:B------:R0:W-:Y:S04]  /*2d730*/  STL.64 [R1+0x558], R6 ;  /* 0x0005580601007387 */ /* 0x0001e80000100a00 */
[----:B0-----:R-:W2:Y:S04]  /*2d740*/  LDL.LU R6, [R1+0x38bc] ;  /* 0x0038bc0001067983 */ /* 0x001ea80000300800 */
[----:B------:R-:W3:Y:S01]  /*2d750*/  LDL.LU R4, [R1+0x38b8] ;  /* 0x0038b80001047983 */ /* 0x000ee20000300800 */
[----:B------:R-:W-:-:S03]  /*2d760*/  IMAD.MOV.U32 R5, RZ, RZ, R18 ;  /* 0x000000ffff057224 */ /* 0x000fc600078e0012 */
[----:B------:R-:W2:Y:S04]  /*2d770*/  LDL.LU.64 R16, [R1+0xc40] ;  /* 0x000c400001107983 */ /* 0x000ea80000300a00 */
[----:B------:R-:W2:Y:S04]  /*2d780*/  LDL.LU.64 R18, [R1+0xc48] ;  /* 0x000c480001127983 */ /* 0x000ea80000300a00 */
[----:B------:R-:W-:Y:S04]  /*2d790*/  STL.64 [R1+0x540], R8 ;  /* 0x0005400801007387 */ /* 0x000fe80000100a00 */
[----:B------:R0:W-:Y:S04]  /*2d7a0*/  STL.64 [R1+0x548], R10 ;  /* 0x0005480a01007387 */ /* 0x0001e80000100a00 */
[----:B0-----:R-:W2:Y:S04]  /*2d7b0*/  LDL.LU.64 R10, [R1+0x38b0] ;  /* 0x0038b000010a7983 */ /* 0x001ea80000300a00 */
[----:B------:R-:W2:Y:S01]  /*2d7c0*/  LDL.LU.64 R8, [R1+0x38a8] ;  /* 0x0038a80001087983 */ /* 0x000ea20000300a00 */
[----:B------:R-:W-:-:S02]  /*2d7d0*/  IMAD.MOV.U32 R27, RZ, RZ, R0 ;  /* 0x000000ffff1b7224 */ /* 0x000fc400078e0000 */
[----:B------:R-:W-:Y:S02]  /*2d7e0*/  IMAD.MOV.U32 R7, RZ, RZ, R28 ;  /* 0x000000ffff077224 */ /* 0x000fe400078e001c */
[----:B------:R-:W-:Y:S02]  /*2d7f0*/  IMAD.MOV.U32 R0, RZ, RZ, R29 ;  /* 0x000000ffff007224 */ /* 0x000fe400078e001d */
[----:B------:R-:W3:Y:S01]  /*2d800*/  LDL.LU.64 R28, [R1+0x38a0] ;  /* 0x0038a000011c7983 */ /* 0x000ee20000300a00 */
[----:B--2---:R-:W-:-:S15]  /*2d810*/  HMMA.16816.F32 R8, R12, R24, R8 ;  /* 0x000000180c08723c */ /* 0x004fde0000001808 */
[----:B------:R-:W-:-:S04]  /*2d820*/  NOP ;  /* 0x0000000000007918 */ /* 0x000fc80000000000 */
[----:B------:R0:W-:Y:S02]  /*2d830*/  STL.64 [R1+0x530], R8 ;  /* 0x0005300801007387 */ /* 0x0001e40000100a00 */
[----:B0-----:R-:W-:Y:S02]  /*2d840*/  IMAD.MOV.U32 R8, RZ, RZ, R24 ;  /* 0x000000ffff087224 */ /* 0x001fe400078e0018 */
[----:B------:R-:W-:Y:S02]  /*2d850*/  IMAD.MOV.U32 R9, RZ, RZ, R25 ;  /* 0x000000ffff097224 */ /* 0x000fe400078e0019 */
[C---:B----4-:R-:W-:Y:S01]  /*2d860*/  HMMA.16816.F32 R24, R12.reuse, R26, R20 ;  /* 0x0000001a0c18723c */ /* 0x050fe20000001814 */
[----:B------:R0:W-:Y:S04]  /*2d870*/  STL.64 [R1+0x538], R10 ;  /* 0x0005380a01007387 */ /* 0x0001e80000100a00 */
[----:B0-----:R-:W2:Y:S04]  /*2d880*/  LDL.LU.64 R10, [R1+0x3898] ;  /* 0x00389800010a7983 */ /* 0x001ea80000300a00 */
[----:B------:R-:W4:Y:S04]  /*2d890*/  LDL.LU.64 R22, [R1+0x3890] ;  /* 0x0038900001167983 */ /* 0x000f280000300a00 */
[----:B------:R-:W4:Y:S06]  /*2d8a0*/  LDL.LU.64 R20, [R1+0x3888] ;  /* 0x0038880001147983 */ /* 0x000f2c0000300a00 */
        /* <DEDUP_REMOVED lines=8> */
[----:B0-----:R-:W4:Y:S04]  /*2d930*/  LDL.LU.64 R26, [R1+0x3870] ;  /* 0x00387000011a7983 */ /* 0x001f280000300a00 */
[----:B------:R-:W3:Y:S04]  /*2d940*/  LDL.LU.64 R24, [R1+0x3868] ;  /* 0x0038680001187983 */ /* 0x000ee80000300a00 */
[----:B------:R-:W-:Y:S01]  /*2d950*/  STL.64 [R1+0x37b8], R28 ;  /* 0x0037b81c01007387 */ /* 0x000fe20000100a00 */
[----:B----4-:R-:W-:-:S15]  /*2d960*/  HMMA.16816.F32 R20, R12, R26, R20 ;  /* 0x0000001a0c14723c */ /* 0x010fde0000001814 */
        /* <DEDUP_REMOVED lines=9> */
[----:B0-----:R-:W3:Y:S04]  /*2da00*/  LDL.LU.64 R22, [R1+0x3850] ;  /* 0x0038500001167983 */ /* 0x001ee80000300a00 */
[----:B------:R-:W4:Y:S04]  /*2da10*/  LDL.LU.64 R20, [R1+0x3848] ;  /* 0x0038480001147983 */ /* 0x000f280000300a00 */
[----:B------:R-:W-:Y:S04]  /*2da20*/  STL.64 [R1+0x37c8], R26 ;  /* 0x0037c81a01007387 */ /* 0x000fe80000100a00 */
[----:B------:R0:W-:Y:S04]  /*2da30*/  STL.64 [R1+0x37c0], R24 ;  /* 0x0037c01801007387 */ /* 0x0001e80000100a00 */
[----:B0-----:R-:W4:Y:S04]  /*2da40*/  LDL.LU.64 R24, [R1+0xc30] ;  /* 0x000c300001187983 */ /* 0x001f280000300a00 */
[----:B------:R-:W4:Y:S01]  /*2da50*/  LDL.LU.64 R26, [R1+0xc38] ;  /* 0x000c3800011a7983 */ /* 0x000f220000300a00 */
[C---:B---3--:R-:W-:Y:S08]  /*2da60*/  HMMA.16816.F32 R16, R12.reuse, R22, R16 ;  /* 0x000000160c10723c */ /* 0x048ff00000001810 */
[C---:B----4-:R-:W-:Y:S11]  /*2da70*/  HMMA.16816.F32 R24, R12.reuse, R20, R24 ;  /* 0x000000140c18723c */ /* 0x050ff60000001818 */
[----:B------:R-:W-:Y:S04]  /*2da80*/  STL.64 [R1+0x4e0], R16 ;  /* 0x0004e01001007387 */ /* 0x000fe80000100a00 */
[----:B------:R0:W-:Y:S04]  /*2da90*/  STL.64 [R1+0x4e8], R18 ;  /* 0x0004e81201007387 */ /* 0x0001e80000100a00 */
[----:B0-----:R-:W3:Y:S04]  /*2daa0*/  LDL.LU.64 R18, [R1+0x3840] ;  /* 0x0038400001127983 */ /* 0x001ee80000300a00 */
[----:B------:R-:W4:Y:S04]  /*2dab0*/  LDL.LU.64 R16, [R1+0x3838] ;  /* 0x0038380001107983 */ /* 0x000f280000300a00 */
[----:B------:R-:W-:Y:S04]  /*2dac0*/  STL.64 [R1+0x4d0], R24 ;  /* 0x0004d01801007387 */ /* 0x000fe80000100a00 */
[----:B------:R0:W-:Y:S04]  /*2dad0*/  STL.64 [R1+0x4d8], R26 ;  /* 0x0004d81a01007387 */ /* 0x0001e80000100a00 */
[----:B0-----:R-:W2:Y:S04]  /*2dae0*/  LDL.LU R26, [R1+0x3e4] ;  /* 0x0003e400011a7983 */ /* 0x001ea80000300800 */
[----:B------:R-:W2:Y:S04]  /*2daf0*/  LDL.LU R27, [R1+0x3e0] ;  /* 0x0003e000011b7983 */ /* 0x000ea80000300800 */
[----:B--2---:R0:W-:Y:S04]  /*2db00*/  STL.64 [R1+0x3820], R26 ;  /* 0x0038201a01007387 */ /* 0x0041e80000100a00 */
[----:B------:R-:W4:Y:S04]  /*2db10*/  LDL.LU.64 R24, [R1+0xc10] ;  /* 0x000c100001187983 */ /* 0x000f280000300a00 */
[----:B0-----:R-:W4:Y:S04]  /*2db20*/  LDL.LU.64 R26, [R1+0xc18] ;  /* 0x000c1800011a7983 */ /* 0x001f280000300a00 */
[----:B------:R-:W-:Y:S04]  /*2db30*/  STL.64 [R1+0x37d8], R22 ;  /* 0x0037d81601007387 */ /* 0x000fe80000100a00 */
[----:B------:R0:W-:Y:S04]  /*2db40*/  STL.64 [R1+0x37d0], R20 ;  /* 0x0037d01401007387 */ /* 0x0001e80000100a00 */
[----:B0-----:R-:W3:Y:S04]  /*2db50*/  LDL.LU.64 R20, [R1+0xc20] ;  /* 0x000c200001147983 */ /* 0x001ee80000300a00 */
[----:B------:R-:W3:Y:S04]  /*2db60*/  LDL.LU.64 R22, [R1+0xc28] ;  /* 0x000c280001167983 */ /* 0x000ee80000300a00 */
[----:B------:R-:W2:Y:S01]  /*2db70*/  LDL.64 R28, [R1] ;  /* 0x00000000011c7983 */ /* 0x000ea20000100a00 */
[C---:B----4-:R-:W-:Y:S08]  /*2db80*/  HMMA.16816.F32 R24, R12.reuse, R16, R24 ;  /* 0x000000100c18723c */ /* 0x050ff00000001818 */
[----:B---3--:R-:W-:-:S15]  /*2db90*/  HMMA.16816.F32 R20, R12, R18, R20 ;  /* 0x000000120c14723c */ /* 0x008fde0000001814 */
[----:B------:R-:W-:-:S04]  /*2dba0*/  NOP ;  /* 0x0000000000007918 */ /* 0x000fc80000000000 */
[----:B------:R-:W-:Y:S04]  /*2dbb0*/  STL.64 [R1+0x4c0], R20 ;  /* 0x0004c01401007387 */ /* 0x000fe80000100a00 */
[----:B------:R0:W-:Y:S02]  /*2dbc0*/  STL.64 [R1+0x4c8], R22 ;  /* 0x0004c81601007387 */ /* 0x0001e40000100a00 */
[----:B0-----:R-:W-:Y:S02]  /*2dbd0*/  IMAD.MOV.U32 R22, RZ, RZ, R8 ;  /* 0x000000ffff167224 */ /* 0x001fe400078e0008 */
[----:B------:R-:W-:Y:S01]  /*2dbe0*/  IMAD.MOV.U32 R23, RZ, RZ, R9 ;  /* 0x000000ffff177224 */ /* 0x000fe200078e0009 */
[----:B------:R-:W3:Y:S04]  /*2dbf0*/  LDL.LU R8, [R1+0x3834] ;  /* 0x0038340001087983 */ /* 0x000ee80000300800 */
[----:B------:R0:W-:Y:S04]  /*2dc00*/  STL.64 [R1+0x4b0], R24 ;  /* 0x0004b01801007387 */ /* 0x0001e80000100a00 */
[----:B------:R1:W-:Y:S04]  /*2dc10*/  STL.64 [R1+0x4b8], R26 ;  /* 0x0004b81a01007387 */ /* 0x0003e80000100a00 */
[----:B------:R-:W3:Y:S04]  /*2dc20*/  LDL.LU R9, [R1+0x3830] ;  /* 0x0038300001097983 */ /* 0x000ee80000300800 */
[----:B0-----:R-:W4:Y:S04]  /*2dc30*/  LDL.LU.64 R24, [R1+0xbe0] ;  /* 0x000be00001187983 */ /* 0x001f280000300a00 */
[----:B-1----:R-:W4:Y:S04]  /*2dc40*/  LDL.LU.64 R26, [R1+0xbe8] ;  /* 0x000be800011a7983 */ /* 0x002f280000300a00 */
[----:B------:R0:W-:Y:S04]  /*2dc50*/  STL.64 [R1+0x37f0], R22 ;  /* 0x0037f01601007387 */ /* 0x0001e80000100a00 */
[----:B------:R-:W2:Y:S04]  /*2dc60*/  LDL.LU.64 R20, [R1+0xc00] ;  /* 0x000c000001147983 */ /* 0x000ea80000300a00 */
[----:B0-----:R-:W2:Y:S04]  /*2dc70*/  LDL.LU.64 R22, [R1+0xc08] ;  /* 0x000c080001167983 */ /* 0x001ea80000300a00 */
[----:B------:R-:W-:Y:S04]  /*2dc80*/  STL.64 [R1+0x37a0], R18 ;  /* 0x0037a01201007387 */ /* 0x000fe80000100a00 */
[----:B------:R2:W-:Y:S02]  /*2dc90*/  STL.64 [R1+0x3798], R16 ;  /* 0x0037981001007387 */ /* 0x0005e40000100a00 */
[----:B--2---:R-:W-:Y:S01]  /*2dca0*/  HMMA.16816.F32 R16, R12, R10, R20 ;  /* 0x0000000a0c10723c */ /* 0x004fe20000001814 */
[----:B------:R-:W-:-:S02]  /*2dcb0*/  IMAD.MOV.U32 R20, RZ, RZ, R7 ;  /* 0x000000ffff147224 */ /* 0x000fc400078e0007 */
[----:B------:R-:W-:Y:S01]  /*2dcc0*/  IMAD.MOV.U32 R21, RZ, RZ, R0 ;  /* 0x000000ffff157224 */ /* 0x000fe200078e0000 */
[----:B------:R-:W4:-:S15]  /*2dcd0*/  LDL.LU R7, [R1+0x382c] ;  /* 0x00382c0001077983 */ /* 0x000f1e0000300800 */
[----:B------:R0:W-:Y:S04]  /*2dce0*/  STL.64 [R1+0x4a0], R16 ;  /* 0x0004a01001007387 */ /* 0x0001e80000100a00 */
[----:B------:R1:W-:Y:S04]  /*2dcf0*/  STL.64 [R1+0x4a8], R18 ;  /* 0x0004a81201007387 */ /* 0x0003e80000100a00 */
[----:B0-----:R-:W2:Y:S04]  /*2dd00*/  LDL.LU.64 R16, [R1+0x290] ;  /* 0x0002900001107983 */ /* 0x001ea80000300a00 */
[----:B-1----:R-:W2:Y:S04]  /*2dd10*/  LDL.LU.64 R18, [R1+0x298] ;  /* 0x0002980001127983 */ /* 0x002ea80000300a00 */
[----:B------:R0:W-:Y:S04]  /*2dd20*/  STL.64 [R1+0x3808], R20 ;  /* 0x0038081401007387 */ /* 0x0001e80000100a00 */
[----:B0-----:R-:W3:Y:S04]  /*2dd30*/  LDL.LU.64 R20, [R1+0xbf0] ;  /* 0x000bf00001147983 */ /* 0x001ee80000300a00 */
[----:B------:R-:W3:Y:S02]  /*2dd40*/  LDL.LU.64 R22, [R1+0xbf8] ;  /* 0x000bf80001167983 */ /* 0x000ee40000300a00 */
[----:B---3--:R-:W-:-:S15]  /*2dd50*/  HMMA.16816.F32 R20, R12, R8, R20 ;  /* 0x000000080c14723c */ /* 0x008fde0000001814 */
[----:B------:R-:W-:-:S04]  /*2dd60*/  NOP ;  /* 0x0000000000007918 */ /* 0x000fc80000000000 */
[----:B------:R0:W-:Y:S04]  /*2dd70*/  STL.64 [R1+0x490], R20 ;  /* 0x0004901401007387 */ /* 0x0001e80000100a00 */
[----:B------:R1:W-:Y:S04]  /*2dd80*/  STL.64 [R1+0x498], R22 ;  /* 0x0004981601007387 */ /* 0x0003e80000100a00 */
[----:B0-----:R-:W3:Y:S04]  /*2dd90*/  LDL.LU R20, [R1+0x3f0] ;  /* 0x0003f00001147983 */ /* 0x001ee80000300800 */
[----:B------:R-:W2:Y:S04]  /*2dda0*/  LDL.LU R21, [R1+0x3fc] ;  /* 0x0003fc0001157983 */ /* 0x000ea80000300800 */
[----:B------:R-:W2:Y:S01]  /*2ddb0*/  LDL.LU R0, [R1+0x3f8] ;  /* 0x0003f80001007983 */ /* 0x000ea20000300800 */
[----:B-1----:R-:W-:-:S03]  /*2ddc0*/  IMAD.MOV.U32 R22, RZ, RZ, R5 ;  /* 0x000000ffff167224 */ /* 0x002fc600078e0005 */
[----:B------:R-:W2:Y:S04]  /*2ddd0*/  LDL.LU R5, [R1+0x3828] ;  /* 0x0038280001057983 */ /* 0x000ea80000300800 */
[----:B------:R-:W2:Y:S04]  /*2dde0*/  LDL R23, [R1+0x1c] ;  /* 0x00001c0001177983 */ /* 0x000ea80000100800 */
[----:B------:R-:W-:Y:S04]  /*2ddf0*/  STL.64 [R1+0x3790], R10 ;  /* 0x0037900a01007387 */ /* 0x000fe80000100a00 */
[----:B------:R0:W-:Y:S04]  /*2de00*/  STL.64 [R1+0x3788], R8 ;  /* 0x0037880801007387 */ /* 0x0001e80000100a00 */
[----:B0-----:R-:W2:Y:S04]  /*2de10*/  LDL.LU.64 R8, [R1+0xbd0] ;  /* 0x000bd00001087983 */ /* 0x001ea80000300a00 */
[----:B------:R-:W2:Y:S01]  /*2de20*/  LDL.LU.64 R10, [R1+0xbd8] ;  /* 0x000bd800010a7983 */ /* 0x000ea20000300a00 */
[----:B----4-:R-:W-:-:S15]  /*2de30*/  HMMA.16816.F32 R24, R12, R6, R24 ;  /* 0x000000060c18723c */ /* 0x010fde0000001818 */
[----:B------:R-:W-:-:S04]  /*2de40*/  NOP ;  /* 0x0000000000007918 */ /* 0x000fc80000000000 */
[----:B------:R-:W-:Y:S04]  /*2de50*/  STL.64 [R1+0x480], R24 ;  /* 0x0004801801007387 */ /* 0x000fe80000100a00 */
[----:B------:R0:W-:Y:S04]  /*2de60*/  STL.64 [R1+0x488], R26 ;  /* 0x0004881a01007387 */ /* 0x0001e80000100a00 */
[----:B0-----:R-:W4:Y:S04]  /*2de70*/  LDL.LU.64 R26, [R1+0x3820] ;  /* 0x00382000011a7983 */ /* 0x001f280000300a00 */
[----:B------:R0:W-:Y:S04]  /*2de80*/  STL.64 [R1+0x3778], R6 ;  /* 0x0037780601007387 */ /* 0x0001e80000100a00 */
[----:B0-----:R-:W3:Y:S01]  /*2de90*/  LDL.LU R6, [R1+0x3e8] ;  /* 0x0003e80001067983 */ /* 0x001ee20000300800 */
[----:B--2---:R-:W-:-:S15]  /*2dea0*/  HMMA.16816.F32 R8, R12, R4, R8 ;  /* 0x000000040c08723c */ /* 0x004fde0000001808 */
[----:B------:R-:W-:-:S04]  /*2deb0*/  NOP ;  /* 0x0000000000007918 */ /* 0x000fc80000000000 */
[----:B------:R-:W-:Y:S04]  /*2dec0*/  STL.64 [R1+0x470], R8 ;  /* 0x0004700801007387 */ /* 0x000fe80000100a00 */
[----:B------:R0:W-:Y:S04]  /*2ded0*/  STL.64 [R1+0x478], R10 ;  /* 0x0004780a01007387 */ /* 0x0001e80000100a00 */
[----:B------:R-:W2:Y:S01]  /*2dee0*/  LDL.LU R7, [R1+0x3f4] ;  /* 0x0003f40001077983 */ /* 0x000ea20000300800 */
[----:B0-----:R-:W-:Y:S03]  /*2def0*/  HMMA.16816.F32 R8, R12, R2, R16 ;  /* 0x000000020c08723c */ /* 0x001fe60000001810 */
[----:B------:R0:W-:Y:S01]  /*2df00*/  STL.64 [R1+0x3770], R4 ;  /* 0x0037700401007387 */ /* 0x0001e20000100a00 */
[----:B----4-:R-:W-:-:S03]  /*2df10*/  IMAD R12, R27, 0x100, R26 ;  /* 0x000001001b0c7824 */ /* 0x010fc600078e021a */
[----:B0-----:R-:W3:Y:S04]  /*2df20*/  LDL.LU R5, [R1+0x3ec] ;  /* 0x0003ec0001057983 */ /* 0x001ee80000300800 */
[----:B------:R-:W-:Y:S08]  /*2df30*/  STL [R1+0x3780], R3 ;  /* 0x0037800301007387 */ /* 0x000ff00000100800 */
[----:B------:R-:W-:Y:S04]  /*2df40*/  STL.64 [R1+0x230], R8 ;  /* 0x0002300801007387 */ /* 0x000fe80000100a00 */
[----:B------:R-:W-:Y:S04]  /*2df50*/  STL.64 [R1+0x238], R10 ;  /* 0x0002380a01007387 */ /* 0x000fe80000100a00 */
[----:B------:R-:W4:Y:S04]  /*2df60*/  LDL.LU.64 R24, [R1+0xb90] ;  /* 0x000b900001187983 */ /* 0x000f280000300a00 */
[----:B------:R-:W2:Y:S04]  /*2df70*/  LDL.LU.64 R26, [R1+0xb98] ;  /* 0x000b9800011a7983 */ /* 0x000ea80000300a00 */
[----:B--2---:R-:W-:Y:S04]  /*2df80*/  STL.64 [R1+0x37e8], R26 ;  /* 0x0037e81a01007387 */ /* 0x004fe80000100a00 */
[----:B----4-:R0:W-:Y:S04]  /*2df90*/  STL.64 [R1+0x37e0], R24 ;  /* 0x0037e01801007387 */ /* 0x0101e80000100a00 */
[----:B0-----:R-:W2:Y:S04]  /*2dfa0*/  LDL.LU.64 R24, [R1+0xba0] ;  /* 0x000ba00001187983 */ /* 0x001ea80000300a00 */
[----:B------:R-:W4:Y:S04]  /*2dfb0*/  LDL.LU.64 R26, [R1+0xba8] ;  /* 0x000ba800011a7983 */ /* 0x000f280000300a00 */
[----:B----4-:R-:W-:Y:S04]  /*2dfc0*/  STL.64 [R1+0x3800], R26 ;  /* 0x0038001a01007387 */ /* 0x010fe80000100a00 */
[----:B--2---:R0:W-:Y:S04]  /*2dfd0*/  STL.64 [R1+0x37f8], R24 ;  /* 0x0037f81801007387 */ /* 0x0041e80000100a00 */
[----:B0-----:R-:W2:Y:S04]  /*2dfe0*/  LDL.LU.64 R24, [R1+0xbb0] ;  /* 0x000bb00001187983 */ /* 0x001ea80000300a00 */
[----:B------:R-:W4:Y:S01]  /*2dff0*/  LDL.LU.64 R26, [R1+0xbb8] ;  /* 0x000bb800011a7983 */ /* 0x000f220000300a00 */
[----:B---3--:R-:W-:-:S02]  /*2e000*/  IMAD R13, R6, 0x100, R5 ;  /* 0x00000100060d7824 */ /* 0x008fc400078e0205 */
[----:B------:R-:W-:Y:S02]  /*2e010*/  IMAD R14, R20, 0x100, R7 ;  /* 0x00000100140e7824 */ /* 0x000fe400078e0207 */
[----:B------:R-:W-:Y:S01]  /*2e020*/  IMAD R15, R0, 0x100, R21 ;  /* 0x00000100000f7824 */ /* 0x000fe200078e0215 */
[----:B------:R-:W-:Y:S01]  /*2e030*/  F2FP.F16.E4M3.UNPACK_B R12, R12 ;  /* 0x0000000cff0c723e */ /* 0x000fe200020006ff */
[----:B----4-:R-:W-:Y:S04]  /*2e040*/  STL.64 [R1+0x3818], R26 ;  /* 0x0038181a01007387 */ /* 0x010fe80000100a00 */
        /* <DEDUP_REMOVED lines=27> */
[----:B------:R-:W-:-:S02]  /*2e200*/  IMAD.MOV.U32 R3, RZ, RZ, R28 ;  /* 0x000000ffff037224 */ /* 0x000fc400078e001c */
[----:B------:R-:W-:-:S10]  /*2e210*/  IMAD.MOV.U32 R0, RZ, RZ, R29 ;  /* 0x000000ffff007224 */ /* 0x000fd400078e001d */
        /* <DEDUP_REMOVED lines=11> */
[----:B---3--:R-:W-:-:S15]  /*2e2d0*/  HMMA.16816.F32 R16, R12, R28, R16 ;  /* 0x0000001c0c10723c */ /* 0x008fde0000001810 */
[----:B------:R-:W-:-:S04]  /*2e2e0*/  NOP ;  /* 0x0000000000007918 */ /* 0x000fc80000000000 */
[----:B------:R0:W-:Y:S04]  /*2e2f0*/  STL.64 [R1+0x420], R16 ;  /* 0x0004201001007387 */ /* 0x0001e80000100a00 */
[----:B------:R1:W-:Y:S04]  /*2e300*/  STL.64 [R1+0x428], R18 ;  /* 0x0004281201007387 */ /* 0x0003e80000100a00 */
[----:B0-----:R-:W3:Y:S04]  /*2e310*/  LDL.LU.64 R16, [R1+0xb40] ;  /* 0x000b400001107983 */ /* 0x001ee80000300a00 */
[----:B-1----:R-:W3:Y:S01]  /*2e320*/  LDL.LU.64 R18, [R1+0xb48] ;  /* 0x000b480001127983 */ /* 0x002ee20000300a00 */
[C---:B----4-:R-:W-:Y:S08]  /*2e330*/  HMMA.16816.F32 R8, R12.reuse, R26, R8 ;  /* 0x0000001a0c08723c */ /* 0x050ff00000001808 */
[C---:B--2---:R-:W-:Y:S11]  /*2e340*/  HMMA.16816.F32 R4, R12.reuse, R24, R4 ;  /* 0x000000180c04723c */ /* 0x044ff60000001804 */
[----:B------:R-:W-:Y:S04]  /*2e350*/  STL.64 [R1+0x410], R8 ;  /* 0x0004100801007387 */ /* 0x000fe80000100a00 */
[----:B------:R-:W-:Y:S04]  /*2e360*/  STL.64 [R1+0x418], R10 ;  /* 0x0004180a01007387 */ /* 0x000fe80000100a00 */
[----:B---3--:R-:W-:Y:S04]  /*2e370*/  STL.64 [R1+0x37b0], R18 ;  /* 0x0037b01201007387 */ /* 0x008fe80000100a00 */
[----:B------:R0:W-:Y:S04]  /*2e380*/  STL.64 [R1+0x37a8], R16 ;  /* 0x0037a81001007387 */ /* 0x0001e80000100a00 */
[----:B0-----:R-:W2:Y:S04]  /*2e390*/  LDL.LU.64 R16, [R1+0xb50] ;  /* 0x000b500001107983 */ /* 0x001ea80000300a00 */
[----:B------:R-:W2:Y:S04]  /*2e3a0*/  LDL.LU.64 R18, [R1+0xb58] ;  /* 0x000b580001127983 */ /* 0x000ea80000300a00 */
[----:B------:R-:W3:Y:S04]  /*2e3b0*/  LDL.LU.64 R8, [R1+0xb20] ;  /* 0x000b200001087983 */ /* 0x000ee80000300a00 */
[----:B------:R-:W3:Y:S04]  /*2e3c0*/  LDL.LU.64 R10, [R1+0xb28] ;  /* 0x000b2800010a7983 */ /* 0x000ee80000300a00 */
[----:B------:R0:W-:Y:S04]  /*2e3d0*/  STL.64 [R1+0x400], R4 ;  /* 0x0004000401007387 */ /* 0x0001e80000100a00 */
[----:B------:R1:W-:Y:S04]  /*2e3e0*/  STL.64 [R1+0x408], R6 ;  /* 0x0004080601007387 */ /* 0x0003e80000100a00 */
[----:B0-----:R-:W4:Y:S04]  /*2e3f0*/  LDL.LU.64 R4, [R1+0xb00] ;  /* 0x000b000001047983 */ /* 0x001f280000300a00 */
[----:B-1----:R-:W4:Y:S04]  /*2e400*/  LDL.LU.64 R6, [R1+0xb08] ;  /* 0x000b080001067983 */ /* 0x002f280000300a00 */
[----:B------:R0:W-:Y:S04]  /*2e410*/  STL.64 [R1+0x3708], R26 ;  /* 0x0037081a01007387 */ /* 0x0001e80000100a00 */
[----:B0-----:R-:W3:Y:S04]  /*2e420*/  LDL.LU R26, [R1+0xfe8] ;  /* 0x000fe800011a7983 */ /* 0x001ee80000300800 */
[----:B------:R-:W3:Y:S04]  /*2e430*/  LDL.LU R27, [R1+0xfe4] ;  /* 0x000fe400011b7983 */ /* 0x000ee80000300800 */
[----:B------:R0:W-:Y:S04]  /*2e440*/  STL.64 [R1+0x3700], R24 ;  /* 0x0037001801007387 */ /* 0x0001e80000100a00 */
[----:B0-----:R-:W4:Y:S04]  /*2e450*/  LDL.LU R24, [R1+0xfe0] ;  /* 0x000fe00001187983 */ /* 0x001f280000300800 */
[----:B------:R-:W4:Y:S01]  /*2e460*/  LDL.LU R25, [R1+0xfdc] ;  /* 0x000fdc0001197983 */ /* 0x000f220000300800 */
[C---:B--2---:R-:W-:Y:S03]  /*2e470*/  HMMA.16816.F32 R16, R12.reuse, R22, R16 ;  /* 0x000000160c10723c */ /* 0x044fe60000001810 */
[----:B---3--:R-:W-:Y:S04]  /*2e480*/  STL.64 [R1+0x3768], R26 ;  /* 0x0037681a01007387 */ /* 0x008fe80000100a00 */
[----:B----4-:R0:W-:Y:S04]  /*2e490*/  STL.64 [R1+0x3760], R24 ;  /* 0x0037601801007387 */ /* 0x0101e80000100a00 */
[----:B0-----:R-:W2:Y:S04]  /*2e4a0*/  LDL.LU.64 R24, [R1+0xb30] ;  /* 0x000b300001187983 */ /* 0x001ea80000300a00 */
[----:B------:R-:W2:Y:S04]  /*2e4b0*/  LDL.LU.64 R26, [R1+0xb38] ;  /* 0x000b3800011a7983 */ /* 0x000ea80000300a00 */
        /* <DEDUP_REMOVED lines=10> */
[----:B------:R0:W-:Y:S04]  /*2e560*/  STL.64 [R1+0x36f8], R22 ;  /* 0x0036f81601007387 */ /* 0x0001e80000100a00 */
[----:B0-----:R-:W4:Y:S04]  /*2e570*/  LDL.LU R22, [R1+0xfd8] ;  /* 0x000fd80001167983 */ /* 0x001f280000300800 */
[----:B------:R-:W4:Y:S04]  /*2e580*/  LDL.LU R23, [R1+0xfd4] ;  /* 0x000fd40001177983 */ /* 0x000f280000300800 */
[----:B------:R-:W-:Y:S01]  /*2e590*/  STL.64 [R1+0x36f0], R20 ;  /* 0x0036f01401007387 */ /* 0x000fe20000100a00 */
[C---:B--2---:R-:W-:Y:S08]  /*2e5a0*/  HMMA.16816.F32 R24, R12.reuse, R18, R24 ;  /* 0x000000120c18723c */ /* 0x044ff00000001818 */
[C---:B---3--:R-:W-:Y:S11]  /*2e5b0*/  HMMA.16816.F32 R8, R12.reuse, R16, R8 ;  /* 0x000000100c08723c */ /* 0x048ff60000001808 */
[----:B------:R0:W-:Y:S04]  /*2e5c0*/  STL.64 [R1+0x3d0], R24 ;  /* 0x0003d01801007387 */ /* 0x0001e80000100a00 */
[----:B------:R1:W-:Y:S04]  /*2e5d0*/  STL.64 [R1+0x3d8], R26 ;  /* 0x0003d81a01007387 */ /* 0x0003e80000100a00 */
[----:B0-----:R-:W2:Y:S04]  /*2e5e0*/  LDL.LU.64 R24, [R1+0xaf0] ;  /* 0x000af00001187983 */ /* 0x001ea80000300a00 */
[----:B-1----:R-:W2:Y:S04]  /*2e5f0*/  LDL.LU.64 R26, [R1+0xaf8] ;  /* 0x000af800011a7983 */ /* 0x002ea80000300a00 */
[----:B------:R-:W-:Y:S04]  /*2e600*/  STL.64 [R1+0x3c0], R8 ;  /* 0x0003c00801007387 */ /* 0x000fe80000100a00 */
[----:B------:R0:W-:Y:S04]  /*2e610*/  STL.64 [R1+0x3c8], R10 ;  /* 0x0003c80a01007387 */ /* 0x0001e80000100a00 */
[----:B0-----:R-:W3:Y:S04]  /*2e620*/  LDL.LU.64 R10, [R1+0x3790] ;  /* 0x00379000010a7983 */ /* 0x001ee80000300a00 */
        /* <DEDUP_REMOVED lines=8> */
[----:B------:R-:W-:Y:S04]  /*2e6b0*/  STL.64 [R1+0x3b0], R16 ;  /* 0x0003b01001007387 */ /* 0x000fe80000100a00 */
[----:B------:R0:W-:Y:S02]  /*2e6c0*/  STL.64 [R1+0x3b8], R18 ;  /* 0x0003b81201007387 */ /* 0x0001e40000100a00 */
[----:B0-----:R-:W-:Y:S02]  /*2e6d0*/  IMAD.MOV.U32 R18, RZ, RZ, R3 ;  /* 0x000000ffff127224 */ /* 0x001fe400078e0003 */
[----:B------:R-:W2:Y:S04]  /*2e6e0*/  LDL.LU R3, [R1+0x3780] ;  /* 0x0037800001037983 */ /* 0x000ea80000300800 */
[----:B------:R-:W-:Y:S04]  /*2e6f0*/  STL.64 [R1+0x3a0], R4 ;  /* 0x0003a00401007387 */ /* 0x000fe80000100a00 */
[----:B------:R0:W-:Y:S04]  /*2e700*/  STL.64 [R1+0x3a8], R6 ;  /* 0x0003a80601007387 */ /* 0x0001e80000100a00 */
[----:B0-----:R-:W3:Y:S04]  /*2e710*/  LDL.LU.64 R6, [R1+0x3778] ;  /* 0x0037780001067983 */ /* 0x001ee80000300a00 */
[----:B------:R-:W2:Y:S04]  /*2e720*/  LDL.LU.64 R4, [R1+0x3770] ;  /* 0x0037700001047983 */ /* 0x000ea80000300a00 */
[----:B------:R-:W2:Y:S01]  /*2e730*/  LDL.64 R16, [R1+0x8] ;  /* 0x0000080001107983 */ /* 0x000ea20000100a00 */
[----:B------:R-:W-:-:S05]  /*2e740*/  IMAD.MOV.U32 R19, RZ, RZ, R0 ;  /* 0x000000ffff137224 */ /* 0x000fca00078e0000 */
[----:B------:R-:W-:Y:S04]  /*2e750*/  STL.64 [R1+0x3748], R18 ;  /* 0x0037481201007387 */ /* 0x000fe80000100a00 */
[----:B--2---:R0:W-:Y:S04]  /*2e760*/  STL.64 [R1+0x3740], R16 ;  /* 0x0037401001007387 */ /* 0x0041e80000100a00 */
[----:B0-----:R-:W2:Y:S04]  /*2e770*/  LDL.LU.64 R16, [R1+0x220] ;  /* 0x0002200001107983 */ /* 0x001ea80000300a00 */
[----:B------:R-:W2:Y:S04]  /*2e780*/  LDL.LU.64 R18, [R1+0x228] ;  /* 0x0002280001127983 */ /* 0x000ea80000300a00 */
[----:B------:R-:W-:Y:S04]  /*2e790*/  STL.64 [R1+0x36d8], R10 ;  /* 0x0036d80a01007387 */ /* 0x000fe80000100a00 */
[----:B------:R0:W-:Y:S04]  /*2e7a0*/  STL.64 [R1+0x36d0], R8 ;  /* 0x0036d00801007387 */ /* 0x0001e80000100a00 */
[----:B0-----:R-:W2:Y:S04]  /*2e7b0*/  LDL.LU.64 R8, [R1+0xae0] ;  /* 0x000ae00001087983 */ /* 0x001ea80000300a00 */
[----:B------:R-:W2:Y:S01]  /*2e7c0*/  LDL.LU.64 R10, [R1+0xae8] ;  /* 0x000ae800010a7983 */ /* 0x000ea20000300a00 */
[----:B---3--:R-:W-:-:S15]  /*2e7d0*/  HMMA.16816.F32 R24, R12, R6, R24 ;  /* 0x000000060c18723c */ /* 0x008fde0000001818 */
[----:B------:R-:W-:-:S04]  /*2e7e0*/  NOP ;  /* 0x0000000000007918 */ /* 0x000fc80000000000 */
[----:B------:R-:W-:Y:S04]  /*2e7f0*/  STL.64 [R1+0x390], R24 ;  /* 0x0003901801007387 */ /* 0x000fe80000100a00 */
[----:B------:R0:W-:Y:S04]  /*2e800*/  STL.64 [R1+0x398], R26 ;  /* 0x0003981a01007387 */ /* 0x0001e80000100a00 */
[----:B0-----:R-:W3:Y:S04]  /*2e810*/  LDL.LU.64 R26, [R1+0x3768] ;  /* 0x00376800011a7983 */ /* 0x001ee80000300a00 */
[----:B------:R-:W3:Y:S04]  /*2e820*/  LDL.LU.64 R24, [R1+0x3760] ;  /* 0x0037600001187983 */ /* 0x000ee80000300a00 */
[----:B------:R-:W3:Y:S04]  /*2e830*/  LDL.LU R0, [R1+0xfec] ;  /* 0x000fec0001007983 */ /* 0x000ee80000300800 */
[----:B------:R0:W-:Y:S04]  /*2e840*/  STL.64 [R1+0x36b8], R6 ;  /* 0x0036b80601007387 */ /* 0x0001e80000100a00 */
[----:B0-----:R-:W3:Y:S01]  /*2e850*/  LDL R6, [R1+0x10] ;  /* 0x0000100001067983 */ /* 0x001ee20000100800 */
[----:B--2---:R-:W-:-:S15]  /*2e860*/  HMMA.16816.F32 R8, R12, R4, R8 ;  /* 0x000000040c08723c */ /* 0x004fde0000001808 */
[----:B------:R-:W-:-:S04]  /*2e870*/  NOP ;  /* 0x0000000000007918 */ /* 0x000fc80000000000 */
[----:B------:R-:W-:Y:S04]  /*2e880*/  STL.64 [R1+0x380], R8 ;  /* 0x0003800801007387 */ /* 0x000fe80000100a00 */
[----:B------:R0:W-:Y:S04]  /*2e890*/  STL.64 [R1+0x388], R10 ;  /* 0x0003880a01007387 */ /* 0x0001e80000100a00 */
[----:B------:R-:W2:Y:S01]  /*2e8a0*/  LDL R7, [R1+0x14] ;  /* 0x0000140001077983 */ /* 0x000ea20000100800 */
[----:B0-----:R-:W-:Y:S03]  /*2e8b0*/  HMMA.16816.F32 R8, R12, R2, R16 ;  /* 0x000000020c08723c */ /* 0x001fe60000001810 */
[----:B------:R0:W-:Y:S04]  /*2e8c0*/  STL.64 [R1+0x36b0], R4 ;  /* 0x0036b00401007387 */ /* 0x0001e80000100a00 */
[----:B0-----:R-:W2:Y:S04]  /*2e8d0*/  LDL.64 R4, [R1+0x18] ;  /* 0x0000180001047983 */ /* 0x001ea80000100a00 */
[----:B------:R-:W2:Y:S08]  /*2e8e0*/  LDL.LU R15, [R1+0xff0] ;  /* 0x000ff000010f7983 */ /* 0x000eb00000300800 */
[----:B------:R-:W-:Y:S04]  /*2e8f0*/  STL.64 [R1+0x220], R8 ;  /* 0x0002200801007387 */ /* 0x000fe80000100a00 */
[----:B------:R-:W-:Y:S04]  /*2e900*/  STL.64 [R1+0x228], R10 ;  /* 0x0002280a01007387 */ /* 0x000fe80000100a00 */
[----:B------:R-:W2:Y:S04]  /*2e910*/  LDL.LU.64 R16, [R1+0xac0] ;  /* 0x000ac00001107983 */ /* 0x000ea80000300a00 */
[----:B------:R-:W2:Y:S01]  /*2e920*/  LDL.LU.64 R18, [R1+0xac8] ;  /* 0x000ac80001127983 */ /* 0x000ea20000300a00 */
[----:B---3--:R-:W-:-:S02]  /*2e930*/  IMAD R13, R25, 0x100, R24 ;  /* 0x00000100190d7824 */ /* 0x008fc400078e0218 */
[----:B------:R-:W-:Y:S01]  /*2e940*/  IMAD R14, R27, 0x100, R26 ;  /* 0x000001001b0e7824 */ /* 0x000fe200078e021a */
[----:B--2---:R-:W-:Y:S04]  /*2e950*/  STL.64 [R1+0x3758], R18 ;  /* 0x0037581201007387 */ /* 0x004fe80000100a00 */
[----:B------:R0:W-:Y:S04]  /*2e960*/  STL.64 [R1+0x3750], R16 ;  /* 0x0037501001007387 */ /* 0x0001e80000100a00 */
[----:B0-----:R-:W2:Y:S04]  /*2e970*/  LDL.LU.64 R16, [R1+0xad0] ;  /* 0x000ad00001107983 */ /* 0x001ea80000300a00 */
[----:B------:R-:W2:Y:S04]  /*2e980*/  LDL.LU.64 R18, [R1+0xad8] ;  /* 0x000ad80001127983 */ /* 0x000ea80000300a00 */
[----:B------:R-:W3:Y:S04]  /*2e990*/  LDL.LU.64 R24, [R1+0xa90] ;  /* 0x000a900001187983 */ /* 0x000ee80000300a00 */
[----:B------:R-:W2:Y:S01]  /*2e9a0*/  LDL.LU.64 R26, [R1+0xa98] ;  /* 0x000a9800011a7983 */ /* 0x000ea20000300a00 */
[----:B----4-:R-:W-:-:S02]  /*2e9b0*/  IMAD R12, R23, 0x100, R22 ;  /* 0x00000100170c7824 */ /* 0x010fc400078e0216 */
[----:B------:R-:W-:Y:S01]  /*2e9c0*/  IMAD R15, R0, 0x100, R15 ;  /* 0x00000100000f7824 */ /* 0x000fe200078e020f */
[----:B------:R-:W-:Y:S02]  /*2e9d0*/  F2FP.F16.E4M3.UNPACK_B R13, R13 ;  /* 0x0000000dff0d723e */ /* 0x000fe400020006ff */
[----:B------:R-:W-:Y:S02]  /*2e9e0*/  F2FP.F16.E4M3.UNPACK_B R14, R14 ;  /* 0x0000000eff0e723e */ /* 0x000fe400020006ff */
[----:B------:R-:W-:Y:S02]  /*2e9f0*/  F2FP.F16.E4M3.UNPACK_B R12, R12 ;  /* 0x0000000cff0c723e */ /* 0x000fe400020006ff */
[----:B------:R-:W-:Y:S01]  /*2ea00*/  F2FP.F16.E4M3.UNPACK_B R15, R15 ;  /* 0x0000000fff0f723e */ /* 0x000fe200020006ff */
[----:B--2---:R-:W-:Y:S04]  /*2ea10*/  STL.64 [R1+0x3728], R26 ;  /* 0x0037281a01007387 */ /* 0x004fe80000100a00 */
[----:B---3--:R0:W-:Y:S04]  /*2ea20*/  STL.64 [R1+0x3720], R24 ;  /* 0x0037201801007387 */ /* 0x0081e80000100a00 */
[----:B0-----:R-:W2:Y:S04]  /*2ea30*/  LDL.LU.64 R24, [R1+0xaa0] ;  /* 0x000aa00001187983 */ /* 0x001ea80000300a00 */
[----:B------:R-:W3:Y:S01]  /*2ea40*/  LDL.LU.64 R26, [R1+0xaa8] ;  /* 0x000aa800011a7983 */ /* 0x000ee20000300a00 */
[----:B------:R-:W-:Y:S03]  /*2ea50*/  HMMA.16816.F32 R16, R12, R4, R16 ;  /* 0x000000040c10723c */ /* 0x000fe60000001810 */
[----:B---3--:R-:W-:Y:S04]  /*2ea60*/  STL.64 [R1+0x3738], R26 ;  /* 0x0037381a01007387 */ /* 0x008fe80000100a00 */
[----:B--2---:R0:W-:Y:S04]  /*2ea70*/  STL.64 [R1+0x3730], R24 ;  /* 0x0037301801007387 */ /* 0x0041e80000100a00 */
        /* <DEDUP_REMOVED lines=10> */
[----:B------:R-:W-:-:S05]  /*2eb20*/  IMAD.MOV.U32 R0, RZ, RZ, R5 ;  /* 0x000000ffff007224 */ /* 0x000fca00078e0005 */
[----:B------:R-:W-:Y:S01]  /*2eb30*/  STL [R1+0x369c], R0 ;  /* 0x00369c0001007387 */ /* 0x000fe20000100800 */
[----:B--2---:R-:W-:Y:S03]  /*2eb40*/  HMMA.16816.F32 R4, R12, R6, R16 ;  /* 0x000000060c04723c */ /* 0x004fe60000001810 */
[----:B------:R-:W2:Y:S04]  /*2eb50*/  LDL.LU.64 R18, [R1+0x3748] ;  /* 0x0037480001127983 */ /* 0x000ea80000300a00 */
[----:B------:R-:W2:-:S12]  /*2eb60*/  LDL.LU.64 R16, [R1+0x3740] ;  /* 0x0037400001107983 */ /* 0x000e980000300a00 */
[----:B------:R0:W-:Y:S04]  /*2eb70*/  STL.64 [R1+0x360], R4 ;  /* 0x0003600401007387 */ /* 0x0001e80000100a00 */
        /* <DEDUP_REMOVED lines=8> */
[----:B------:R-:W2:Y:S01]  /*2ec00*/  LDL.LU.64 R24, [R1+0x3730] ;  /* 0x0037300001187983 */ /* 0x000ea20000300a00 */
[----:B------:R-:W-:-:S02]  /*2ec10*/  IMAD.MOV.U32 R0, RZ, RZ, R16 ;  /* 0x000000ffff007224 */ /* 0x000fc400078e0010 */
[----:B--2---:R-:W-:Y:S01]  /*2ec20*/  HMMA.16816.F32 R16, R12, R18, R24 ;  /* 0x000000120c10723c */ /* 0x004fe20000001818 */
[----:B------:R-:W2:Y:S04]  /*2ec30*/  LDL.LU.64 R26, [R1+0x3728] ;  /* 0x00372800011a7983 */ /* 0x000ea80000300a00 */
[----:B------:R-:W2:-:S14]  /*2ec40*/  LDL.LU.64 R24, [R1+0x3720] ;  /* 0x0037200001187983 */ /* 0x000e9c0000300a00 */
        /* <DEDUP_REMOVED lines=9> */
[----:B------:R-:W4:Y:S01]  /*2ece0*/  LDL.LU.64 R24, [R1+0x3700] ;  /* 0x0037000001187983 */ /* 0x000f220000300a00 */
[C---:B---3--:R-:W-:Y:S08]  /*2ecf0*/  HMMA.16816.F32 R20, R12.reuse, R26, R20 ;  /* 0x0000001a0c14723c */ /* 0x048ff00000001814 */
[C---:B----4-:R-:W-:Y:S11]  /*2ed00*/  HMMA.16816.F32 R8, R12.reuse, R24, R8 ;  /* 0x000000180c08723c */ /* 0x050ff60000001808 */
[----:B------:R-:W-:Y:S04]  /*2ed10*/  STL.64 [R1+0x320], R20 ;  /* 0x0003201401007387 */ /* 0x000fe80000100a00 */
[----:B------:R0:W-:Y:S04]  /*2ed20*/  STL.64 [R1+0x328], R22 ;  /* 0x0003281601007387 */ /* 0x0001e80000100a00 */
[----:B0-----:R-:W2:Y:S04]  /*2ed30*/  LDL.LU.64 R22, [R1+0x36f8] ;  /* 0x0036f80001167983 */ /* 0x001ea80000300a00 */
[----:B------:R-:W3:Y:S04]  /*2ed40*/  LDL.LU.64 R20, [R1+0x36f0] ;  /* 0x0036f00001147983 */ /* 0x000ee80000300a00 */
[----:B------:R0:W-:Y:S04]  /*2ed50*/  STL.64 [R1+0x3628], R26 ;  /* 0x0036281a01007387 */ /* 0x0001e80000100a00 */
[----:B0-----:R-:W4:Y:S04]  /*2ed60*/  LDL.LU R26, [R1+0x1010] ;  /* 0x00101000011a7983 */ /* 0x001f280000300800 */
[----:B------:R-:W-:Y:S04]  /*2ed70*/  STL.64 [R1+0x310], R8 ;  /* 0x0003100801007387 */ /* 0x000fe80000100a00 */
[----:B------:R-:W-:Y:S04]  /*2ed80*/  STL.64 [R1+0x318], R10 ;  /* 0x0003180a01007387 */ /* 0x000fe80000100a00 */
[----:B------:R-:W4:Y:S04]  /*2ed90*/  LDL.LU R27, [R1+0x100c] ;  /* 0x00100c00011b7983 */ /* 0x000f280000300800 */
[----:B------:R0:W-:Y:S04]  /*2eda0*/  STL.64 [R1+0x3620], R24 ;  /* 0x0036201801007387 */ /* 0x0001e80000100a00 */
[----:B0-----:R-:W2:Y:S04]  /*2edb0*/  LDL.LU R24, [R1+0x1008] ;  /* 0x0010080001187983 */ /* 0x001ea80000300800 */
[----:B------:R-:W2:Y:S04]  /*2edc0*/  LDL.LU R25, [R1+0x1004] ;  /* 0x0010040001197983 */ /* 0x000ea80000300800 */
[----:B----4-:R-:W-:Y:S04]  /*2edd0*/  STL.64 [R1+0x36a8], R26 ;  /* 0x0036a81a01007387 */ /* 0x010fe80000100a00 */
[----:B--2---:R0:W-:Y:S04]  /*2ede0*/  STL.64 [R1+0x36a0], R24 ;  /* 0x0036a01801007387 */ /* 0x0041e80000100a00 */
[----:B0-----:R-:W3:Y:S04]  /*2edf0*/  LDL.LU.64 R24, [R1+0xa50] ;  /* 0x000a500001187983 */ /* 0x001ee80000300a00 */
[----:B------:R-:W3:Y:S04]  /*2ee00*/  LDL.LU.64 R26, [R1+0xa58] ;  /* 0x000a5800011a7983 */ /* 0x000ee80000300a00 */
[----:B------:R-:W2:Y:S04]  /*2ee10*/  LDL.LU.64 R8, [R1+0xa30] ;  /* 0x000a300001087983 */ /* 0x000ea80000300a00 */
[----:B------:R-:W4:Y:S01]  /*2ee20*/  LDL.LU.64 R10, [R1+0xa38] ;  /* 0x000a3800010a7983 */ /* 0x000f220000300a00 */
[----:B------:R-:W-:-:S15]  /*2ee30*/  HMMA.16816.F32 R4, R12, R22, R4 ;  /* 0x000000160c04723c */ /* 0x000fde0000001804 */
[----:B------:R-:W-:-:S04]  /*2ee40*/  NOP ;  /* 0x0000000000007918 */ /* 0x000fc80000000000 */
[----:B------:R-:W-:Y:S04]  /*2ee50*/  STL.64 [R1+0x300], R4 ;  /* 0x0003000401007387 */ /* 0x000fe80000100a00 */
[----:B------:R-:W-:Y:S04]  /*2ee60*/  STL.64 [R1+0x308], R6 ;  /* 0x0003080601007387 */ /* 0x000fe80000100a00 */
[----:B----4-:R-:W-:Y:S04]  /*2ee70*/  STL.64 [R1+0x36e8], R10 ;  /* 0x0036e80a01007387 */ /* 0x010fe80000100a00 */
[----:B--2---:R0:W-:Y:S04]  /*2ee80*/  STL.64 [R1+0x36e0], R8 ;  /* 0x0036e00801007387 */ /* 0x0041e80000100a00 */
[----:B0-----:R-:W2:Y:S04]  /*2ee90*/  LDL.LU.64 R8, [R1+0xa40] ;  /* 0x000a400001087983 */ /* 0x001ea80000300a00 */
[----:B------:R-:W2:Y:S04]  /*2eea0*/  LDL.LU.64 R10, [R1+0xa48] ;  /* 0x000a4800010a7983 */ /* 0x000ea80000300a00 */
[----:B------:R-:W4:Y:S04]  /*2eeb0*/  LDL.LU.64 R4, [R1+0xa10] ;  /* 0x000a100001047983 */ /* 0x000f280000300a00 */
[----:B------:R-:W4:Y:S01]  /*2eec0*/  LDL.LU.64 R6, [R1+0xa18] ;  /* 0x000a180001067983 */ /* 0x000f220000300a00 */
[C---:B---3--:R-:W-:Y:S08]  /*2eed0*/  HMMA.16816.F32 R24, R12.reuse, R20, R24 ;  /* 0x000000140c18723c */ /* 0x048ff00000001818 */
[C---:B--2---:R-:W-:Y:S01]  /*2eee0*/  HMMA.16816.F32 R8, R12.reuse, R18, R8 ;  /* 0x000000120c08723c */ /* 0x044fe20000001808 */
[----:B----4-:R-:W-:Y:S04]  /*2eef0*/  STL.64 [R1+0x36c8], R6 ;  /* 0x0036c80601007387 */ /* 0x010fe80000100a00 */
[----:B------:R0:W-:Y:S04]  /*2ef00*/  STL.64 [R1+0x36c0], R4 ;  /* 0x0036c00401007387 */ /* 0x0001e80000100a00 */
[----:B0-----:R-:W2:Y:S04]  /*2ef10*/  LDL.LU.64 R4, [R1+0xa20] ;  /* 0x000a200001047983 */ /* 0x001ea80000300a00 */
[----:B------:R-:W2:Y:S04]  /*2ef20*/  LDL.LU.64 R6, [R1+0xa28] ;  /* 0x000a280001067983 */ /* 0x000ea80000300a00 */
[----:B------:R0:W-:Y:S04]  /*2ef30*/  STL.64 [R1+0x2f0], R24 ;  /* 0x0002f01801007387 */ /* 0x0001e80000100a00 */
[----:B------:R1:W-:Y:S04]  /*2ef40*/  STL.64 [R1+0x2f8], R26 ;  /* 0x0002f81a01007387 */ /* 0x0003e80000100a00 */
[----:B0-----:R-:W3:Y:S04]  /*2ef50*/  LDL.LU.64 R24, [R1+0xa00] ;  /* 0x000a000001187983 */ /* 0x001ee80000300a00 */
[----:B-1----:R-:W3:Y:S04]  /*2ef60*/  LDL.LU.64 R26, [R1+0xa08] ;  /* 0x000a0800011a7983 */ /* 0x002ee80000300a00 */
[----:B------:R0:W-:Y:S04]  /*2ef70*/  STL.64 [R1+0x3608], R22 ;  /* 0x0036081601007387 */ /* 0x0001e80000100a00 */
[----:B0-----:R-:W4:Y:S04]  /*2ef80*/  LDL.LU R22, [R1+0x1000] ;  /* 0x0010000001167983 */ /* 0x001f280000300800 */
[----:B------:R-:W4:Y:S04]  /*2ef90*/  LDL.LU R23, [R1+0xffc] ;  /* 0x000ffc0001177983 */ /* 0x000f280000300800 */
[----:B------:R0:W-:Y:S04]  /*2efa0*/  STL.64 [R1+0x3600], R20 ;  /* 0x0036001401007387 */ /* 0x0001e80000100a00 */
[----:B0-----:R-:W2:Y:S04]  /*2efb0*/  LDL.LU R20, [R1+0xff8] ;  /* 0x000ff80001147983 */ /* 0x001ea80000300800 */
[----:B------:R-:W2:Y:S04]  /*2efc0*/  LDL.LU R21, [R1+0xff4] ;  /* 0x000ff40001157983 */ /* 0x000ea80000300800 */
        /* <DEDUP_REMOVED lines=34> */
[----:B0-----:R-:W2:Y:S04]  /*2f1f0*/  LDL.LU.64 R26, [R1+0x36a8] ;  /* 0x0036a800011a7983 */ /* 0x001ea80000300a00 */
[----:B------:R-:W4:Y:S01]  /*2f200*/  LDL.LU.64 R24, [R1+0x36a0] ;  /* 0x0036a00001187983 */ /* 0x000f220000300a00 */
[C---:B---3--:R-:W-:Y:S03]  /*2f210*/  HMMA.16816.F32 R8, R12.reuse, R4, R8 ;  /* 0x000000040c08723c */ /* 0x048fe60000001808 */
[----:B------:R-:W-:Y:S04]  /*2f220*/  STL.64 [R1+0x35d8], R6 ;  /* 0x0035d80601007387 */ /* 0x000fe80000100a00 */
[----:B------:R0:W-:Y:S02]  /*2f230*/  STL.64 [R1+0x35d0], R4 ;  /* 0x0035d00401007387 */ /* 0x0001e40000100a00 */
[----:B0-----:R-:W-:Y:S10]  /*2f240*/  HMMA.16816.F32 R4, R12, R2, R16 ;  /* 0x000000020c04723c */ /* 0x001ff40000001810 */
[----:B------:R-:W-:Y:S04]  /*2f250*/  STL.64 [R1+0x290], R8 ;  /* 0x0002900801007387 */ /* 0x000fe80000100a00 */
[----:B------:R-:W-:Y:S05]  /*2f260*/  STL.64 [R1+0x298], R10 ;  /* 0x0002980a01007387 */ /* 0x000fea0000100a00 */
[----:B------:R-:W-:Y:S04]  /*2f270*/  STL.64 [R1+0x210], R4 ;  /* 0x0002100401007387 */ /* 0x000fe80000100a00 */
[----:B------:R-:W-:Y:S01]  /*2f280*/  STL.64 [R1+0x218], R6 ;  /* 0x0002180601007387 */ /* 0x000fe20000100a00 */
[----:B--2---:R-:W-:-:S02]  /*2f290*/  IMAD R15, R27, 0x100, R26 ;  /* 0x000001001b0f7824 */ /* 0x004fc400078e021a */
[----:B----4-:R-:W-:Y:S02]  /*2f2a0*/  IMAD R14, R25, 0x100, R24 ;  /* 0x00000100190e7824 */ /* 0x010fe400078e0218 */
[----:B------:R-:W2:Y:S04]  /*2f2b0*/  LDL.LU.64 R24, [R1+0x870] ;  /* 0x0008700001187983 */ /* 0x000ea80000300a00 */
[----:B------:R-:W3:Y:S04]  /*2f2c0*/  LDL.LU.64 R26, [R1+0x878] ;  /* 0x00087800011a7983 */ /* 0x000ee80000300a00 */
[----:B---3--:R0:W-:Y:S04]  /*2f2d0*/  STL.64 [R1+0x3638], R26 ;  /* 0x0036381a01007387 */ /* 0x0081e80000100a00 */
[----:B0-----:R-:W3:Y:S04]  /*2f2e0*/  LDL.LU R26, [R1] ;  /* 0x00000000011a7983 */ /* 0x001ee80000300800 */
[----:B------:R-:W3:Y:S04]  /*2f2f0*/  LDL.LU R27, [R1+0x4] ;  /* 0x00000400011b7983 */ /* 0x000ee80000300800 */
[----:B--2---:R0:W-:Y:S02]  /*2f300*/  STL.64 [R1+0x3630], R24 ;  /* 0x0036301801007387 */ /* 0x0041e40000100a00 */
[----:B0-----:R-:W-:-:S02]  /*2f310*/  IMAD.MOV.U32 R24, RZ, RZ, R0 ;  /* 0x000000ffff187224 */ /* 0x001fc400078e0000 */
[----:B------:R-:W2:Y:S04]  /*2f320*/  LDL.LU R0, [R1+0x369c] ;  /* 0x00369c0001007983 */ /* 0x000ea80000300800 */
[----:B------:R-:W4:Y:S04]  /*2f330*/  LDL.LU R25, [R1+0xc] ;  /* 0x00000c0001197983 */ /* 0x000f280000300800 */
[----:B---3--:R0:W-:Y:S04]  /*2f340*/  STL.64 [R1+0x3650], R26 ;  /* 0x0036501a01007387 */ /* 0x0081e80000100a00 */
[----:B0-----:R-:W3:Y:S04]  /*2f350*/  LDL.LU R26, [R1+0x10] ;  /* 0x00001000011a7983 */ /* 0x001ee80000300800 */
[----:B------:R-:W3:Y:S04]  /*2f360*/  LDL.LU R27, [R1+0x14] ;  /* 0x00001400011b7983 */ /* 0x000ee80000300800 */
[----:B----4-:R0:W-:Y:S01]  /*2f370*/  STL.64 [R1+0x3668], R24 ;  /* 0x0036681801007387 */ /* 0x0101e20000100a00 */
[----:B------:R-:W-:-:S02]  /*2f380*/  IMAD R12, R21, 0x100, R20 ;  /* 0x00000100150c7824 */ /* 0x000fc400078e0214 */
[----:B------:R-:W-:Y:S01]  /*2f390*/  IMAD R13, R23, 0x100, R22 ;  /* 0x00000100170d7824 */ /* 0x000fe200078e0216 */
[----:B0-----:R-:W4:Y:S01]  /*2f3a0*/  LDL.LU R24, [R1+0x18] ;  /* 0x0000180001187983 */ /* 0x001f220000300800 */
[----:B--2---:R-:W-:-:S03]  /*2f3b0*/  IMAD.MOV.U32 R25, RZ, RZ, R0 ;  /* 0x000000ffff197224 */ /* 0x004fc600078e0000 */
[----:B------:R-:W2:Y:S04]  /*2f3c0*/  LDL.LU R0, [R1+0x3698] ;  /* 0x0036980001007983 */ /* 0x000ea80000300800 */
[----:B---3--:R-:W-:Y:S04]  /*2f3d0*/  STL.64 [R1+0x3680], R26 ;  /* 0x0036801a01007387 */ /* 0x008fe80000100a00 */
[----:B------:R-:W3:Y:S04]  /*2f3e0*/  LDL.LU.64 R20, [R1+0x140] ;  /* 0x0001400001147983 */ /* 0x000ee80000300a00 */
        /* <DEDUP_REMOVED lines=16> */
[----:B------:R-:W3:Y:S01]  /*2f4f0*/  LDL.LU.64 R22, [R1+0x8a8] ;  /* 0x0008a80001167983 */ /* 0x000ee20000300a00 */
[----:B------:R-:W-:-:S02]  /*2f500*/  F2FP.F16.E4M3.UNPACK_B R12, R12 ;  /* 0x0000000cff0c723e */ /* 0x000fc400020006ff */
[----:B------:R-:W-:Y:S02]  /*2f510*/  F2FP.F16.E4M3.UNPACK_B R13, R13 ;  /* 0x0000000dff0d723e */ /* 0x000fe400020006ff */
[----:B------:R-:W-:Y:S02]  /*2f520*/  F2FP.F16.E4M3.UNPACK_B R14, R14 ;  /* 0x0000000eff0e723e */ /* 0x000fe400020006ff */
[----:B------:R-:W-:Y:S01]  /*2f530*/  F2FP.F16.E4M3.UNPACK_B R15, R15 ;  /* 0x0000000fff0f723e */ /* 0x000fe200020006ff */
[----:B---3--:R-:W-:Y:S04]  /*2f540*/  STL.64 [R1+0x3690], R22 ;  /* 0x0036901601007387 */ /* 0x008fe80000100a00 */
[----:B--2---:R0:W-:Y:S04]  /*2f550*/  STL.64 [R1+0x3688], R20 ;  /* 0x0036881401007387 */ /* 0x0041e80000100a00 */
[----:B0-----:R-:W4:Y:S04]  /*2f560*/  LDL.LU.64 R20, [R1+0x8b0] ;  /* 0x0008b00001147983 */ /* 0x001f280000300a00 */
[----:B------:R-:W4:Y:S04]  /*2f570*/  LDL.LU.64 R22, [R1+0x8b8] ;  /* 0x0008b80001167983 */ /* 0x000f280000300a00 */
[----:B------:R-:W2:Y:S04]  /*2f580*/  LDL.LU.64 R16, [R1+0x860] ;  /* 0x0008600001107983 */ /* 0x000ea80000300a00 */
[----:B------:R-:W3:Y:S01]  /*2f590*/  LDL.LU.64 R18, [R1+0x868] ;  /* 0x0008680001127983 */ /* 0x000ee20000300a00 */
[C---:B----4-:R-:W-:Y:S03]  /*2f5a0*/  HMMA.16816.F32 R24, R12.reuse, R24, R20 ;  /* 0x000000180c18723c */ /* 0x050fe60000001814 */
        /* <DEDUP_REMOVED lines=8> */
[----:B------:R-:W2:Y:S04]  /*2f630*/  LDL.LU.64 R22, [R1+0x3690] ;  /* 0x0036900001167983 */ /* 0x000ea80000300a00 */
[----:B------:R-:W2:Y:S04]  /*2f640*/  LDL.LU.64 R20, [R1+0x3688] ;  /* 0x0036880001147983 */ /* 0x000ea80000300a00 */
        /* <DEDUP_REMOVED lines=28> */
[----:B--2---:R-:W-:-:S15]  /*2f810*/  HMMA.16816.F32 R20, R12, R26, R20 ;  /* 0x0000001a0c14723c */ /* 0x004fde0000001814 */
[----:B------:R-:W-:-:S04]  /*2f820*/  NOP ;  /* 0x0000000000007918 */ /* 0x000fc80000000000 */
[----:B------:R-:W-:Y:S04]  /*2f830*/  STL.64 [R1+0x160], R20 ;  /* 0x0001601401007387 */ /* 0x000fe80000100a00 */
[----:B------:R0:W-:Y:S04]  /*2f840*/  STL.64 [R1+0x168], R22 ;  /* 0x0001681601007387 */ /* 0x0001e80000100a00 */
[----:B0-----:R-:W3:Y:S04]  /*2f850*/  LDL.LU.64 R22, [R1+0x3618] ;  /* 0x0036180001167983 */ /* 0x001ee80000300a00 */
[----:B------:R-:W3:Y:S02]  /*2f860*/  LDL.LU.64 R20, [R1+0x3610] ;  /* 0x0036100001147983 */ /* 0x000ee40000300a00 */
[----:B---3--:R-:W-:Y:S02]  /*2f870*/  HMMA.16816.F32 R24, R12, R24, R20 ;  /* 0x000000180c18723c */ /* 0x008fe40000001814 */
[----:B------:R-:W2:Y:S04]  /*2f880*/  LDL.LU.64 R22, [R1+0x3608] ;  /* 0x0036080001167983 */ /* 0x000ea80000300a00 */
[----:B------:R-:W3:-:S13]  /*2f890*/  LDL.LU.64 R20, [R1+0x3600] ;  /* 0x0036000001147983 */ /* 0x000eda0000300a00 */
        /* <DEDUP_REMOVED lines=12> */
[----:B------:R-:W4:-:S13]  /*2f960*/  LDL.LU.64 R16, [R1+0x35e0] ;  /* 0x0035e00001107983 */ /* 0x000f1a0000300a00 */
[----:B------:R0:W-:Y:S04]  /*2f970*/  STL.64 [R1+0x100], R20 ;  /* 0x0001001401007387 */ /* 0x0001e80000100a00 */
[----:B------:R1:W-:Y:S04]  /*2f980*/  STL.64 [R1+0x108], R22 ;  /* 0x0001081601007387 */ /* 0x0003e80000100a00 */
[----:B0-----:R-:W3:Y:S04]  /*2f990*/  LDL.LU.64 R20, [R1+0x120] ;  /* 0x0001200001147983 */ /* 0x001ee80000300a00 */
[----:B-1----:R-:W3:Y:S01]  /*2f9a0*/  LDL.LU.64 R22, [R1+0x128] ;  /* 0x0001280001167983 */ /* 0x002ee20000300a00 */
[C---:B--2---:R-:W-:Y:S08]  /*2f9b0*/  HMMA.16816.F32 R4, R12.reuse, R18, R4 ;  /* 0x000000120c04723c */ /* 0x044ff00000001804 */
[C---:B----4-:R-:W-:Y:S11]  /*2f9c0*/  HMMA.16816.F32 R16, R12.reuse, R16, R8 ;  /* 0x000000100c10723c */ /* 0x050ff60000001808 */
[----:B------:R-:W-:Y:S04]  /*2f9d0*/  STL.64 [R1+0xe0], R4 ;  /* 0x0000e00401007387 */ /* 0x000fe80000100a00 */
[----:B------:R0:W-:Y:S04]  /*2f9e0*/  STL.64 [R1+0xe8], R6 ;  /* 0x0000e80601007387 */ /* 0x0001e80000100a00 */
[----:B0-----:R-:W2:Y:S04]  /*2f9f0*/  LDL.LU.64 R6, [R1+0x35d8] ;  /* 0x0035d80001067983 */ /* 0x001ea80000300a00 */
[----:B------:R-:W4:Y:S04]  /*2fa00*/  LDL.LU.64 R4, [R1+0x35d0] ;  /* 0x0035d00001047983 */ /* 0x000f280000300a00 */
[----:B------:R-:W3:Y:S04]  /*2fa10*/  LDL.LU.64 R10, [R1+0x35c8] ;  /* 0x0035c800010a7983 */ /* 0x000ee80000300a00 */
[----:B------:R-:W2:Y:S04]  /*2fa20*/  LDL.LU.64 R8, [R1+0x35c0] ;  /* 0x0035c00001087983 */ /* 0x000ea80000300a00 */
[----:B------:R-:W-:Y:S04]  /*2fa30*/  STL.64 [R1+0xc0], R16 ;  /* 0x0000c01001007387 */ /* 0x000fe80000100a00 */
[----:B------:R2:W-:Y:S01]  /*2fa40*/  STL.64 [R1+0xc8], R18 ;  /* 0x0000c81201007387 */ /* 0x0005e20000100a00 */
[C---:B---3--:R-:W-:Y:S08]  /*2fa50*/  HMMA.16816.F32 R20, R12.reuse, R10, R20 ;  /* 0x0000000a0c14723c */ /* 0x048ff00000001814 */
[----:B--2---:R-:W-:Y:S01]  /*2fa60*/  HMMA.16816.F32 R16, R12, R8, R24 ;  /* 0x000000080c10723c */ /* 0x004fe20000001818 */
[----:B------:R-:W2:Y:S10]  /*2fa70*/  LDL.LU R9, [R1+0x1018] ;  /* 0x0010180001097983 */ /* 0x000eb40000300800 */
[----:B------:R-:W-:Y:S04]  /*2fa80*/  STL.64 [R1+0xa0], R20 ;  /* 0x0000a01401007387 */ /* 0x000fe80000100a00 */
[----:B------:R-:W-:Y:S04]  /*2fa90*/  STL.64 [R1+0xa8], R22 ;  /* 0x0000a81601007387 */ /* 0x000fe80000100a00 */
[----:B------:R-:W3:Y:S04]  /*2faa0*/  LDL.LU R10, [R1+0x1014] ;  /* 0x00101400010a7983 */ /* 0x000ee80000300800 */
[----:B------:R0:W-:Y:S04]  /*2fab0*/  STL.64 [R1+0x70], R16 ;  /* 0x0000701001007387 */ /* 0x0001e80000100a00 */
[----:B------:R1:W-:Y:S04]  /*2fac0*/  STL.64 [R1+0x78], R18 ;  /* 0x0000781201007387 */ /* 0x0003e80000100a00 */
[----:B------:R-:W3:Y:S04]  /*2fad0*/  LDL.LU R11, [R1+0x1020] ;  /* 0x00102000010b7983 */ /* 0x000ee80000300800 */
[----:B---3--:R-:W-:Y:S04]  /*2fae0*/  STL.64 [R1+0x35a8], R10 ;  /* 0x0035a80a01007387 */ /* 0x008fe80000100a00 */
[----:B--2---:R2:W-:Y:S04]  /*2faf0*/  STL [R1+0x35a4], R9 ;  /* 0x0035a40901007387 */ /* 0x0045e80000100800 */
[----:B------:R-:W3:Y:S04]  /*2fb00*/  LDL.LU R27, [R1+0x101c] ;  /* 0x00101c00011b7983 */ /* 0x000ee80000300800 */
[----:B------:R-:W3:Y:S04]  /*2fb10*/  LDL.LU R28, [R1+0x1028] ;  /* 0x00102800011c7983 */ /* 0x000ee80000300800 */
[----:B------:R-:W3:Y:S04]  /*2fb20*/  LDL.LU R29, [R1+0x1024] ;  /* 0x00102400011d7983 */ /* 0x000ee80000300800 */
[----:B0-----:R-:W3:Y:S04]  /*2fb30*/  LDL.LU R16, [R1+0x80] ;  /* 0x0000800001107983 */ /* 0x001ee80000300800 */
[----:B------:R-:W3:Y:S04]  /*2fb40*/  LDL.LU R17, [R1+0x84] ;  /* 0x0000840001117983 */ /* 0x000ee80000300800 */
[----:B-1----:R-:W3:Y:S04]  /*2fb50*/  LDL.LU R18, [R1+0x88] ;  /* 0x0000880001127983 */ /* 0x002ee80000300800 */
[----:B--2---:R-:W2:Y:S04]  /*2fb60*/  LDL.LU.64 R8, [R1+0x30] ;  /* 0x0000300001087983 */ /* 0x004ea80000300a00 */
[----:B------:R-:W2:Y:S01]  /*2fb70*/  LDL.LU.64 R10, [R1+0x38] ;  /* 0x00003800010a7983 */ /* 0x000ea20000300a00 */
[----:B------:R-:W-:-:S03]  /*2fb80*/  IMAD.MOV.U32 R19, RZ, RZ, R0 ;  /* 0x000000ffff137224 */ /* 0x000fc600078e0000 */
[----:B--2---:R-:W-:Y:S04]  /*2fb90*/  STL.64 [R1+0x35b8], R10 ;  /* 0x0035b80a01007387 */ /* 0x004fe80000100a00 */
[----:B------:R0:W-:Y:S04]  /*2fba0*/  STL.64 [R1+0x35b0], R8 ;  /* 0x0035b00801007387 */ /* 0x0001e80000100a00 */
[----:B0-----:R-:W2:Y:S04]  /*2fbb0*/  LDL.LU.64 R8, [R1+0x40] ;  /* 0x0000400001087983 */ /* 0x001ea80000300a00 */
[----:B------:R-:W2:Y:S04]  /*2fbc0*/  LDL.LU.64 R10, [R1+0x48] ;  /* 0x00004800010a7983 */ /* 0x000ea80000300a00 */
[----:B------:R-:W2:Y:S04]  /*2fbd0*/  LDL.LU R0, [R1+0x1030] ;  /* 0x0010300001007983 */ /* 0x000ea80000300800 */
[----:B---3--:R0:W-:Y:S04]  /*2fbe0*/  STL.64 [R1+0x3580], R18 ;  /* 0x0035801201007387 */ /* 0x0081e80000100a00 */
[----:B0-----:R-:W3:Y:S04]  /*2fbf0*/  LDL.LU R18, [R1+0x8f0] ;  /* 0x0008f00001127983 */ /* 0x001ee80000300800 */
[----:B------:R-:W3:Y:S04]  /*2fc00*/  LDL.LU R19, [R1+0x8f4] ;  /* 0x0008f40001137983 */ /* 0x000ee80000300800 */
[----:B------:R0:W-:Y:S04]  /*2fc10*/  STL.64 [R1+0x3578], R16 ;  /* 0x0035781001007387 */ /* 0x0001e80000100a00 */
[----:B---3--:R1:W-:Y:S04]  /*2fc20*/  STL.64 [R1+0x3598], R18 ;  /* 0x0035981201007387 */ /* 0x0083e80000100a00 */
[----:B------:R-:W3:Y:S04]  /*2fc30*/  LDL.LU R24, [R1+0x910] ;  /* 0x0009100001187983 */ /* 0x000ee80000300800 */
[----:B------:R-:W3:Y:S04]  /*2fc40*/  LDL.LU R25, [R1+0x914] ;  /* 0x0009140001197983 */ /* 0x000ee80000300800 */
[----:B------:R-:W3:Y:S04]  /*2fc50*/  LDL.LU R26, [R1+0x920] ;  /* 0x00092000011a7983 */ /* 0x000ee80000300800 */
[----:B------:R-:W3:Y:S04]  /*2fc60*/  LDL.LU R20, [R1+0x90] ;  /* 0x0000900001147983 */ /* 0x000ee80000300800 */
[----:B------:R-:W3:Y:S04]  /*2fc70*/  LDL.LU R21, [R1+0x94] ;  /* 0x0000940001157983 */ /* 0x000ee80000300800 */
[----:B------:R-:W3:Y:S04]  /*2fc80*/  LDL.LU R22, [R1+0x98] ;  /* 0x0000980001167983 */ /* 0x000ee80000300800 */
[----:B------:R-:W3:Y:S01]  /*2fc90*/  LDL.LU R23, [R1+0x9c] ;  /* 0x00009c0001177983 */ /* 0x000ee20000300800 */
[C---:B--2---:R-:W-:Y:S03]  /*2fca0*/  HMMA.16816.F32 R8, R12.reuse, R6, R8 ;  /* 0x000000060c08723c */ /* 0x044fe60000001808 */
[----:B0-----:R-:W2:Y:S04]  /*2fcb0*/  LDL.LU.64 R16, [R1+0x20] ;  /* 0x0000200001107983 */ /* 0x001ea80000300a00 */
[----:B-1----:R-:W2:Y:S04]  /*2fcc0*/  LDL.LU.64 R18, [R1+0x28] ;  /* 0x0000280001127983 */ /* 0x002ea80000300a00 */
[----:B---3--:R-:W-:Y:S04]  /*2fcd0*/  STL.64 [R1+0x3590], R22 ;  /* 0x0035901601007387 */ /* 0x008fe80000100a00 */
[----:B------:R0:W-:Y:S04]  /*2fce0*/  STL.64 [R1+0x3588], R20 ;  /* 0x0035881401007387 */ /* 0x0001e80000100a00 */
[----:B0-----:R-:W3:Y:S04]  /*2fcf0*/  LDL.LU R20, [R1+0x50] ;  /* 0x0000500001147983 */ /* 0x001ee80000300800 */
[----:B------:R-:W3:Y:S04]  /*2fd00*/  LDL.LU R21, [R1+0x54] ;  /* 0x0000540001157983 */ /* 0x000ee80000300800 */
[----:B------:R-:W3:Y:S04]  /*2fd10*/  LDL.LU R22, [R1+0x58] ;  /* 0x0000580001167983 */ /* 0x000ee80000300800 */
[----:B------:R-:W3:Y:S04]  /*2fd20*/  LDL.LU R23, [R1+0x5c] ;  /* 0x00005c0001177983 */ /* 0x000ee80000300800 */
[----:B------:R-:W-:Y:S04]  /*2fd30*/  STL.64 [R1+0x40], R8 ;  /* 0x0000400801007387 */ /* 0x000fe80000100a00 */
[----:B------:R0:W-:Y:S04]  /*2fd40*/  STL.64 [R1+0x48], R10 ;  /* 0x0000480a01007387 */ /* 0x0001e80000100a00 */
[----:B0-----:R-:W4:Y:S04]  /*2fd50*/  LDL.LU.64 R10, [R1+0x35b8] ;  /* 0x0035b800010a7983 */ /* 0x001f280000300a00 */
[----:B------:R-:W4:Y:S04]  /*2fd60*/  LDL.LU.64 R8, [R1+0x35b0] ;  /* 0x0035b00001087983 */ /* 0x000f280000300a00 */
[----:B------:R-:W2:Y:S01]  /*2fd70*/  LDL.LU R7, [R1+0x102c] ;  /* 0x00102c0001077983 */ /* 0x000ea20000300800 */
[----:B----4-:R-:W-:-:S15]  /*2fd80*/  HMMA.16816.F32 R8, R12, R4, R8 ;  /* 0x000000040c08723c */ /* 0x010fde0000001808 */
[----:B------:R-:W-:-:S04]  /*2fd90*/  NOP ;  /* 0x0000000000007918 */ /* 0x000fc80000000000 */
[----:B------:R-:W-:Y:S04]  /*2fda0*/  STL.64 [R1+0x30], R8 ;  /* 0x0000300801007387 */ /* 0x000fe80000100a00 */
[----:B------:R0:W-:Y:S04]  /*2fdb0*/  STL.64 [R1+0x38], R10 ;  /* 0x0000380a01007387 */ /* 0x0001e80000100a00 */
[----:B0-----:R-:W4:Y:S04]  /*2fdc0*/  LDL.LU.64 R10, [R1+0x35a8] ;  /* 0x0035a800010a7983 */ /* 0x001f280000300a00 */
[----:B------:R-:W3:Y:S01]  /*2fdd0*/  LDL.LU R9, [R1+0x35a4] ;  /* 0x0035a40001097983 */ /* 0x000ee20000300800 */
[----:B------:R-:W-:-:S02]  /*2fde0*/  IMAD R6, R29, 0x100, R28 ;  /* 0x000001001d067824 */ /* 0x000fc400078e021c */
[----:B--2---:R-:W-:Y:S01]  /*2fdf0*/  IMAD R7, R7, 0x100, R0 ;  /* 0x0000010007077824 */ /* 0x004fe200078e0200 */
[----:B------:R-:W-:Y:S01]  /*2fe00*/  HMMA.16816.F32 R12, R12, R2, R16 ;  /* 0x000000020c0c723c */ /* 0x000fe20000001810 */
[----:B----4-:R-:W-:Y:S02]  /*2fe10*/  IMAD R5, R27, 0x100, R11 ;  /* 0x000001001b057824 */ /* 0x010fe400078e020b */
[----:B------:R-:W2:Y:S04]  /*2fe20*/  LDL.LU R27, [R1+0x924] ;  /* 0x00092400011b7983 */ /* 0x000ea80000300800 */
[----:B------:R-:W4:Y:S01]  /*2fe30*/  LDL.LU R28, [R1+0x930] ;  /* 0x00093000011c7983 */ /* 0x000f220000300800 */
[----:B---3--:R-:W-:-:S03]  /*2fe40*/  IMAD R4, R10, 0x100, R9 ;  /* 0x000001000a047824 */ /* 0x008fc600078e0209 */
[----:B------:R-:W3:Y:S04]  /*2fe50*/  LDL.LU R8, [R1+0xb0] ;  /* 0x0000b00001087983 */ /* 0x000ee80000300800 */
[----:B------:R-:W3:Y:S04]  /*2fe60*/  LDL.LU R9, [R1+0xb4] ;  /* 0x0000b40001097983 */ /* 0x000ee80000300800 */
[----:B------:R-:W3:Y:S04]  /*2fe70*/  LDL.LU R10, [R1+0xb8] ;  /* 0x0000b800010a7983 */ /* 0x000ee80000300800 */
[----:B------:R-:W3:Y:S04]  /*2fe80*/  LDL.LU R11, [R1+0xbc] ;  /* 0x0000bc00010b7983 */ /* 0x000ee80000300800 */
[----:B------:R-:W2:Y:S04]  /*2fe90*/  LDL.LU R29, [R1+0x934] ;  /* 0x00093400011d7983 */ /* 0x000ea80000300800 */
[----:B------:R-:W2:Y:S04]  /*2fea0*/  LDL.LU R0, [R1+0x35a0] ;  /* 0x0035a00001007983 */ /* 0x000ea80000300800 */
[----:B------:R-:W2:Y:S04]  /*2feb0*/  LDL.LU.64 R18, [R1+0x3598] ;  /* 0x0035980001127983 */ /* 0x000ea80000300a00 */
[----:B------:R-:W3:Y:S04]  /*2fec0*/  LDL.LU R3, [R1+0x904] ;  /* 0x0009040001037983 */ /* 0x000ee80000300800 */
[----:B------:R0:W-:Y:S04]  /*2fed0*/  STL.64 [R1+0x20], R12 ;  /* 0x0000200c01007387 */ /* 0x0001e80000100a00 */
[----:B------:R1:W-:Y:S01]  /*2fee0*/  STL.64 [R1+0x28], R14 ;  /* 0x0000280e01007387 */ /* 0x0003e20000100a00 */
[----:B0-----:R-:W-:-:S02]  /*2fef0*/  F2FP.F16.E4M3.UNPACK_B R12, R4 ;  /* 0x00000004ff0c723e */ /* 0x001fc400020006ff */
[----:B------:R-:W-:Y:S02]  /*2ff00*/  F2FP.F16.E4M3.UNPACK_B R13, R5 ;  /* 0x00000005ff0d723e */ /* 0x000fe400020006ff */
[----:B-1----:R-:W-:Y:S02]  /*2ff10*/  F2FP.F16.E4M3.UNPACK_B R14, R6 ;  /* 0x00000006ff0e723e */ /* 0x002fe400020006ff */
[----:B------:R-:W-:Y:S02]  /*2ff20*/  F2FP.F16.E4M3.UNPACK_B R15, R7 ;  /* 0x00000007ff0f723e */ /* 0x000fe400020006ff */
[----:B--2---:R-:W-:Y:S02]  /*2ff30*/  F2FP.F16.E4M3.UNPACK_B R16, R18.H1 ;  /* 0x00000012ff10723e */ /* 0x004fe400030006ff */
[----:B------:R-:W-:-:S05]  /*2ff40*/  F2FP.F16.E4M3.UNPACK_B R17, R19.H1 ;  /* 0x00000013ff11723e */ /* 0x000fca00030006ff */
[----:B------:R0:W-:Y:S02]  /*2ff50*/  STL.64 [R1+0x18], R16 ;  /* 0x0000181001007387 */ /* 0x0001e40000100a00 */
[----:B0-----:R-:W-:Y:S02]  /*2ff60*/  HMMA.16816.F32 R16, R12, R16, R20 ;  /* 0x000000100c10723c */ /* 0x001fe40000001814 */
[----:B------:R-:W2:Y:S04]  /*2ff70*/  LDL.LU.64 R22, [R1+0x3590] ;  /* 0x0035900001167983 */ /* 0x000ea80000300a00 */
[----:B------:R-:W2:Y:S01]  /*2ff80*/  LDL.LU.64 R20, [R1+0x3588] ;  /* 0x0035880001147983 */ /* 0x000ea20000300a00 */
[----:B------:R-:W-:-:S12]  /*2ff90*/  F2FP.F16.E4M3.UNPACK_B R4, R0.H1 ;  /* 0x00000000ff04723e */ /* 0x000fd800030006ff */
[----:B------:R-:W-:Y:S04]  /*2ffa0*/  STL.64 [R1+0x60], R16 ;  /* 0x0000601001007387 */ /* 0x000fe80000100a00 */
[----:B------:R0:W-:Y:S01]  /*2ffb0*/  STL [R1+0x68], R18 ;  /* 0x0000681201007387 */ /* 0x0001e20000100800 */
[----:B------:R-:W-:-:S03]  /*2ffc0*/  IMAD.MOV.U32 R0, RZ, RZ, R19 ;  /* 0x000000ffff007224 */ /* 0x000fc600078e0013 */
[----:B0-----:R-:W4:Y:S04]  /*2ffd0*/  LDL.LU.64 R18, [R1+0x3580] ;  /* 0x0035800001127983 */ /* 0x001f280000300a00 */
[----:B------:R-:W4:Y:S01]  /*2ffe0*/  LDL.LU.64 R16, [R1+0x3578] ;  /* 0x0035780001107983 */ /* 0x000f220000300a00 */
[----:B---3--:R-:W-:Y:S02]  /*2fff0*/  F2FP.F16.E4M3.UNPACK_B R5, R3.H1 ;  /* 0x00000003ff05723e */ /* 0x008fe400030006ff */
[----:B------:R-:W-:Y:S02]  /*30000*/  F2FP.F16.E4M3.UNPACK_B R2, R24.H1 ;  /* 0x00000018ff02723e */ /* 0x000fe400030006ff */
[----:B------:R-:W-:Y:S01]  /*30010*/  F2FP.F16.E4M3.UNPACK_B R3, R25.H1 ;  /* 0x00000019ff03723e */ /* 0x000fe200030006ff */
[----:B------:R-:W-:Y:S04]  /*30020*/  STL [R1+0x2e84], R0 ;  /* 0x002e840001007387 */ /* 0x000fe80000100800 */
[----:B------:R0:W-:Y:S04]  /*30030*/  STL [R1+0x10], R4 ;  /* 0x0000100401007387 */ /* 0x0001e80000100800 */
[----:B------:R1:W-:Y:S01]  /*30040*/  STL [R1+0x14], R5 ;  /* 0x0000140501007387 */ /* 0x0003e20000100800 */
[C---:B--2---:R-:W-:Y:S08]  /*30050*/  HMMA.16816.F32 R20, R12.reuse, R2, R20 ;  /* 0x000000020c14723c */ /* 0x044ff00000001814 */
[----:B----4-:R-:W-:Y:S01]  /*30060*/  HMMA.16816.F32 R16, R12, R4, R16 ;  /* 0x000000040c10723c */ /* 0x010fe20000001810 */
[----:B0-----:R-:W-:-:S02]  /*30070*/  F2FP.F16.E4M3.UNPACK_B R4, R26.H1 ;  /* 0x0000001aff04723e */ /* 0x001fc400030006ff */
[----:B-1----:R-:W-:-:S07]  /*30080*/  F2FP.F16.E4M3.UNPACK_B R5, R27.H1 ;  /* 0x0000001bff05723e */ /* 0x002fce00030006ff */
[----:B------:R-:W-:Y:S09]  /*30090*/  HMMA.16816.F32 R8, R12, R4, R8 ;  /* 0x000000040c08723c */ /* 0x000ff20000001808 */
[----:B------:R0:W-:Y:S04]  /*300a0*/  STL.64 [R1+0x80], R16 ;  /* 0x0000801001007387 */ /* 0x0001e80000100a00 */
[----:B------:R1:W-:Y:S04]  /*300b0*/  STL.64 [R1+0x88], R18 ;  /* 0x0000881201007387 */ /* 0x0003e80000100a00 */
[----:B------:R2:W-:Y:S04]  /*300c0*/  STL.64 [R1+0x8], R2 ;  /* 0x0000080201007387 */ /* 0x0005e80000100a00 */
[----:B------:R-:W3:Y:S04]  /*300d0*/  LDL.LU R26, [R1+0x940] ;  /* 0x00094000011a7983 */ /* 0x000ee80000300800 */
[----:B0-----:R-:W4:Y:S04]  /*300e0*/  LDL.LU R16, [R1+0xd0] ;  /* 0x0000d00001107983 */ /* 0x001f280000300800 */
[----:B------:R-:W-:Y:S04]  /*300f0*/  STL.64 [R1+0x90], R20 ;  /* 0x0000901401007387 */ /* 0x000fe80000100a00 */
[----:B------:R0:W-:Y:S04]  /*30100*/  STL.64 [R1+0x98], R22 ;  /* 0x0000981601007387 */ /* 0x0001e80000100a00 */
[----:B------:R0:W-:Y:S04]  /*30110*/  STL [R1], R4 ;  /* 0x0000000401007387 */ /* 0x0001e80000100800 */
[----:B------:R-:W4:Y:S04]  /*30120*/  LDL.LU R17, [R1+0xd4] ;  /* 0x0000d40001117983 */ /* 0x000f280000300800 */
[----:B-1----:R-:W4:Y:S04]  /*30130*/  LDL.LU R18, [R1+0xd8] ;  /* 0x0000d80001127983 */ /* 0x002f280000300800 */
[----:B------:R-:W4:Y:S04]  /*30140*/  LDL.LU R19, [R1+0xdc] ;  /* 0x0000dc0001137983 */ /* 0x000f280000300800 */
[----:B------:R-:W3:Y:S01]  /*30150*/  LDL.LU R25, [R1+0x954] ;  /* 0x0009540001197983 */ /* 0x000ee20000300800 */
[----:B--2---:R-:W-:-:S03]  /*30160*/  IMAD.MOV.U32 R2, RZ, RZ, R4 ;  /* 0x000000ffff027224 */ /* 0x004fc600078e0004 */
[----:B0-----:R-:W2:Y:S04]  /*30170*/  LDL.LU R22, [R1+0x960] ;  /* 0x0009600001167983 */ /* 0x001ea80000300800 */
[----:B------:R0:W-:Y:S04]  /*30180*/  STL [R1+0x4], R5 ;  /* 0x0000040501007387 */ /* 0x0001e80000100800 */
[----:B------:R-:W-:Y:S04]  /*30190*/  STL.64 [R1+0xb0], R8 ;  /* 0x0000b00801007387 */ /* 0x000fe80000100a00 */
[----:B------:R-:W-:Y:S04]  /*301a0*/  STL.64 [R1+0xb8], R10 ;  /* 0x0000b80a01007387 */ /* 0x000fe80000100a00 */
[----:B------:R-:W2:Y:S04]  /*301b0*/  LDL.LU R27, [R1+0x944] ;  /* 0x00094400011b7983 */ /* 0x000ea80000300800 */
[----:B------:R-:W2:Y:S01]  /*301c0*/  LDL.LU R24, [R1+0x950] ;  /* 0x0009500001187983 */ /* 0x000ea20000300800 */
[----:B------:R-:W-:-:S03]  /*301d0*/  IMAD.MOV.U32 R0, RZ, RZ, R5 ;  /* 0x000000ffff007224 */ /* 0x000fc600078e0005 */
[----:B------:R-:W2:Y:S04]  /*301e0*/  LDL.LU R4, [R1+0x150] ;  /* 0x0001500001047983 */ /* 0x000ea80000300800 */
[----:B0-----:R-:W2:Y:S04]  /*301f0*/  LDL.LU R5, [R1+0x154] ;  /* 0x0001540001057983 */ /* 0x001ea80000300800 */
[----:B------:R-:W2:Y:S04]  /*30200*/  LDL.LU R6, [R1+0x158] ;  /* 0x0001580001067983 */ /* 0x000ea80000300800 */
[----:B------:R-:W2:Y:S04]  /*30210*/  LDL.LU R7, [R1+0x15c] ;  /* 0x00015c0001077983 */ /* 0x000ea80000300800 */
[----:B--2---:R-:W-:Y:S04]  /*30220*/  STL.64 [R1+0x3560], R6 ;  /* 0x0035600601007387 */ /* 0x004fe80000100a00 */
[----:B------:R0:W-:Y:S04]  /*30230*/  STL.64 [R1+0x3558], R4 ;  /* 0x0035580401007387 */ /* 0x0001e80000100a00 */
[----:B0-----:R-:W2:Y:S04]  /*30240*/  LDL.LU R4, [R1+0x110] ;  /* 0x0001100001047983 */ /* 0x001ea80000300800 */
[----:B------:R-:W2:Y:S04]  /*30250*/  LDL.LU R5, [R1+0x114] ;  /* 0x0001140001057983 */ /* 0x000ea80000300800 */
[----:B------:R-:W2:Y:S04]  /*30260*/  LDL.LU R6, [R1+0x118] ;  /* 0x0001180001067983 */ /* 0x000ea80000300800 */
[----:B------:R-:W2:Y:S01]  /*30270*/  LDL.LU R7, [R1+0x11c] ;  /* 0x00011c0001077983 */ /* 0x000ea20000300800 */
[----:B------:R-:W-:-:S02]  /*30280*/  F2FP.F16.E4M3.UNPACK_B R28, R28.H1 ;  /* 0x0000001cff1c723e */ /* 0x000fc400030006ff */
[----:B------:R-:W-:Y:S01]  /*30290*/  F2FP.F16.E4M3.UNPACK_B R29, R29.H1 ;  /* 0x0000001dff1d723e */ /* 0x000fe200030006ff */
[----:B--2---:R-:W-:Y:S04]  /*302a0*/  STL.64 [R1+0x3570], R6 ;  /* 0x0035700601007387 */ /* 0x004fe80000100a00 */
[----:B------:R0:W-:Y:S04]  /*302b0*/  STL.64 [R1+0x3568], R4 ;  /* 0x0035680401007387 */ /* 0x0001e80000100a00 */
[----:B0-----:R-:W2:Y:S04]  /*302c0*/  LDL.LU R4, [R1+0xf0] ;  /* 0x0000f00001047983 */ /* 0x001ea80000300800 */
[----:B------:R-:W2:Y:S04]  /*302d0*/  LDL.LU R5, [R1+0xf4] ;  /* 0x0000f40001057983 */ /* 0x000ea80000300800 */
[----:B------:R-:W2:Y:S04]  /*302e0*/  LDL.LU R6, [R1+0xf8] ;  /* 0x0000f80001067983 */ /* 0x000ea80000300800 */
[----:B------:R-:W2:Y:S01]  /*302f0*/  LDL.LU R7, [R1+0xfc] ;  /* 0x0000fc0001077983 */ /* 0x000ea20000300800 */
[----:B----4-:R-:W-:Y:S01]  /*30300*/  HMMA.16816.F32 R8, R12, R28, R16 ;  /* 0x0000001c0c08723c */ /* 0x010fe20000001810 */
[----:B---3--:R-:W-:-:S02]  /*30310*/  F2FP.F16.E4M3.UNPACK_B R26, R26.H1 ;  /* 0x0000001aff1a723e */ /* 0x008fc400030006ff */
[----:B------:R-:W-:Y:S01]  /*30320*/  F2FP.F16.E4M3.UNPACK_B R27, R27.H1 ;  /* 0x0000001bff1b723e */ /* 0x000fe200030006ff */
[----:B------:R-:W3:Y:S04]  /*30330*/  LDL.LU R23, [R1+0x964] ;  /* 0x0009640001177983 */ /* 0x000ee80000300800 */
[----:B------:R-:W4:Y:S04]  /*30340*/  LDL.LU R20, [R1+0x970] ;  /* 0x0009700001147983 */ /* 0x000f280000300800 */
[----:B------:R-:W3:Y:S04]  /*30350*/  LDL.LU R21, [R1+0x974] ;  /* 0x0009740001157983 */ /* 0x000ee80000300800 */
[----:B------:R-:W3:Y:S04]  /*30360*/  LDL.LU R18, [R1+0x980] ;  /* 0x0009800001127983 */ /* 0x000ee80000300800 */
[----:B------:R-:W3:Y:S04]  /*30370*/  LDL.LU R19, [R1+0x984] ;  /* 0x0009840001137983 */ /* 0x000ee80000300800 */
[----:B------:R-:W-:Y:S04]  /*30380*/  STL.64 [R1+0xd0], R8 ;  /* 0x0000d00801007387 */ /* 0x000fe80000100a00 */
[----:B------:R0:W-:Y:S04]  /*30390*/  STL.64 [R1+0xd8], R10 ;  /* 0x0000d80a01007387 */ /* 0x0001e80000100a00 */
[----:B------:R-:W3:Y:S04]  /*303a0*/  LDL.LU R16, [R1+0x990] ;  /* 0x0009900001107983 */ /* 0x000ee80000300800 */
[----:B------:R-:W3:Y:S04]  /*303b0*/  LDL.LU R17, [R1+0x994] ;  /* 0x0009940001117983 */ /* 0x000ee80000300800 */
[----:B0-----:R-:W3:Y:S04]  /*303c0*/  LDL.LU R10, [R1+0x9a0] ;  /* 0x0009a000010a7983 */ /* 0x001ee80000300800 */
[----:B------:R-:W3:Y:S04]  /*303d0*/  LDL.LU R11, [R1+0x9a4] ;  /* 0x0009a400010b7983 */ /* 0x000ee80000300800 */
[----:B------:R-:W-:Y:S04]  /*303e0*/  STL [R1+0x350c], R28 ;  /* 0x00350c1c01007387 */ /* 0x000fe80000100800 */
[----:B------:R-:W-:Y:S01]  /*303f0*/  STL [R1+0x3508], R29 ;  /* 0x0035081d01007387 */ /* 0x000fe20000100800 */
[----:B--2---:R-:W-:-:S15]  /*30400*/  HMMA.16816.F32 R4, R12, R26, R4 ;  /* 0x0000001a0c04723c */ /* 0x004fde0000001804 */
[----:B------:R-:W-:-:S04]  /*30410*/  NOP ;  /* 0x0000000000007918 */ /* 0x000fc80000000000 */
[----:B------:R-:W-:Y:S04]  /*30420*/  STL.64 [R1+0xf0], R4 ;  /* 0x0000f00401007387 */ /* 0x000fe80000100a00 */
[----:B------:R0:W-:Y:S04]  /*30430*/  STL.64 [R1+0xf8], R6 ;  /* 0x0000f80601007387 */ /* 0x0001e80000100a00 */
[----:B0-----:R-:W2:Y:S04]  /*30440*/  LDL.LU.64 R6, [R1+0x3570] ;  /* 0x0035700001067983 */ /* 0x001ea80000300a00 */
[----:B------:R-:W2:Y:S01]  /*30450*/  LDL.LU.64 R4, [R1+0x3568] ;  /* 0x0035680001047983 */ /* 0x000ea20000300a00 */
[----:B------:R-:W-:-:S02]  /*30460*/  F2FP.F16.E4M3.UNPACK_B R24, R24.H1 ;  /* 0x00000018ff18723e */ /* 0x000fc400030006ff */
[----:B------:R-:W-:-:S07]  /*30470*/  F2FP.F16.E4M3.UNPACK_B R25, R25.H1 ;  /* 0x00000019ff19723e */ /* 0x000fce00030006ff */
        /* <DEDUP_REMOVED lines=8> */
[----:B0-----:R-:W2:Y:S04]  /*30500*/  LDL.LU R24, [R1+0x1b0] ;  /* 0x0001b00001187983 */ /* 0x001ea80000300800 */
[----:B------:R-:W2:Y:S04]  /*30510*/  LDL.LU R25, [R1+0x1b4] ;  /* 0x0001b40001197983 */ /* 0x000ea80000300800 */
[----:B------:R-:W2:Y:S04]  /*30520*/  LDL.LU R26, [R1+0x1b8] ;  /* 0x0001b800011a7983 */ /* 0x000ea80000300800 */
[----:B------:R-:W2:Y:S01]  /*30530*/  LDL.LU R27, [R1+0x1bc] ;  /* 0x0001bc00011b7983 */ /* 0x000ea20000300800 */
[----:B------:R-:W-:-:S02]  /*30540*/  F2FP.F16.E4M3.UNPACK_B R22, R22.H1 ;  /* 0x00000016ff16723e */ /* 0x000fc400030006ff */
[----:B---3--:R-:W-:Y:S01]  /*30550*/  F2FP.F16.E4M3.UNPACK_B R23, R23.H1 ;  /* 0x00000017ff17723e */ /* 0x008fe200030006ff */
[----:B--2---:R-:W-:Y:S04]  /*30560*/  STL.64 [R1+0x3550], R26 ;  /* 0x0035501a01007387 */ /* 0x004fe80000100a00 */
[----:B------:R0:W-:Y:S04]  /*30570*/  STL.64 [R1+0x3548], R24 ;  /* 0x0035481801007387 */ /* 0x0001e80000100a00 */
[----:B0-----:R-:W2:Y:S04]  /*30580*/  LDL.LU R24, [R1+0x170] ;  /* 0x0001700001187983 */ /* 0x001ea80000300800 */
[----:B------:R-:W2:Y:S04]  /*30590*/  LDL.LU R25, [R1+0x174] ;  /* 0x0001740001197983 */ /* 0x000ea80000300800 */
[----:B------:R-:W2:Y:S04]  /*305a0*/  LDL.LU R26, [R1+0x178] ;  /* 0x00017800011a7983 */ /* 0x000ea80000300800 */
[----:B------:R-:W2:Y:S01]  /*305b0*/  LDL.LU R27, [R1+0x17c] ;  /* 0x00017c00011b7983 */ /* 0x000ea20000300800 */
[----:B----4-:R-:W-:Y:S01]  /*305c0*/  F2FP.F16.E4M3.UNPACK_B R20, R20.H1 ;  /* 0x00000014ff14723e */ /* 0x010fe200030006ff */
[----:B------:R-:W-:Y:S01]  /*305d0*/  HMMA.16816.F32 R4, R12, R22, R4 ;  /* 0x000000160c04723c */ /* 0x000fe20000001804 */
[----:B------:R-:W-:-:S15]  /*305e0*/  F2FP.F16.E4M3.UNPACK_B R21, R21.H1 ;  /* 0x00000015ff15723e */ /* 0x000fde00030006ff */
[----:B------:R-:W-:-:S03]  /*305f0*/  NOP ;  /* 0x0000000000007918 */ /* 0x000fc60000000000 */
[----:B------:R0:W-:Y:S04]  /*30600*/  STL.64 [R1+0x150], R4 ;  /* 0x0001500401007387 */ /* 0x0001e80000100a00 */
[----:B------:R1:W-:Y:S04]  /*30610*/  STL.64 [R1+0x158], R6 ;  /* 0x0001580601007387 */ /* 0x0003e80000100a00 */
[----:B0-----:R-:W3:Y:S04]  /*30620*/  LDL.LU R4, [R1+0x1d0] ;  /* 0x0001d00001047983 */ /* 0x001ee80000300800 */
[----:B------:R-:W3:Y:S04]  /*30630*/  LDL.LU R5, [R1+0x1d4] ;  /* 0x0001d40001057983 */ /* 0x000ee80000300800 */
[----:B-1----:R-:W3:Y:S04]  /*30640*/  LDL.LU R6, [R1+0x1d8] ;  /* 0x0001d80001067983 */ /* 0x002ee80000300800 */
[----:B------:R-:W3:Y:S04]  /*30650*/  LDL.LU R7, [R1+0x1dc] ;  /* 0x0001dc0001077983 */ /* 0x000ee80000300800 */
[----:B------:R-:W4:Y:S01]  /*30660*/  LDL.LU R9, [R1+0x9b0] ;  /* 0x0009b00001097983 */ /* 0x000f220000300800 */
        /* <DEDUP_REMOVED lines=13> */
[----:B------:R-:W-:Y:S02]  /*30740*/  F2FP.F16.E4M3.UNPACK_B R19, R19.H1 ;  /* 0x00000013ff13723e */ /* 0x000fe400030006ff */
[----:B------:R-:W-:Y:S02]  /*30750*/  F2FP.F16.E4M3.UNPACK_B R16, R16.H1 ;  /* 0x00000010ff10723e */ /* 0x000fe400030006ff */
[----:B------:R-:W-:-:S03]  /*30760*/  F2FP.F16.E4M3.UNPACK_B R17, R17.H1 ;  /* 0x00000011ff11723e */ /* 0x000fc600030006ff */
[----:B--2---:R-:W-:-:S15]  /*30770*/  HMMA.16816.F32 R20, R12, R18, R20 ;  /* 0x000000120c14723c */ /* 0x004fde0000001814 */
[----:B------:R-:W-:-:S04]  /*30780*/  NOP ;  /* 0x0000000000007918 */ /* 0x000fc80000000000 */
[----:B------:R-:W-:Y:S04]  /*30790*/  STL.64 [R1+0x840], R20 ;  /* 0x0008401401007387 */ /* 0x000fe80000100a00 */
[----:B------:R0:W-:Y:S02]  /*307a0*/  STL.64 [R1+0x848], R22 ;  /* 0x0008481601007387 */ /* 0x0001e40000100a00 */
[----:B0-----:R-:W-:Y:S02]  /*307b0*/  HMMA.16816.F32 R20, R12, R16, R24 ;  /* 0x000000100c14723c */ /* 0x001fe40000001818 */
[----:B------:R-:W-:Y:S04]  /*307c0*/  STL.64 [R1+0x3490], R18 ;  /* 0x0034901201007387 */ /* 0x000fe80000100a00 */
[----:B------:R0:W-:-:S13]  /*307d0*/  STL.64 [R1+0x3488], R16 ;  /* 0x0034881001007387 */ /* 0x0001da0000100a00 */
[----:B------:R-:W-:Y:S04]  /*307e0*/  STL.64 [R1+0x850], R20 ;  /* 0x0008501401007387 */ /* 0x000fe80000100a00 */
[----:B------:R-:W-:Y:S04]  /*307f0*/  STL.64 [R1+0x858], R22 ;  /* 0x0008581601007387 */ /* 0x000fe80000100a00 */
[----:B0-----:R-:W2:Y:S04]  /*30800*/  LDL.LU R16, [R1+0x800] ;  /* 0x0008000001107983 */ /* 0x001ea80000300800 */
[----:B------:R-:W2:Y:S04]  /*30810*/  LDL.LU R17, [R1+0x804] ;  /* 0x0008040001117983 */ /* 0x000ea80000300800 */
[----:B------:R-:W2:Y:S04]  /*30820*/  LDL.LU R18, [R1+0x808] ;  /* 0x0008080001127983 */ /* 0x000ea80000300800 */
[----:B------:R-:W2:Y:S01]  /*30830*/  LDL.LU R19, [R1+0x80c] ;  /* 0x00080c0001137983 */ /* 0x000ea20000300800 */
[----:B------:R-:W-:-:S02]  /*30840*/  IMAD.MOV.U32 R26, RZ, RZ, R2 ;  /* 0x000000ffff1a7224 */ /* 0x000fc400078e0002 */
[----:B------:R-:W-:Y:S01]  /*30850*/  IMAD.MOV.U32 R27, RZ, RZ, R0 ;  /* 0x000000ffff1b7224 */ /* 0x000fe200078e0000 */
[----:B--2---:R-:W-:Y:S04]  /*30860*/  STL.64 [R1+0x34e0], R18 ;  /* 0x0034e01201007387 */ /* 0x004fe80000100a00 */
[----:B------:R3:W-:Y:S04]  /*30870*/  STL.64 [R1+0x34d8], R16 ;  /* 0x0034d81001007387 */ /* 0x0007e80000100a00 */
[----:B------:R-:W2:Y:S04]  /*30880*/  LDL.64 R24, [R1+0x8] ;  /* 0x0000080001187983 */ /* 0x000ea80000100a00 */
[----:B------:R-:W-:Y:S01]  /*30890*/  STL.64 [R1+0x34f0], R26 ;  /* 0x0034f01a01007387 */ /* 0x000fe20000100a00 */
[----:B------:R-:W-:-:S02]  /*308a0*/  F2FP.F16.E4M3.UNPACK_B R10, R10.H1 ;  /* 0x0000000aff0a723e */ /* 0x000fc400030006ff */
[----:B------:R-:W-:-:S07]  /*308b0*/  F2FP.F16.E4M3.UNPACK_B R11, R11.H1 ;  /* 0x0000000bff0b723e */ /* 0x000fce00030006ff */
[----:B---3--:R-:W-:Y:S01]  /*308c0*/  HMMA.16816.F32 R16, R12, R10, R4 ;  /* 0x0000000a0c10723c */ /* 0x008fe20000001804 */
[----:B--2---:R-:W-:Y:S04]  /*308d0*/  STL.64 [R1+0x34e8], R24 ;  /* 0x0034e81801007387 */ /* 0x004fe80000100a00 */
[----:B------:R-:W2:Y:S04]  /*308e0*/  LDL.LU R20, [R1+0x7f0] ;  /* 0x0007f00001147983 */ /* 0x000ea80000300800 */
[----:B------:R-:W2:Y:S04]  /*308f0*/  LDL.LU R21, [R1+0x7f4] ;  /* 0x0007f40001157983 */ /* 0x000ea80000300800 */
[----:B------:R-:W3:Y:S04]  /*30900*/  LDL.LU R22, [R1+0x7f8] ;  /* 0x0007f80001167983 */ /* 0x000ee80000300800 */
[----:B------:R-:W3:Y:S01]  /*30910*/  LDL.LU R23, [R1+0x7fc] ;  /* 0x0007fc0001177983 */ /* 0x000ee20000300800 */
[----:B----4-:R-:W-:-:S03]  /*30920*/  F2FP.F16.E4M3.UNPACK_B R8, R9.H1 ;  /* 0x00000009ff08723e */ /* 0x010fc600030006ff */
[----:B---3--:R-:W-:Y:S04]  /*30930*/  STL.64 [R1+0x3500], R22 ;  /* 0x0035001601007387 */ /* 0x008fe80000100a00 */
[----:B--2---:R-:W-:Y:S04]  /*30940*/  STL.64 [R1+0x34f8], R20 ;  /* 0x0034f81401007387 */ /* 0x004fe80000100a00 */
[----:B------:R-:W2:Y:S04]  /*30950*/  LDL.LU R9, [R1+0x9b4] ;  /* 0x0009b40001097983 */ /* 0x000ea80000300800 */
[----:B------:R-:W3:Y:S04]  /*30960*/  LDL.LU R6, [R1+0x9c0] ;  /* 0x0009c00001067983 */ /* 0x000ee80000300800 */
[----:B------:R0:W-:Y:S04]  /*30970*/  STL.64 [R1+0x860], R16 ;  /* 0x0008601001007387 */ /* 0x0001e80000100a00 */
[----:B------:R-:W-:Y:S04]  /*30980*/  STL.64 [R1+0x868], R18 ;  /* 0x0008681201007387 */ /* 0x000fe80000100a00 */
[----:B------:R-:W4:Y:S04]  /*30990*/  LDL.LU R7, [R1+0x9c4] ;  /* 0x0009c40001077983 */ /* 0x000f280000300800 */
[----:B------:R-:W2:Y:S04]  /*309a0*/  LDL.LU R4, [R1+0x9d0] ;  /* 0x0009d00001047983 */ /* 0x000ea80000300800 */
[----:B------:R-:W2:Y:S04]  /*309b0*/  LDL.LU R5, [R1+0x9d4] ;  /* 0x0009d40001057983 */ /* 0x000ea80000300800 */
[----:B------:R-:W2:Y:S04]  /*309c0*/  LDL.LU R2, [R1+0x9e0] ;  /* 0x0009e00001027983 */ /* 0x000ea80000300800 */
[----:B------:R-:W2:Y:S04]  /*309d0*/  LDL.LU R3, [R1+0x9e4] ;  /* 0x0009e40001037983 */ /* 0x000ea80000300800 */
[----:B0-----:R-:W2:Y:S04]  /*309e0*/  LDL.LU R16, [R1+0x1034] ;  /* 0x0010340001107983 */ /* 0x001ea80000300800 */
[----:B------:R-:W2:Y:S04]  /*309f0*/  LDL.LU R28, [R1+0x1040] ;  /* 0x00104000011c7983 */ /* 0x000ea80000300800 */
[----:B--2---:R0:W-:Y:S04]  /*30a00*/  STL [R1+0x3510], R28 ;  /* 0x0035101c01007387 */ /* 0x0041e80000100800 */
        /* <DEDUP_REMOVED lines=8> */
[----:B--2---:R-:W-:Y:S04]  /*30a90*/  STL.64 [R1+0x3520], R22 ;  /* 0x0035201601007387 */ /* 0x004fe80000100a00 */
[----:B------:R0:W-:Y:S04]  /*30aa0*/  STL.64 [R1+0x3518], R20 ;  /* 0x0035181401007387 */ /* 0x0001e80000100a00 */
[----:B0-----:R-:W2:Y:S04]  /*30ab0*/  LDL.LU R20, [R1+0x830] ;  /* 0x0008300001147983 */ /* 0x001ea80000300800 */
        /* <DEDUP_REMOVED lines=9> */
[----:B------:R-:W-:-:S03]  /*30b50*/  F2FP.F16.E4M3.UNPACK_B R9, R9.H1 ;  /* 0x00000009ff09723e */ /* 0x000fc600030006ff */
[----:B--2---:R-:W-:Y:S04]  /*30b60*/  STL.64 [R1+0x3540], R22 ;  /* 0x0035401601007387 */ /* 0x004fe80000100a00 */
[----:B------:R0:W-:Y:S04]  /*30b70*/  STL.64 [R1+0x3538], R20 ;  /* 0x0035381401007387 */ /* 0x0001e80000100a00 */
[----:B0-----:R-:W2:Y:S04]  /*30b80*/  LDL.LU R20, [R1+0x1f0] ;  /* 0x0001f00001147983 */ /* 0x001ea80000300800 */
[----:B------:R-:W2:Y:S04]  /*30b90*/  LDL.LU R21, [R1+0x1f4] ;  /* 0x0001f40001157983 */ /* 0x000ea80000300800 */
[----:B------:R-:W2:Y:S04]  /*30ba0*/  LDL.LU R22, [R1+0x1f8] ;  /* 0x0001f80001167983 */ /* 0x000ea80000300800 */
[----:B------:R-:W2:Y:S04]  /*30bb0*/  LDL.LU R23, [R1+0x1fc] ;  /* 0x0001fc0001177983 */ /* 0x000ea80000300800 */
[----:B------:R-:W3:Y:S04]  /*30bc0*/  LDL R18, [R1+0x18] ;  /* 0x0000180001127983 */ /* 0x000ee80000100800 */
[----:B------:R-:W3:Y:S04]  /*30bd0*/  LDL R19, [R1+0x1c] ;  /* 0x00001c0001137983 */ /* 0x000ee80000100800 */
[----:B------:R-:W3:Y:S04]  /*30be0*/  LDL.LU R24, [R1+0x820] ;  /* 0x0008200001187983 */ /* 0x000ee80000300800 */
[----:B------:R-:W3:Y:S04]  /*30bf0*/  LDL.LU R25, [R1+0x824] ;  /* 0x0008240001197983 */ /* 0x000ee80000300800 */
[----:B------:R-:W3:Y:S04]  /*30c00*/  LDL.LU R26, [R1+0x828] ;  /* 0x00082800011a7983 */ /* 0x000ee80000300800 */
[----:B------:R-:W3:Y:S01]  /*30c10*/  LDL.LU R27, [R1+0x82c] ;  /* 0x00082c00011b7983 */ /* 0x000ee20000300800 */
[----:B--2---:R-:W-:-:S15]  /*30c20*/  HMMA.16816.F32 R20, R12, R8, R20 ;  /* 0x000000080c14723c */ /* 0x004fde0000001814 */
[----:B------:R-:W-:-:S04]  /*30c30*/  NOP ;  /* 0x0000000000007918 */ /* 0x000fc80000000000 */
[----:B------:R-:W-:Y:S04]  /*30c40*/  STL.64 [R1+0x870], R20 ;  /* 0x0008701401007387 */ /* 0x000fe80000100a00 */
[----:B------:R0:W-:Y:S04]  /*30c50*/  STL.64 [R1+0x878], R22 ;  /* 0x0008781601007387 */ /* 0x0001e80000100a00 */
[----:B0-----:R-:W2:Y:S04]  /*30c60*/  LDL.LU.64 R22, [R1+0x3540] ;  /* 0x0035400001167983 */ /* 0x001ea80000300a00 */
[----:B------:R-:W2:Y:S01]  /*30c70*/  LDL.LU.64 R20, [R1+0x3538] ;  /* 0x0035380001147983 */ /* 0x000ea20000300a00 */
[----:B---3--:R-:W-:-:S02]  /*30c80*/  F2FP.F16.E4M3.UNPACK_B R6, R6.H1 ;  /* 0x00000006ff06723e */ /* 0x008fc400030006ff */
[----:B----4-:R-:W-:Y:S01]  /*30c90*/  F2FP.F16.E4M3.UNPACK_B R7, R7.H1 ;  /* 0x00000007ff07723e */ /* 0x010fe200030006ff */
[----:B------:R0:W-:Y:S04]  /*30ca0*/  STL.64 [R1+0x3470], R10 ;  /* 0x0034700a01007387 */ /* 0x0001e80000100a00 */
[----:B0-----:R-:W3:Y:S04]  /*30cb0*/  LDL R10, [R1+0x10] ;  /* 0x00001000010a7983 */ /* 0x001ee80000100800 */
[----:B------:R-:W3:Y:S04]  /*30cc0*/  LDL R11, [R1+0x14] ;  /* 0x00001400010b7983 */ /* 0x000ee80000100800 */
[----:B------:R0:W-:Y:S04]  /*30cd0*/  STL.64 [R1+0x3468], R8 ;  /* 0x0034680801007387 */ /* 0x0001e80000100a00 */
[----:B0-----:R-:W4:Y:S04]  /*30ce0*/  LDL.LU R9, [R1+0x103c] ;  /* 0x00103c0001097983 */ /* 0x001f280000300800 */
[----:B------:R-:W3:Y:S01]  /*30cf0*/  LDL.LU R8, [R1+0x1044] ;  /* 0x0010440001087983 */ /* 0x000ee20000300800 */
[----:B--2---:R-:W-:-:S15]  /*30d00*/  HMMA.16816.F32 R20, R12, R6, R20 ;  /* 0x000000060c14723c */ /* 0x004fde0000001814 */
[----:B------:R-:W-:-:S04]  /*30d10*/  NOP ;  /* 0x0000000000007918 */ /* 0x000fc80000000000 */
[----:B------:R-:W-:Y:S04]  /*30d20*/  STL.64 [R1+0x880], R20 ;  /* 0x0008801401007387 */ /* 0x000fe80000100a00 */
[----:B------:R0:W-:Y:S04]  /*30d30*/  STL.64 [R1+0x888], R22 ;  /* 0x0008881601007387 */ /* 0x0001e80000100a00 */
[----:B0-----:R-:W2:Y:S04]  /*30d40*/  LDL.LU.64 R22, [R1+0x3530] ;  /* 0x0035300001167983 */ /* 0x001ea80000300a00 */
[----:B------:R-:W2:Y:S01]  /*30d50*/  LDL.LU.64 R20, [R1+0x3528] ;  /* 0x0035280001147983 */ /* 0x000ea20000300a00 */
[----:B------:R-:W-:-:S02]  /*30d60*/  F2FP.F16.E4M3.UNPACK_B R4, R4.H1 ;  /* 0x00000004ff04723e */ /* 0x000fc400030006ff */
[----:B------:R-:W-:Y:S01]  /*30d70*/  F2FP.F16.E4M3.UNPACK_B R5, R5.H1 ;  /* 0x00000005ff05723e */ /* 0x000fe200030006ff */
[----:B------:R-:W-:-:S06]  /*30d80*/  IMAD R16, R16, 0x100, R28 ;  /* 0x0000010010107824 */ /* 0x000fcc00078e021c */
        /* <DEDUP_REMOVED lines=8> */
[----:B0-----:R-:W4:Y:S04]  /*30e10*/  LDL.LU R4, [R1+0x810] ;  /* 0x0008100001047983 */ /* 0x001f280000300800 */
[----:B------:R-:W4:Y:S04]  /*30e20*/  LDL.LU R5, [R1+0x814] ;  /* 0x0008140001057983 */ /* 0x000f280000300800 */
[----:B------:R-:W4:Y:S04]  /*30e30*/  LDL.LU R6, [R1+0x818] ;  /* 0x0008180001067983 */ /* 0x000f280000300800 */
[----:B------:R-:W4:Y:S04]  /*30e40*/  LDL.LU R7, [R1+0x81c] ;  /* 0x00081c0001077983 */ /* 0x000f280000300800 */
[----:B------:R-:W4:Y:S01]  /*30e50*/  LDL.LU R28, [R1+0x3510] ;  /* 0x00351000011c7983 */ /* 0x000f220000300800 */
[----:B------:R-:W-:-:S02]  /*30e60*/  F2FP.F16.E4M3.UNPACK_B R2, R2.H1 ;  /* 0x00000002ff02723e */ /* 0x000fc400030006ff */
[----:B------:R-:W-:Y:S01]  /*30e70*/  F2FP.F16.E4M3.UNPACK_B R3, R3.H1 ;  /* 0x00000003ff03723e */ /* 0x000fe200030006ff */
[----:B---3--:R-:W-:Y:S02]  /*30e80*/  IMAD R8, R8, 0x100, R29 ;  /* 0x0000010008087824 */ /* 0x008fe400078e021d */
[----:B------:R-:W-:-:S04]  /*30e90*/  IMAD R0, R0, 0x100, R17 ;  /* 0x0000010000007824 */ /* 0x000fc800078e0211 */
[----:B--2---:R-:W-:Y:S01]  /*30ea0*/  HMMA.16816.F32 R12, R12, R2, R20 ;  /* 0x000000020c0c723c */ /* 0x004fe20000001814 */
[----:B----4-:R-:W-:Y:S02]  /*30eb0*/  IMAD R9, R9, 0x100, R28 ;  /* 0x0000010009097824 */ /* 0x010fe400078e021c */
[----:B------:R-:W2:Y:S04]  /*30ec0*/  LDL.LU R28, [R1+0x350c] ;  /* 0x00350c00011c7983 */ /* 0x000ea80000300800 */
[----:B------:R-:W2:Y:S04]  /*30ed0*/  LDL.LU R29, [R1+0x3508] ;  /* 0x00350800011d7983 */ /* 0x000ea80000300800 */
[----:B------:R-:W3:Y:S04]  /*30ee0*/  LDL.LU.64 R22, [R1+0x3500] ;  /* 0x0035000001167983 */ /* 0x000ee80000300a00 */
[----:B------:R-:W3:Y:S04]  /*30ef0*/  LDL.LU.64 R20, [R1+0x34f8] ;  /* 0x0034f80001147983 */ /* 0x000ee80000300a00 */
[----:B------:R-:W-:Y:S04]  /*30f00*/  STL [R1+0x3440], R3 ;  /* 0x0034400301007387 */ /* 0x000fe80000100800 */
[----:B------:R0:W-:Y:S04]  /*30f10*/  STL.64 [R1+0x830], R12 ;  /* 0x0008300c01007387 */ /* 0x0001e80000100a00 */
[----:B------:R1:W-:Y:S01]  /*30f20*/  STL.64 [R1+0x838], R14 ;  /* 0x0008380e01007387 */ /* 0x0003e20000100a00 */
[----:B0-----:R-:W-:-:S02]  /*30f30*/  F2FP.F16.E4M3.UNPACK_B R12, R16 ;  /* 0x00000010ff0c723e */ /* 0x001fc400020006ff */
[----:B------:R-:W-:Y:S02]  /*30f40*/  F2FP.F16.E4M3.UNPACK_B R13, R9 ;  /* 0x00000009ff0d723e */ /* 0x000fe400020006ff */
[----:B-1----:R-:W-:Y:S02]  /*30f50*/  F2FP.F16.E4M3.UNPACK_B R14, R8 ;  /* 0x00000008ff0e723e */ /* 0x002fe400020006ff */
[----:B------:R-:W-:-:S07]  /*30f60*/  F2FP.F16.E4M3.UNPACK_B R15, R0 ;  /* 0x00000000ff0f723e */ /* 0x000fce00020006ff */
[----:B------:R-:W-:Y:S01]  /*30f70*/  HMMA.16816.F32 R16, R12, R18, R24 ;  /* 0x000000120c10723c */ /* 0x000fe20000001818 */
[----:B------:R-:W3:Y:S04]  /*30f80*/  LDL.LU.64 R26, [R1+0x34f0] ;  /* 0x0034f000011a7983 */ /* 0x000ee80000300a00 */
[----:B------:R-:W4:-:S14]  /*30f90*/  LDL.LU.64 R24, [R1+0x34e8] ;  /* 0x0034e80001187983 */ /* 0x000f1c0000300a00 */
[----:B------:R-:W-:Y:S04]  /*30fa0*/  STL.64 [R1+0x8d0], R16 ;  /* 0x0008d01001007387 */ /* 0x000fe80000100a00 */
[----:B------:R0:W-:Y:S04]  /*30fb0*/  STL.64 [R1+0x8d8], R18 ;  /* 0x0008d81201007387 */ /* 0x0001e80000100a00 */
[----:B0-----:R-:W4:Y:S04]  /*30fc0*/  LDL.LU.64 R18, [R1+0x34e0] ;  /* 0x0034e00001127983 */ /* 0x001f280000300a00 */
[----:B------:R-:W4:Y:S01]  /*30fd0*/  LDL.LU.64 R16, [R1+0x34d8] ;  /* 0x0034d80001107983 */ /* 0x000f220000300a00 */
[----:B------:R-:W-:-:S15]  /*30fe0*/  HMMA.16816.F32 R8, R12, R10, R4 ;  /* 0x0000000a0c08723c */ /* 0x000fde0000001804 */
[----:B------:R-:W-:-:S04]  /*30ff0*/  NOP ;  /* 0x0000000000007918 */ /* 0x000fc80000000000 */
[----:B------:R0:W-:Y:S04]  /*31000*/  STL.64 [R1+0x8c0], R8 ;  /* 0x0008c00801007387 */ /* 0x0001e80000100a00 */
[----:B------:R-:W-:Y:S01]  /*31010*/  STL.64 [R1+0x8c8], R10 ;  /* 0x0008c80a01007387 */ /* 0x000fe20000100a00 */
[----:B----4-:R-:W-:-:S15]  /*31020*/  HMMA.16816.F32 R4, R12, R24, R16 ;  /* 0x000000180c04723c */ /* 0x010fde0000001810 */
[----:B------:R-:W-:-:S04]  /*31030*/  NOP ;  /* 0x0000000000007918 */ /* 0x000fc80000000000 */
[----:B------:R-:W-:Y:S04]  /*31040*/  STL.64 [R1+0x8b0], R4 ;  /* 0x0008b00401007387 */ /* 0x000fe80000100a00 */
[----:B------:R3:W-:Y:S04]  /*31050*/  STL.64 [R1+0x8b8], R6 ;  /* 0x0008b80601007387 */ /* 0x0007e80000100a00 */
[----:B0-----:R-:W4:Y:S01]  /*31060*/  LDL.LU R8, [R1+0x780] ;  /* 0x0007800001087983 */ /* 0x001f220000300800 */
[----:B---3--:R-:W-:-:S15]  /*31070*/  HMMA.16816.F32 R4, R12, R26, R20 ;  /* 0x0000001a0c04723c */ /* 0x008fde0000001814 */
[----:B------:R-:W-:-:S04]  /*31080*/  NOP ;  /* 0x0000000000007918 */ /* 0x000fc80000000000 */
[----:B------:R-:W-:Y:S04]  /*31090*/  STL.64 [R1+0x8a0], R4 ;  /* 0x0008a00401007387 */ /* 0x000fe80000100a00 */
[----:B------:R-:W-:Y:S04]  /*310a0*/  STL.64 [R1+0x8a8], R6 ;  /* 0x0008a80601007387 */ /* 0x000fe80000100a00 */
[----:B------:R-:W4:Y:S04]  /*310b0*/  LDL.LU R9, [R1+0x784] ;  /* 0x0007840001097983 */ /* 0x000f280000300800 */
[----:B------:R-:W3:Y:S04]  /*310c0*/  LDL.LU R10, [R1+0x788] ;  /* 0x00078800010a7983 */ /* 0x000ee80000300800 */
[----:B------:R-:W3:Y:S04]  /*310d0*/  LDL.LU R11, [R1+0x78c] ;  /* 0x00078c00010b7983 */ /* 0x000ee80000300800 */
[----:B------:R-:W2:Y:S04]  /*310e0*/  LDL.LU R20, [R1+0x7c0] ;  /* 0x0007c00001147983 */ /* 0x000ea80000300800 */
[----:B------:R-:W2:Y:S04]  /*310f0*/  LDL.LU R21, [R1+0x7c4] ;  /* 0x0007c40001157983 */ /* 0x000ea80000300800 */
[----:B------:R-:W2:Y:S04]  /*31100*/  LDL.LU R22, [R1+0x7c8] ;  /* 0x0007c80001167983 */ /* 0x000ea80000300800 */
[----:B------:R-:W2:Y:S01]  /*31110*/  LDL.LU R23, [R1+0x7cc] ;  /* 0x0007cc0001177983 */ /* 0x000ea20000300800 */
[----:B------:R-:W-:-:S02]  /*31120*/  IMAD.MOV.U32 R3, RZ, RZ, R24 ;  /* 0x000000ffff037224 */ /* 0x000fc400078e0018 */
[----:B------:R-:W-:Y:S01]  /*31130*/  IMAD.MOV.U32 R0, RZ, RZ, R25 ;  /* 0x000000ffff007224 */ /* 0x000fe200078e0019 */
[----:B------:R-:W3:Y:S04]  /*31140*/  LDL.LU R24, [R1+0x7e0] ;  /* 0x0007e00001187983 */ /* 0x000ee80000300800 */
[----:B------:R-:W3:Y:S04]  /*31150*/  LDL.LU R25, [R1+0x7e4] ;  /* 0x0007e40001197983 */ /* 0x000ee80000300800 */
[----:B------:R-:W3:Y:S04]  /*31160*/  LDL.LU R26, [R1+0x7e8] ;  /* 0x0007e800011a7983 */ /* 0x000ee80000300800 */
[----:B------:R-:W3:Y:S04]  /*31170*/  LDL.LU R27, [R1+0x7ec] ;  /* 0x0007ec00011b7983 */ /* 0x000ee80000300800 */
[----:B--2---:R-:W-:Y:S04]  /*31180*/  STL.64 [R1+0x34c0], R22 ;  /* 0x0034c01601007387 */ /* 0x004fe80000100a00 */
[----:B------:R0:W-:Y:S04]  /*31190*/  STL.64 [R1+0x34b8], R20 ;  /* 0x0034b81401007387 */ /* 0x0001e80000100a00 */
        /* <DEDUP_REMOVED lines=14> */
[----:B---3--:R-:W-:Y:S04]  /*31280*/  STL.64 [R1+0x3480], R10 ;  /* 0x0034800a01007387 */ /* 0x008fe80000100a00 */
[----:B----4-:R0:W-:Y:S04]  /*31290*/  STL.64 [R1+0x3478], R8 ;  /* 0x0034780801007387 */ /* 0x0101e80000100a00 */
[----:B0-----:R-:W3:Y:S04]  /*312a0*/  LDL.LU R8, [R1+0x790] ;  /* 0x0007900001087983 */ /* 0x001ee80000300800 */
[----:B------:R-:W3:Y:S04]  /*312b0*/  LDL.LU R9, [R1+0x794] ;  /* 0x0007940001097983 */ /* 0x000ee80000300800 */
[----:B------:R-:W3:Y:S04]  /*312c0*/  LDL.LU R10, [R1+0x798] ;  /* 0x00079800010a7983 */ /* 0x000ee80000300800 */
[----:B------:R-:W3:Y:S04]  /*312d0*/  LDL.LU R11, [R1+0x79c] ;  /* 0x00079c00010b7983 */ /* 0x000ee80000300800 */
[----:B------:R-:W4:Y:S04]  /*312e0*/  LDL.LU R4, [R1+0x760] ;  /* 0x0007600001047983 */ /* 0x000f280000300800 */
[----:B------:R-:W4:Y:S04]  /*312f0*/  LDL.LU R5, [R1+0x764] ;  /* 0x0007640001057983 */ /* 0x000f280000300800 */
[----:B------:R-:W2:Y:S04]  /*31300*/  LDL.LU R6, [R1+0x768] ;  /* 0x0007680001067983 */ /* 0x000ea80000300800 */
[----:B------:R-:W2:Y:S01]  /*31310*/  LDL.LU R7, [R1+0x76c] ;  /* 0x00076c0001077983 */ /* 0x000ea20000300800 */
[C---:B------:R-:W-:Y:S03]  /*31320*/  HMMA.16816.F32 R24, R12.reuse, R28, R24 ;  /* 0x0000001c0c18723c */ /* 0x040fe60000001818 */
[----:B--2---:R-:W-:Y:S04]  /*31330*/  STL.64 [R1+0x3460], R6 ;  /* 0x0034600601007387 */ /* 0x004fe80000100a00 */
[----:B----4-:R0:W-:Y:S04]  /*31340*/  STL.64 [R1+0x3458], R4 ;  /* 0x0034580401007387 */ /* 0x0101e80000100a00 */
[----:B0-----:R-:W2:Y:S04]  /*31350*/  LDL.LU R4, [R1+0x770] ;  /* 0x0007700001047983 */ /* 0x001ea80000300800 */
[----:B------:R-:W2:Y:S04]  /*31360*/  LDL.LU R5, [R1+0x774] ;  /* 0x0007740001057983 */ /* 0x000ea80000300800 */
[----:B------:R-:W2:Y:S04]  /*31370*/  LDL.LU R6, [R1+0x778] ;  /* 0x0007780001067983 */ /* 0x000ea80000300800 */
[----:B------:R-:W2:Y:S04]  /*31380*/  LDL.LU R7, [R1+0x77c] ;  /* 0x00077c0001077983 */ /* 0x000ea80000300800 */
[----:B------:R-:W-:Y:S04]  /*31390*/  STL.64 [R1+0x820], R24 ;  /* 0x0008201801007387 */ /* 0x000fe80000100a00 */
[----:B------:R0:W-:Y:S04]  /*313a0*/  STL.64 [R1+0x828], R26 ;  /* 0x0008281a01007387 */ /* 0x0001e80000100a00 */
[----:B0-----:R-:W4:Y:S04]  /*313b0*/  LDL.LU.64 R26, [R1+0x34d0] ;  /* 0x0034d000011a7983 */ /* 0x001f280000300a00 */
[----:B------:R-:W2:Y:S04]  /*313c0*/  LDL.LU.64 R24, [R1+0x34c8] ;  /* 0x0034c80001187983 */ /* 0x000ea80000300a00 */
[----:B------:R0:W-:Y:S04]  /*313d0*/  STL [R1+0x342c], R28 ;  /* 0x00342c1c01007387 */ /* 0x0001e80000100800 */
[----:B0-----:R-:W2:Y:S04]  /*313e0*/  LDL.LU R28, [R1+0x105c] ;  /* 0x00105c00011c7983 */ /* 0x001ea80000300800 */
[----:B------:R0:W-:Y:S04]  /*313f0*/  STL [R1+0x3428], R29 ;  /* 0x0034281d01007387 */ /* 0x0001e80000100800 */
[----:B0-----:R-:W2:Y:S01]  /*31400*/  LDL.LU R29, [R1+0x1064] ;  /* 0x00106400011d7983 */ /* 0x001ea20000300800 */
[----:B----4-:R-:W-:-:S15]  /*31410*/  HMMA.16816.F32 R20, R12, R26, R20 ;  /* 0x0000001a0c14723c */ /* 0x010fde0000001814 */
        /* <DEDUP_REMOVED lines=10> */
[----:B------:R-:W4:Y:S04]  /*314c0*/  LDL.LU.64 R20, [R1+0x34a8] ;  /* 0x0034a80001147983 */ /* 0x000f280000300a00 */
[----:B------:R0:W-:Y:S04]  /*314d0*/  STL.64 [R1+0x33d8], R26 ;  /* 0x0033d81a01007387 */ /* 0x0001e80000100a00 */
[----:B0-----:R-:W3:Y:S04]  /*314e0*/  LDL.LU R26, [R1+0x1060] ;  /* 0x00106000011a7983 */ /* 0x001ee80000300800 */
[----:B------:R-:W3:Y:S04]  /*314f0*/  LDL.LU R27, [R1+0x1068] ;  /* 0x00106800011b7983 */ /* 0x000ee80000300800 */
[----:B------:R0:W-:Y:S04]  /*31500*/  STL.64 [R1+0x33d0], R24 ;  /* 0x0033d01801007387 */ /* 0x0001e80000100a00 */
[----:B0-----:R-:W3:Y:S04]  /*31510*/  LDL.LU R24, [R1+0x1058] ;  /* 0x0010580001187983 */ /* 0x001ee80000300800 */
[----:B------:R-:W3:Y:S01]  /*31520*/  LDL.LU R25, [R1+0x1054] ;  /* 0x0010540001197983 */ /* 0x000ee20000300800 */
[----:B--2---:R-:W-:-:S15]  /*31530*/  HMMA.16816.F32 R16, R12, R22, R16 ;  /* 0x000000160c10723c */ /* 0x004fde0000001810 */
[----:B------:R-:W-:-:S04]  /*31540*/  NOP ;  /* 0x0000000000007918 */ /* 0x000fc80000000000 */
[----:B------:R-:W-:Y:S04]  /*31550*/  STL.64 [R1+0x7f0], R16 ;  /* 0x0007f01001007387 */ /* 0x000fe80000100a00 */
[----:B------:R0:W-:Y:S04]  /*31560*/  STL.64 [R1+0x7f8], R18 ;  /* 0x0007f81201007387 */ /* 0x0001e80000100a00 */
[----:B0-----:R-:W4:Y:S04]  /*31570*/  LDL.LU.64 R18, [R1+0x34a0] ;  /* 0x0034a00001127983 */ /* 0x001f280000300a00 */
[----:B------:R-:W4:Y:S02]  /*31580*/  LDL.LU.64 R16, [R1+0x3498] ;  /* 0x0034980001107983 */ /* 0x000f240000300a00 */
[----:B----4-:R-:W-:-:S15]  /*31590*/  HMMA.16816.F32 R16, R12, R20, R16 ;  /* 0x000000140c10723c */ /* 0x010fde0000001810 */
[----:B------:R-:W-:-:S04]  /*315a0*/  NOP ;  /* 0x0000000000007918 */ /* 0x000fc80000000000 */
[----:B------:R-:W-:Y:S04]  /*315b0*/  STL.64 [R1+0x7e0], R16 ;  /* 0x0007e01001007387 */ /* 0x000fe80000100a00 */
[----:B------:R0:W-:Y:S04]  /*315c0*/  STL.64 [R1+0x7e8], R18 ;  /* 0x0007e81201007387 */ /* 0x0001e80000100a00 */
[----:B0-----:R-:W3:Y:S04]  /*315d0*/  LDL.LU.64 R18, [R1+0x3490] ;  /* 0x0034900001127983 */ /* 0x001ee80000300a00 */
[----:B------:R-:W2:Y:S04]  /*315e0*/  LDL.LU.64 R16, [R1+0x3488] ;  /* 0x0034880001107983 */ /* 0x000ea80000300a00 */
[----:B------:R-:W-:Y:S04]  /*315f0*/  STL.64 [R1+0x33b8], R22 ;  /* 0x0033b81601007387 */ /* 0x000fe80000100a00 */
[----:B------:R0:W-:Y:S04]  /*31600*/  STL.64 [R1+0x33b0], R20 ;  /* 0x0033b01401007387 */ /* 0x0001e80000100a00 */
[----:B0-----:R-:W4:Y:S04]  /*31610*/  LDL.LU R20, [R1+0x740] ;  /* 0x0007400001147983 */ /* 0x001f280000300800 */
[----:B------:R-:W4:Y:S04]  /*31620*/  LDL.LU R21, [R1+0x744] ;  /* 0x0007440001157983 */ /* 0x000f280000300800 */
[----:B------:R-:W4:Y:S04]  /*31630*/  LDL.LU R22, [R1+0x748] ;  /* 0x0007480001167983 */ /* 0x000f280000300800 */
[----:B------:R-:W4:Y:S01]  /*31640*/  LDL.LU R23, [R1+0x74c] ;  /* 0x00074c0001177983 */ /* 0x000f220000300800 */
        /* <DEDUP_REMOVED lines=14> */
[----:B0-----:R-:W3:Y:S04]  /*31730*/  LDL.LU R16, [R1+0x750] ;  /* 0x0007500001107983 */ /* 0x001ee80000300800 */
[----:B------:R-:W3:Y:S04]  /*31740*/  LDL.LU R17, [R1+0x754] ;  /* 0x0007540001117983 */ /* 0x000ee80000300800 */
[----:B------:R-:W3:Y:S04]  /*31750*/  LDL.LU R18, [R1+0x758] ;  /* 0x0007580001127983 */ /* 0x000ee80000300800 */
[----:B------:R-:W3:Y:S01]  /*31760*/  LDL.LU R19, [R1+0x75c] ;  /* 0x00075c0001137983 */ /* 0x000ee20000300800 */
        /* <DEDUP_REMOVED lines=11> */
[----:B------:R-:W4:Y:S04]  /*31820*/  LDL.LU.64 R4, [R1+0x3448] ;  /* 0x0034480001047983 */ /* 0x000f280000300a00 */
[----:B------:R-:W-:Y:S04]  /*31830*/  STL [R1+0x338c], R8 ;  /* 0x00338c0801007387 */ /* 0x000fe80000100800 */
[----:B------:R-:W-:Y:S04]  /*31840*/  STL [R1+0x3388], R9 ;  /* 0x0033880901007387 */ /* 0x000fe80000100800 */
[----:B------:R4:W-:Y:S01]  /*31850*/  STL.64 [R1+0x33e0], R10 ;  /* 0x0033e00a01007387 */ /* 0x0009e20000100a00 */
[----:B------:R-:W-:-:S02]  /*31860*/  IMAD R28, R28, 0x100, R26 ;  /* 0x000001001c1c7824 */ /* 0x000fc400078e021a */
[----:B------:R-:W-:Y:S01]  /*31870*/  IMAD R29, R29, 0x100, R27 ;  /* 0x000001001d1d7824 */ /* 0x000fe200078e021b */
[C---:B--2---:R-:W-:Y:S08]  /*31880*/  HMMA.16816.F32 R16, R12.reuse, R6, R16 ;  /* 0x000000060c10723c */ /* 0x044ff00000001810 */
[----:B----4-:R-:W-:Y:S01]  /*31890*/  HMMA.16816.F32 R8, R12, R4, R20 ;  /* 0x000000040c08723c */ /* 0x010fe20000001814 */
[----:B------:R-:W-:Y:S10]  /*318a0*/  STL.64 [R1+0x3370], R6 ;  /* 0x0033700601007387 */ /* 0x000ff40000100a00 */
[----:B------:R-:W-:Y:S04]  /*318b0*/  STL.64 [R1+0x790], R16 ;  /* 0x0007901001007387 */ /* 0x000fe80000100a00 */
[----:B------:R-:W-:Y:S04]  /*318c0*/  STL.64 [R1+0x798], R18 ;  /* 0x0007981201007387 */ /* 0x000fe80000100a00 */
[----:B------:R0:W-:Y:S04]  /*318d0*/  STL.64 [R1+0x3368], R4 ;  /* 0x0033680401007387 */ /* 0x0001e80000100a00 */
[----:B------:R1:W-:Y:S04]  /*318e0*/  STL.64 [R1+0x780], R8 ;  /* 0x0007800801007387 */ /* 0x0003e80000100a00 */
[----:B------:R2:W-:Y:S01]  /*318f0*/  STL.64 [R1+0x788], R10 ;  /* 0x0007880a01007387 */ /* 0x0005e20000100a00 */
[----:B0-----:R-:W-:-:S05]  /*31900*/  IMAD R4, R25, 0x100, R24 ;  /* 0x0000010019047824 */ /* 0x001fca00078e0218 */
[----:B------:R-:W-:Y:S04]  /*31910*/  STL [R1+0x50], R4 ;  /* 0x0000500401007387 */ /* 0x000fe80000100800 */
[----:B------:R-:W3:Y:S04]  /*31920*/  LDL.LU R20, [R1+0x6d0] ;  /* 0x0006d00001147983 */ /* 0x000ee80000300800 */
[----:B------:R-:W3:Y:S04]  /*31930*/  LDL.LU R21, [R1+0x6d4] ;  /* 0x0006d40001157983 */ /* 0x000ee80000300800 */
[----:B------:R-:W4:Y:S04]  /*31940*/  LDL.LU R22, [R1+0x6d8] ;  /* 0x0006d80001167983 */ /* 0x000f280000300800 */
[----:B------:R-:W4:Y:S04]  /*31950*/  LDL.LU R23, [R1+0x6dc] ;  /* 0x0006dc0001177983 */ /* 0x000f280000300800 */
[----:B------:R-:W2:Y:S04]  /*31960*/  LDL.LU R24, [R1+0x6f0] ;  /* 0x0006f00001187983 */ /* 0x000ea80000300800 */
[----:B------:R-:W2:Y:S04]  /*31970*/  LDL.LU R25, [R1+0x6f4] ;  /* 0x0006f40001197983 */ /* 0x000ea80000300800 */
[----:B------:R-:W2:Y:S04]  /*31980*/  LDL.LU R26, [R1+0x6f8] ;  /* 0x0006f800011a7983 */ /* 0x000ea80000300800 */
[----:B------:R-:W2:Y:S04]  /*31990*/  LDL.LU R27, [R1+0x6fc] ;  /* 0x0006fc00011b7983 */ /* 0x000ea80000300800 */
[----:B--2---:R-:W-:Y:S04]  /*319a0*/  STL.64 [R1+0x33f0], R26 ;  /* 0x0033f01a01007387 */ /* 0x004fe80000100a00 */
[----:B------:R0:W-:Y:S04]  /*319b0*/  STL.64 [R1+0x33e8], R24 ;  /* 0x0033e81801007387 */ /* 0x0001e80000100a00 */
[----:B-1----:R-:W2:Y:S04]  /*319c0*/  LDL.LU R8, [R1+0x700] ;  /* 0x0007000001087983 */ /* 0x002ea80000300800 */
[----:B------:R-:W2:Y:S04]  /*319d0*/  LDL.LU R9, [R1+0x704] ;  /* 0x0007040001097983 */ /* 0x000ea80000300800 */
[----:B------:R-:W2:Y:S04]  /*319e0*/  LDL.LU R10, [R1+0x708] ;  /* 0x00070800010a7983 */ /* 0x000ea80000300800 */
[----:B------:R-:W2:Y:S04]  /*319f0*/  LDL.LU R11, [R1+0x70c] ;  /* 0x00070c00010b7983 */ /* 0x000ea80000300800 */
[----:B--2---:R-:W-:Y:S04]  /*31a00*/  STL.64 [R1+0x3400], R10 ;  /* 0x0034000a01007387 */ /* 0x004fe80000100a00 */
[----:B------:R1:W-:Y:S04]  /*31a10*/  STL.64 [R1+0x33f8], R8 ;  /* 0x0033f80801007387 */ /* 0x0003e80000100a00 */
[----:B0-----:R-:W2:Y:S01]  /*31a20*/  LDL.64 R24, [R1+0x10] ;  /* 0x0000100001187983 */ /* 0x001ea20000100a00 */
[----:B------:R-:W-:-:S02]  /*31a30*/  IMAD.MOV.U32 R26, RZ, RZ, R3 ;  /* 0x000000ffff1a7224 */ /* 0x000fc400078e0003 */
[----:B------:R-:W-:-:S05]  /*31a40*/  IMAD.MOV.U32 R27, RZ, RZ, R0 ;  /* 0x000000ffff1b7224 */ /* 0x000fca00078e0000 */
[----:B------:R-:W-:Y:S04]  /*31a50*/  STL.64 [R1+0x3420], R26 ;  /* 0x0034201a01007387 */ /* 0x000fe80000100a00 */
[----:B--2---:R0:W-:Y:S04]  /*31a60*/  STL.64 [R1+0x3418], R24 ;  /* 0x0034181801007387 */ /* 0x0041e80000100a00 */
[----:B-1----:R-:W2:Y:S04]  /*31a70*/  LDL.LU R8, [R1+0x710] ;  /* 0x0007100001087983 */ /* 0x002ea80000300800 */
[----:B------:R-:W2:Y:S04]  /*31a80*/  LDL.LU R9, [R1+0x714] ;  /* 0x0007140001097983 */ /* 0x000ea80000300800 */
[----:B------:R-:W2:Y:S04]  /*31a90*/  LDL.LU R10, [R1+0x718] ;  /* 0x00071800010a7983 */ /* 0x000ea80000300800 */
[----:B------:R-:W2:Y:S04]  /*31aa0*/  LDL.LU R11, [R1+0x71c] ;  /* 0x00071c00010b7983 */ /* 0x000ea80000300800 */
[----:B0-----:R-:W2:Y:S04]  /*31ab0*/  LDL.LU R24, [R1+0x730] ;  /* 0x0007300001187983 */ /* 0x001ea80000300800 */
[----:B------:R-:W2:Y:S04]  /*31ac0*/  LDL.LU R25, [R1+0x734] ;  /* 0x0007340001197983 */ /* 0x000ea80000300800 */
[----:B------:R-:W2:Y:S04]  /*31ad0*/  LDL.LU R26, [R1+0x738] ;  /* 0x00073800011a7983 */ /* 0x000ea80000300800 */
[----:B------:R-:W2:Y:S04]  /*31ae0*/  LDL.LU R27, [R1+0x73c] ;  /* 0x00073c00011b7983 */ /* 0x000ea80000300800 */
        /* <DEDUP_REMOVED lines=8> */
[----:B------:R-:W2:Y:S04]  /*31b70*/  LDL.64 R4, [R1+0x18] ;  /* 0x0000180001047983 */ /* 0x000ea80000100a00 */
[----:B------:R-:W-:Y:S04]  /*31b80*/  STL.64 [R1+0x3410], R10 ;  /* 0x0034100a01007387 */ /* 0x000fe80000100a00 */
[----:B------:R0:W-:Y:S04]  /*31b90*/  STL.64 [R1+0x3408], R8 ;  /* 0x0034080801007387 */ /* 0x0001e80000100a00 */
[----:B0-----:R-:W2:Y:S04]  /*31ba0*/  LDL.LU R8, [R1+0x720] ;  /* 0x0007200001087983 */ /* 0x001ea80000300800 */
[----:B------:R-:W2:Y:S04]  /*31bb0*/  LDL.LU R9, [R1+0x724] ;  /* 0x0007240001097983 */ /* 0x000ea80000300800 */
[----:B------:R-:W2:Y:S04]  /*31bc0*/  LDL.LU R10, [R1+0x728] ;  /* 0x00072800010a7983 */ /* 0x000ea80000300800 */
[----:B------:R-:W2:Y:S04]  /*31bd0*/  LDL.LU R11, [R1+0x72c] ;  /* 0x00072c00010b7983 */ /* 0x000ea80000300800 */
[----:B------:R-:W2:Y:S04]  /*31be0*/  LDL.64 R6, [R1] ;  /* 0x0000000001067983 */ /* 0x000ea80000100a00 */
[----:B----4-:R-:W-:Y:S04]  /*31bf0*/  STL.64 [R1+0x33c8], R22 ;  /* 0x0033c81601007387 */ /* 0x010fe80000100a00 */
[----:B---3--:R0:W-:Y:S04]  /*31c00*/  STL.64 [R1+0x33c0], R20 ;  /* 0x0033c01401007387 */ /* 0x0081e80000100a00 */
        /* <DEDUP_REMOVED lines=8> */
[----:B------:R-:W-:-:S03]  /*31c90*/  IMAD R0, R0, 0x100, R3 ;  /* 0x0000010000007824 */ /* 0x000fc600078e0203 */
[----:B--2---:R-:W-:Y:S04]  /*31ca0*/  STL.64 [R1+0x33a8], R18 ;  /* 0x0033a81201007387 */ /* 0x004fe80000100a00 */
[----:B----4-:R0:W-:Y:S04]  /*31cb0*/  STL.64 [R1+0x33a0], R16 ;  /* 0x0033a01001007387 */ /* 0x0101e80000100a00 */
[----:B0-----:R-:W2:Y:S04]  /*31cc0*/  LDL.LU R16, [R1+0x6c0] ;  /* 0x0006c00001107983 */ /* 0x001ea80000300800 */
[----:B------:R-:W2:Y:S04]  /*31cd0*/  LDL.LU R17, [R1+0x6c4] ;  /* 0x0006c40001117983 */ /* 0x000ea80000300800 */
[----:B------:R-:W2:Y:S04]  /*31ce0*/  LDL.LU R18, [R1+0x6c8] ;  /* 0x0006c80001127983 */ /* 0x000ea80000300800 */
[----:B------:R-:W2:Y:S04]  /*31cf0*/  LDL.LU R19, [R1+0x6cc] ;  /* 0x0006cc0001137983 */ /* 0x000ea80000300800 */
[----:B------:R-:W4:Y:S02]  /*31d00*/  LDL.LU R3, [R1+0x3440] ;  /* 0x0034400001037983 */ /* 0x000f240000300800 */
[----:B----4-:R-:W-:Y:S02]  /*31d10*/  HMMA.16816.F32 R12, R12, R2, R24 ;  /* 0x000000020c0c723c */ /* 0x010fe40000001818 */
[----:B------:R-:W4:Y:S04]  /*31d20*/  LDL.LU.64 R26, [R1+0x3438] ;  /* 0x00343800011a7983 */ /* 0x000f280000300a00 */
[----:B------:R-:W4:-:S13]  /*31d30*/  LDL.LU.64 R24, [R1+0x3430] ;  /* 0x0034300001187983 */ /* 0x000f1a0000300a00 */
[----:B------:R-:W-:Y:S04]  /*31d40*/  STL.64 [R1+0x740], R12 ;  /* 0x0007400c01007387 */ /* 0x000fe80000100a00 */
[----:B------:R0:W-:Y:S04]  /*31d50*/  STL.64 [R1+0x748], R14 ;  /* 0x0007480e01007387 */ /* 0x0001e80000100a00 */
[----:B0-----:R-:W2:Y:S01]  /*31d60*/  LDL.LU R15, [R1+0x50] ;  /* 0x00005000010f7983 */ /* 0x001ea20000300800 */
[----:B------:R-:W-:Y:S02]  /*31d70*/  F2FP.F16.E4M3.UNPACK_B R13, R28 ;  /* 0x0000001cff0d723e */ /* 0x000fe400020006ff */
[----:B------:R-:W-:Y:S01]  /*31d80*/  F2FP.F16.E4M3.UNPACK_B R14, R29 ;  /* 0x0000001dff0e723e */ /* 0x000fe200020006ff */
[----:B------:R-:W-:Y:S04]  /*31d90*/  STL [R1+0x333c], R2 ;  /* 0x00333c0201007387 */ /* 0x000fe80000100800 */
[----:B------:R-:W-:Y:S04]  /*31da0*/  STL [R1+0x3338], R3 ;  /* 0x0033380301007387 */ /* 0x000fe80000100800 */
[----:B------:R-:W3:Y:S04]  /*31db0*/  LDL.LU R28, [R1+0x342c] ;  /* 0x00342c00011c7983 */ /* 0x000ee80000300800 */
[----:B------:R-:W3:Y:S01]  /*31dc0*/  LDL.LU R29, [R1+0x3428] ;  /* 0x00342800011d7983 */ /* 0x000ee20000300800 */
[----:B--2---:R-:W-:-:S02]  /*31dd0*/  F2FP.F16.E4M3.UNPACK_B R12, R15 ;  /* 0x0000000fff0c723e */ /* 0x004fc400020006ff */
[----:B------:R-:W-:-:S07]  /*31de0*/  F2FP.F16.E4M3.UNPACK_B R15, R0 ;  /* 0x00000000ff0f723e */ /* 0x000fce00020006ff */
[----:B----4-:R-:W-:-:S15]  /*31df0*/  HMMA.16816.F32 R24, R12, R4, R24 ;  /* 0x000000040c18723c */ /* 0x010fde0000001818 */
[----:B------:R-:W-:-:S04]  /*31e00*/  NOP ;  /* 0x0000000000007918 */ /* 0x000fc80000000000 */
[----:B------:R-:W-:Y:S04]  /*31e10*/  STL.64 [R1+0x770], R24 ;  /* 0x0007701801007387 */ /* 0x000fe80000100a00 */
[----:B------:R0:W-:Y:S04]  /*31e20*/  STL.64 [R1+0x778], R26 ;  /* 0x0007781a01007387 */ /* 0x0001e80000100a00 */
[----:B0-----:R-:W2:Y:S04]  /*31e30*/  LDL.LU.64 R26, [R1+0x3420] ;  /* 0x00342000011a7983 */ /* 0x001ea80000300a00 */
[----:B------:R-:W4:Y:S02]  /*31e40*/  LDL.LU.64 R24, [R1+0x3418] ;  /* 0x0034180001187983 */ /* 0x000f240000300a00 */
[----:B----4-:R-:W-:-:S15]  /*31e50*/  HMMA.16816.F32 R8, R12, R24, R8 ;  /* 0x000000180c08723c */ /* 0x010fde0000001808 */
[----:B------:R-:W-:-:S04]  /*31e60*/  NOP ;  /* 0x0000000000007918 */ /* 0x000fc80000000000 */
[----:B------:R-:W-:Y:S04]  /*31e70*/  STL.64 [R1+0x760], R8 ;  /* 0x0007600801007387 */ /* 0x000fe80000100a00 */
[----:B------:R0:W-:Y:S04]  /*31e80*/  STL.64 [R1+0x768], R10 ;  /* 0x0007680a01007387 */ /* 0x0001e80000100a00 */
[----:B0-----:R-:W2:Y:S04]  /*31e90*/  LDL.LU.64 R10, [R1+0x3410] ;  /* 0x00341000010a7983 */ /* 0x001ea80000300a00 */
[----:B------:R-:W2:Y:S01]  /*31ea0*/  LDL.LU.64 R8, [R1+0x3408] ;  /* 0x0034080001087983 */ /* 0x000ea20000300a00 */
[----:B------:R-:W-:-:S02]  /*31eb0*/  IMAD.MOV.U32 R2, RZ, RZ, R4 ;  /* 0x000000ffff027224 */ /* 0x000fc400078e0004 */
[----:B------:R-:W-:Y:S02]  /*31ec0*/  IMAD.MOV.U32 R4, RZ, RZ, R24 ;  /* 0x000000ffff047224 */ /* 0x000fe400078e0018 */
[----:B------:R-:W-:Y:S02]  /*31ed0*/  IMAD.MOV.U32 R3, RZ, RZ, R25 ;  /* 0x000000ffff037224 */ /* 0x000fe400078e0019 */
[----:B--2---:R-:W-:Y:S01]  /*31ee0*/  HMMA.16816.F32 R24, R12, R26, R8 ;  /* 0x0000001a0c18723c */ /* 0x004fe20000001808 */
[----:B------:R-:W2:Y:S04]  /*31ef0*/  LDL.LU.64 R10, [R1+0x3400] ;  /* 0x00340000010a7983 */ /* 0x000ea80000300a00 */
[----:B------:R-:W2:-:S14]  /*31f00*/  LDL.LU.64 R8, [R1+0x33f8] ;  /* 0x0033f80001087983 */ /* 0x000e9c0000300a00 */
        /* <DEDUP_REMOVED lines=9> */
[----:B------:R-:W-:Y:S04]  /*31fa0*/  STL.64 [R1+0x730], R24 ;  /* 0x0007301801007387 */ /* 0x000fe80000100a00 */
[----:B------:R0:W-:Y:S04]  /*31fb0*/  STL.64 [R1+0x738], R26 ;  /* 0x0007381a01007387 */ /* 0x0001e80000100a00 */
[----:B0-----:R-:W3:Y:S04]  /*31fc0*/  LDL.LU.64 R26, [R1+0x33d8] ;  /* 0x0033d800011a7983 */ /* 0x001ee80000300a00 */
[----:B------:R-:W4:Y:S04]  /*31fd0*/  LDL.LU.64 R24, [R1+0x33d0] ;  /* 0x0033d00001187983 */ /* 0x000f280000300a00 */
[----:B------:R-:W-:Y:S04]  /*31fe0*/  STL [R1+0x3340], R28 ;  /* 0x0033401c01007387 */ /* 0x000fe80000100800 */
[----:B------:R-:W-:Y:S01]  /*31ff0*/  STL [R1+0x3320], R29 ;  /* 0x0033201d01007387 */ /* 0x000fe20000100800 */
[----:B---3--:R-:W-:-:S15]  /*32000*/  HMMA.16816.F32 R20, R12, R26, R20 ;  /* 0x0000001a0c14723c */ /* 0x008fde0000001814 */
        /* <DEDUP_REMOVED lines=15> */
[----:B------:R-:W2:Y:S04]  /*32100*/  LDL.LU R26, [R1+0x698] ;  /* 0x00069800011a7983 */ /* 0x000ea80000300800 */
[----:B------:R-:W2:Y:S01]  /*32110*/  LDL.LU R27, [R1+0x69c] ;  /* 0x00069c00011b7983 */ /* 0x000ea20000300800 */
        /* <DEDUP_REMOVED lines=16> */
[----:B------:R-:W2:Y:S04]  /*32220*/  LDL.LU R22, [R1+0x608] ;  /* 0x0006080001167983 */ /* 0x000ea80000300800 */
[----:B------:R-:W2:Y:S04]  /*32230*/  LDL.LU R23, [R1+0x60c] ;  /* 0x00060c0001177983 */ /* 0x000ea80000300800 */
[----:B--2---:R-:W-:Y:S04]  /*32240*/  STL.64 [R1+0x3300], R22 ;  /* 0x0033001601007387 */ /* 0x004fe80000100a00 */
[----:B----4-:R0:W-:Y:S04]  /*32250*/  STL.64 [R1+0x32f8], R20 ;  /* 0x0032f81401007387 */ /* 0x0101e80000100a00 */
[----:B0-----:R-:W3:Y:S04]  /*32260*/  LDL.LU R20, [R1+0x6a0] ;  /* 0x0006a00001147983 */ /* 0x001ee80000300800 */
[----:B------:R-:W3:Y:S04]  /*32270*/  LDL.LU R21, [R1+0x6a4] ;  /* 0x0006a40001157983 */ /* 0x000ee80000300800 */
[----:B------:R-:W3:Y:S04]  /*32280*/  LDL.LU R22, [R1+0x6a8] ;  /* 0x0006a80001167983 */ /* 0x000ee80000300800 */
[----:B------:R-:W3:Y:S02]  /*32290*/  LDL.LU R23, [R1+0x6ac] ;  /* 0x0006ac0001177983 */ /* 0x000ee40000300800 */
[----:B---3--:R-:W-:-:S15]  /*322a0*/  HMMA.16816.F32 R20, R12, R18, R20 ;  /* 0x000000120c14723c */ /* 0x008fde0000001814 */
[----:B------:R-:W-:-:S04]  /*322b0*/  NOP ;  /* 0x0000000000007918 */ /* 0x000fc80000000000 */
[----:B------:R-:W-:Y:S04]  /*322c0*/  STL.64 [R1+0x6e0], R20 ;  /* 0x0006e01401007387 */ /* 0x000fe80000100a00 */
[----:B------:R0:W-:Y:S02]  /*322d0*/  STL.64 [R1+0x6e8], R22 ;  /* 0x0006e81601007387 */ /* 0x0001e40000100a00 */
[----:B0-----:R-:W-:Y:S01]  /*322e0*/  HMMA.16816.F32 R20, R12, R16, R24 ;  /* 0x000000100c14723c */ /* 0x001fe20000001818 */
[----:B------:R-:W-:Y:S02]  /*322f0*/  IMAD.MOV.U32 R26, RZ, RZ, R4 ;  /* 0x000000ffff1a7224 */ /* 0x000fe400078e0004 */
[----:B------:R-:W-:-:S15]  /*32300*/  IMAD.MOV.U32 R27, RZ, RZ, R3 ;  /* 0x000000ffff1b7224 */ /* 0x000fde00078e0003 */
[----:B------:R-:W-:Y:S01]  /*32310*/  NOP ;  /* 0x0000000000007918 */ /* 0x000fe20000000000 */
[----:B------:R0:W-:Y:S04]  /*32320*/  STL.64 [R1+0x6d0], R20 ;  /* 0x0006d01401007387 */ /* 0x0001e80000100a00 */
[----:B------:R1:W-:Y:S04]  /*32330*/  STL.64 [R1+0x6d8], R22 ;  /* 0x0006d81601007387 */ /* 0x0003e80000100a00 */
[----:B------:R-:W-:Y:S04]  /*32340*/  STL.64 [R1+0x3308], R26 ;  /* 0x0033081a01007387 */ /* 0x000fe80000100a00 */
[----:B0-----:R-:W2:Y:S04]  /*32350*/  LDL.LU R20, [R1+0x630] ;  /* 0x0006300001147983 */ /* 0x001ea80000300800 */
[----:B------:R-:W2:Y:S04]  /*32360*/  LDL.LU R21, [R1+0x634] ;  /* 0x0006340001157983 */ /* 0x000ea80000300800 */
[----:B-1----:R-:W3:Y:S04]  /*32370*/  LDL.LU R22, [R1+0x638] ;  /* 0x0006380001167983 */ /* 0x002ee80000300800 */
[----:B------:R-:W3:Y:S01]  /*32380*/  LDL.LU R23, [R1+0x63c] ;  /* 0x00063c0001177983 */ /* 0x000ee20000300800 */
[----:B------:R-:W-:-:S02]  /*32390*/  IMAD.MOV.U32 R24, RZ, RZ, R2 ;  /* 0x000000ffff187224 */ /* 0x000fc400078e0002 */
[----:B------:R-:W-:Y:S02]  /*323a0*/  IMAD.MOV.U32 R0, RZ, RZ, R5 ;  /* 0x000000ffff007224 */ /* 0x000fe400078e0005 */
[----:B------:R-:W-:Y:S02]  /*323b0*/  IMAD.MOV.U32 R8, RZ, RZ, R6 ;  /* 0x000000ffff087224 */ /* 0x000fe400078e0006 */
[----:B------:R-:W-:Y:S01]  /*323c0*/  IMAD.MOV.U32 R9, RZ, RZ, R7 ;  /* 0x000000ffff097224 */ /* 0x000fe200078e0007 */
[----:B---3--:R-:W-:Y:S04]  /*323d0*/  STL.64 [R1+0x3318], R22 ;  /* 0x0033181601007387 */ /* 0x008fe80000100a00 */
[----:B--2---:R0:W-:Y:S04]  /*323e0*/  STL.64 [R1+0x3310], R20 ;  /* 0x0033101401007387 */ /* 0x0041e80000100a00 */
[----:B------:R-:W-:Y:S04]  /*323f0*/  STL [R1+0x3344], R24 ;  /* 0x0033441801007387 */ /* 0x000fe80000100800 */
[----:B0-----:R-:W2:Y:S04]  /*32400*/  LDL.LU R20, [R1+0x640] ;  /* 0x0006400001147983 */ /* 0x001ea80000300800 */
[----:B------:R-:W2:Y:S04]  /*32410*/  LDL.LU R21, [R1+0x644] ;  /* 0x0006440001157983 */ /* 0x000ea80000300800 */
[----:B------:R-:W3:Y:S04]  /*32420*/  LDL.LU R22, [R1+0x648] ;  /* 0x0006480001167983 */ /* 0x000ee80000300800 */
[----:B------:R-:W3:Y:S04]  /*32430*/  LDL.LU R23, [R1+0x64c] ;  /* 0x00064c0001177983 */ /* 0x000ee80000300800 */
[----:B------:R-:W4:Y:S04]  /*32440*/  LDL.LU R4, [R1+0x670] ;  /* 0x0006700001047983 */ /* 0x000f280000300800 */
[----:B------:R-:W4:Y:S04]  /*32450*/  LDL.LU R5, [R1+0x674] ;  /* 0x0006740001057983 */ /* 0x000f280000300800 */
[----:B------:R-:W2:Y:S04]  /*32460*/  LDL.LU R6, [R1+0x678] ;  /* 0x0006780001067983 */ /* 0x000ea80000300800 */
[----:B------:R-:W2:Y:S04]  /*32470*/  LDL.LU R7, [R1+0x67c] ;  /* 0x00067c0001077983 */ /* 0x000ea80000300800 */
[----:B--2---:R-:W-:Y:S04]  /*32480*/  STL.64 [R1+0x3380], R6 ;  /* 0x0033800601007387 */ /* 0x004fe80000100a00 */
[----:B----4-:R0:W-:Y:S04]  /*32490*/  STL.64 [R1+0x3378], R4 ;  /* 0x0033780401007387 */ /* 0x0101e80000100a00 */
[----:B0-----:R-:W2:Y:S04]  /*324a0*/  LDL.LU R4, [R1+0x680] ;  /* 0x0006800001047983 */ /* 0x001ea80000300800 */
[----:B------:R-:W2:Y:S04]  /*324b0*/  LDL.LU R5, [R1+0x684] ;  /* 0x0006840001057983 */ /* 0x000ea80000300800 */
[----:B------:R-:W2:Y:S04]  /*324c0*/  LDL.LU R6, [R1+0x688] ;  /* 0x0006880001067983 */ /* 0x000ea80000300800 */
[----:B------:R-:W2:Y:S04]  /*324d0*/  LDL.LU R7, [R1+0x68c] ;  /* 0x00068c0001077983 */ /* 0x000ea80000300800 */
[----:B------:R-:W4:Y:S04]  /*324e0*/  LDL.LU R24, [R1+0x1078] ;  /* 0x0010780001187983 */ /* 0x000f280000300800 */
[----:B------:R-:W2:Y:S04]  /*324f0*/  LDL.LU R29, [R1+0x1074] ;  /* 0x00107400011d7983 */ /* 0x000ea80000300800 */
[----:B------:R-:W2:Y:S04]  /*32500*/  LDL.LU R28, [R1+0x1080] ;  /* 0x00108000011c7983 */ /* 0x000ea80000300800 */
[----:B------:R-:W2:Y:S04]  /*32510*/  LDL.LU R27, [R1+0x107c] ;  /* 0x00107c00011b7983 */ /* 0x000ea80000300800 */
[----:B------:R-:W2:Y:S04]  /*32520*/  LDL.LU R2, [R1+0x1088] ;  /* 0x0010880001027983 */ /* 0x000ea80000300800 */
[----:B------:R-:W2:Y:S01]  /*32530*/  LDL.LU R26, [R1+0x1084] ;  /* 0x00108400011a7983 */ /* 0x000ea20000300800 */
[----:B------:R-:W-:-:S03]  /*32540*/  IMAD.MOV.U32 R25, RZ, RZ, R0 ;  /* 0x000000ffff197224 */ /* 0x000fc600078e0000 */
[----:B--2---:R-:W-:Y:S04]  /*32550*/  STL.64 [R1+0x3350], R26 ;  /* 0x0033501a01007387 */ /* 0x004fe80000100a00 */
[----:B----4-:R0:W-:Y:S04]  /*32560*/  STL.64 [R1+0x3348], R24 ;  /* 0x0033481801007387 */ /* 0x0101e80000100a00 */
[----:B0-----:R-:W2:Y:S04]  /*32570*/  LDL.LU R24, [R1+0x650] ;  /* 0x0006500001187983 */ /* 0x001ea80000300800 */
[----:B------:R-:W2:Y:S04]  /*32580*/  LDL.LU R25, [R1+0x654] ;  /* 0x0006540001197983 */ /* 0x000ea80000300800 */
[----:B------:R-:W4:Y:S04]  /*32590*/  LDL.LU R26, [R1+0x658] ;  /* 0x00065800011a7983 */ /* 0x000f280000300800 */
[----:B------:R-:W4:Y:S01]  /*325a0*/  LDL.LU R27, [R1+0x65c] ;  /* 0x00065c00011b7983 */ /* 0x000f220000300800 */
[----:B------:R-:W-:Y:S03]  /*325b0*/  HMMA.16816.F32 R4, R12, R10, R4 ;  /* 0x0000000a0c04723c */ /* 0x000fe60000001804 */
[----:B----4-:R-:W-:Y:S04]  /*325c0*/  STL.64 [R1+0x3360], R26 ;  /* 0x0033601a01007387 */ /* 0x010fe80000100a00 */
[----:B--2---:R0:W-:Y:S04]  /*325d0*/  STL.64 [R1+0x3358], R24 ;  /* 0x0033581801007387 */ /* 0x0041e80000100a00 */
[----:B0-----:R-:W2:Y:S04]  /*325e0*/  LDL.LU R24, [R1+0x660] ;  /* 0x0006600001187983 */ /* 0x001ea80000300800 */
[----:B------:R-:W2:Y:S04]  /*325f0*/  LDL.LU R25, [R1+0x664] ;  /* 0x0006640001197983 */ /* 0x000ea80000300800 */
[----:B------:R-:W2:Y:S04]  /*32600*/  LDL.LU R26, [R1+0x668] ;  /* 0x00066800011a7983 */ /* 0x000ea80000300800 */
[----:B------:R-:W2:Y:S04]  /*32610*/  LDL.LU R27, [R1+0x66c] ;  /* 0x00066c00011b7983 */ /* 0x000ea80000300800 */
[----:B------:R-:W4:Y:S04]  /*32620*/  LDL.LU R3, [R1+0x1090] ;  /* 0x0010900001037983 */ /* 0x000f280000300800 */
[----:B------:R-:W4:Y:S04]  /*32630*/  LDL.LU R0, [R1+0x108c] ;  /* 0x00108c0001007983 */ /* 0x000f280000300800 */
[----:B---3--:R-:W-:Y:S04]  /*32640*/  STL.64 [R1+0x3330], R22 ;  /* 0x0033301601007387 */ /* 0x008fe80000100a00 */
[----:B------:R0:W-:Y:S04]  /*32650*/  STL.64 [R1+0x3328], R20 ;  /* 0x0033281401007387 */ /* 0x0001e80000100a00 */
[----:B0-----:R-:W3:Y:S04]  /*32660*/  LDL.LU R20, [R1+0x250] ;  /* 0x0002500001147983 */ /* 0x001ee80000300800 */
[----:B------:R-:W3:Y:S04]  /*32670*/  LDL.LU R21, [R1+0x254] ;  /* 0x0002540001157983 */ /* 0x000ee80000300800 */
[----:B------:R-:W3:Y:S04]  /*32680*/  LDL.LU R22, [R1+0x258] ;  /* 0x0002580001167983 */ /* 0x000ee80000300800 */
[----:B------:R-:W3:Y:S04]  /*32690*/  LDL.LU R23, [R1+0x25c] ;  /* 0x00025c0001177983 */ /* 0x000ee80000300800 */
[----:B------:R0:W-:Y:S02]  /*326a0*/  STL.64 [R1+0x32b0], R18 ;  /* 0x0032b01201007387 */ /* 0x0001e40000100a00 */
[----:B0-----:R-:W-:-:S02]  /*326b0*/  IMAD.MOV.U32 R18, RZ, RZ, R8 ;  /* 0x000000ffff127224 */ /* 0x001fc400078e0008 */
[----:B------:R-:W-:Y:S01]  /*326c0*/  IMAD.MOV.U32 R19, RZ, RZ, R9 ;  /* 0x000000ffff137224 */ /* 0x000fe200078e0009 */
[----:B------:R-:W2:Y:S04]  /*326d0*/  LDL.LU R8, [R1+0x338c] ;  /* 0x00338c0001087983 */ /* 0x000ea80000300800 */
[----:B------:R-:W2:Y:S04]  /*326e0*/  LDL.LU R9, [R1+0x3388] ;  /* 0x0033880001097983 */ /* 0x000ea80000300800 */
[----:B------:R0:W-:Y:S04]  /*326f0*/  STL.64 [R1+0x32a8], R16 ;  /* 0x0032a81001007387 */ /* 0x0001e80000100a00 */
[----:B0-----:R-:W2:Y:S04]  /*32700*/  LDL R16, [R1+0x8] ;  /* 0x0000080001107983 */ /* 0x001ea80000100800 */
[----:B------:R-:W2:Y:S04]  /*32710*/  LDL R17, [R1+0xc] ;  /* 0x00000c0001117983 */ /* 0x000ea80000100800 */
        /* <DEDUP_REMOVED lines=29> */
[----:B------:R0:W-:Y:S01]  /*328f0*/  STL.64 [R1+0x3268], R4 ;  /* 0x0032680401007387 */ /* 0x0001e20000100a00 */
[----:B----4-:R-:W-:-:S03]  /*32900*/  IMAD R0, R0, 0x100, R3 ;  /* 0x0000010000007824 */ /* 0x010fc600078e0203 */
[----:B0-----:R-:W4:Y:S04]  /*32910*/  LDL.LU R4, [R1+0x620] ;  /* 0x0006200001047983 */ /* 0x001f280000300800 */
[----:B------:R-:W4:Y:S04]  /*32920*/  LDL.LU R5, [R1+0x624] ;  /* 0x0006240001057983 */ /* 0x000f280000300800 */
[----:B------:R-:W4:Y:S04]  /*32930*/  LDL.LU R6, [R1+0x628] ;  /* 0x0006280001067983 */ /* 0x000f280000300800 */
[----:B------:R-:W4:Y:S01]  /*32940*/  LDL.LU R7, [R1+0x62c] ;  /* 0x00062c0001077983 */ /* 0x000f220000300800 */
[----:B--2---:R-:W-:-:S02]  /*32950*/  IMAD R27, R27, 0x100, R28 ;  /* 0x000001001b1b7824 */ /* 0x004fc400078e021c */
[----:B---3--:R-:W-:Y:S02]  /*32960*/  IMAD R29, R29, 0x100, R24 ;  /* 0x000001001d1d7824 */ /* 0x008fe400078e0218 */
[----:B------:R-:W-:Y:S01]  /*32970*/  IMAD R26, R26, 0x100, R2 ;  /* 0x000001001a1a7824 */ /* 0x000fe200078e0202 */
[----:B------:R-:W2:Y:S04]  /*32980*/  LDL.LU R24, [R1+0x3344] ;  /* 0x0033440001187983 */ /* 0x000ea80000300800 */
[----:B------:R-:W3:Y:S04]  /*32990*/  LDL.LU R28, [R1+0x3340] ;  /* 0x00334000011c7983 */ /* 0x000ee80000300800 */
[----:B------:R-:W2:Y:S04]  /*329a0*/  LDL.LU R2, [R1+0x333c] ;  /* 0x00333c0001027983 */ /* 0x000ea80000300800 */
[----:B------:R-:W2:Y:S02]  /*329b0*/  LDL.LU R3, [R1+0x3338] ;  /* 0x0033380001037983 */ /* 0x000ea40000300800 */
[----:B--2---:R-:W-:Y:S02]  /*329c0*/  HMMA.16816.F32 R12, R12, R2, R20 ;  /* 0x000000020c0c723c */ /* 0x004fe40000001814 */
[----:B------:R-:W2:Y:S04]  /*329d0*/  LDL.LU.64 R22, [R1+0x3330] ;  /* 0x0033300001167983 */ /* 0x000ea80000300a00 */
[----:B------:R-:W2:-:S13]  /*329e0*/  LDL.LU.64 R20, [R1+0x3328] ;  /* 0x0033280001147983 */ /* 0x000e9a0000300a00 */
[----:B------:R0:W-:Y:S04]  /*329f0*/  STL.64 [R1+0x280], R12 ;  /* 0x0002800c01007387 */ /* 0x0001e80000100a00 */
[----:B------:R1:W-:Y:S01]  /*32a00*/  STL.64 [R1+0x288], R14 ;  /* 0x0002880e01007387 */ /* 0x0003e20000100a00 */
[----:B0-----:R-:W-:Y:S02]  /*32a10*/  F2FP.F16.E4M3.UNPACK_B R12, R29 ;  /* 0x0000001dff0c723e */ /* 0x001fe400020006ff */
[----:B------:R-:W-:Y:S02]  /*32a20*/  F2FP.F16.E4M3.UNPACK_B R13, R27 ;  /* 0x0000001bff0d723e */ /* 0x000fe400020006ff */
[----:B-1----:R-:W-:Y:S02]  /*32a30*/  F2FP.F16.E4M3.UNPACK_B R14, R26 ;  /* 0x0000001aff0e723e */ /* 0x002fe400020006ff */
[----:B------:R-:W-:Y:S01]  /*32a40*/  F2FP.F16.E4M3.UNPACK_B R15, R0 ;  /* 0x00000000ff0f723e */ /* 0x000fe200020006ff */
[----:B------:R-:W3:Y:S06]  /*32a50*/  LDL.LU R29, [R1+0x3320] ;  /* 0x00332000011d7983 */ /* 0x000eec0000300800 */
[----:B--2---:R-:W-:Y:S01]  /*32a60*/  HMMA.16816.F32 R24, R12, R24, R20 ;  /* 0x000000180c18723c */ /* 0x004fe20000001814 */
[----:B------:R-:W2:Y:S04]  /*32a70*/  LDL.LU.64 R22, [R1+0x3318] ;  /* 0x0033180001167983 */ /* 0x000ea80000300a00 */
[----:B------:R-:W2:-:S14]  /*32a80*/  LDL.LU.64 R20, [R1+0x3310] ;  /* 0x0033100001147983 */ /* 0x000e9c0000300a00 */
[----:B------:R-:W-:Y:S04]  /*32a90*/  STL.64 [R1+0x680], R24 ;  /* 0x0006801801007387 */ /* 0x000fe80000100a00 */
[----:B------:R0:W-:Y:S04]  /*32aa0*/  STL.64 [R1+0x688], R26 ;  /* 0x0006881a01007387 */ /* 0x0001e80000100a00 */
[----:B0-----:R-:W2:Y:S01]  /*32ab0*/  LDL.LU.64 R26, [R1+0x3308] ;  /* 0x00330800011a7983 */ /* 0x001ea20000300a00 */
[C---:B----4-:R-:W-:Y:S08]  /*32ac0*/  HMMA.16816.F32 R4, R12.reuse, R16, R4 ;  /* 0x000000100c04723c */ /* 0x050ff00000001804 */
[----:B--2---:R-:W-:Y:S01]  /*32ad0*/  HMMA.16816.F32 R24, R12, R26, R20 ;  /* 0x0000001a0c18723c */ /* 0x004fe20000001814 */
[----:B------:R-:W3:Y:S04]  /*32ae0*/  LDL.LU.64 R22, [R1+0x3300] ;  /* 0x0033000001167983 */ /* 0x000ee80000300a00 */
[----:B------:R-:W3:-:S14]  /*32af0*/  LDL.LU.64 R20, [R1+0x32f8] ;  /* 0x0032f80001147983 */ /* 0x000edc0000300a00 */
[----:B------:R-:W-:Y:S04]  /*32b00*/  STL.64 [R1+0x670], R24 ;  /* 0x0006701801007387 */ /* 0x000fe80000100a00 */
[----:B------:R0:W-:Y:S04]  /*32b10*/  STL.64 [R1+0x678], R26 ;  /* 0x0006781a01007387 */ /* 0x0001e80000100a00 */
[----:B0-----:R-:W2:Y:S04]  /*32b20*/  LDL.LU.64 R26, [R1+0x32f0] ;  /* 0x0032f000011a7983 */ /* 0x001ea80000300a00 */
[----:B------:R-:W4:Y:S04]  /*32b30*/  LDL.LU.64 R24, [R1+0x32e8] ;  /* 0x0032e80001187983 */ /* 0x000f280000300a00 */
[----:B------:R-:W-:Y:S04]  /*32b40*/  STL.64 [R1+0x660], R4 ;  /* 0x0006600401007387 */ /* 0x000fe80000100a00 */
[----:B------:R0:W-:Y:S04]  /*32b50*/  STL.64 [R1+0x668], R6 ;  /* 0x0006680601007387 */ /* 0x0001e80000100a00 */
[----:B------:R-:W2:Y:S01]  /*32b60*/  LDL.LU R0, [R1+0x10ac] ;  /* 0x0010ac0001007983 */ /* 0x000ea20000300800 */
[----:B0-----:R-:W-:-:S15]  /*32b70*/  HMMA.16816.F32 R4, R12, R18, R8 ;  /* 0x000000120c04723c */ /* 0x001fde0000001808 */
[----:B------:R-:W-:-:S04]  /*32b80*/  NOP ;  /* 0x0000000000007918 */ /* 0x000fc80000000000 */
[----:B------:R0:W-:Y:S04]  /*32b90*/  STL.64 [R1+0x650], R4 ;  /* 0x0006500401007387 */ /* 0x0001e80000100a00 */
[----:B------:R1:W-:Y:S04]  /*32ba0*/  STL.64 [R1+0x658], R6 ;  /* 0x0006580601007387 */ /* 0x0003e80000100a00 */
[----:B0-----:R-:W2:Y:S01]  /*32bb0*/  LDL.LU R4, [R1+0x580] ;  /* 0x0005800001047983 */ /* 0x001ea20000300800 */
[----:B---3--:R-:W-:-:S15]  /*32bc0*/  HMMA.16816.F32 R8, R12, R28, R20 ;  /* 0x0000001c0c08723c */ /* 0x008fde0000001814 */
[----:B------:R-:W-:-:S04]  /*32bd0*/  NOP ;  /* 0x0000000000007918 */ /* 0x000fc80000000000 */
[----:B------:R-:W-:Y:S04]  /*32be0*/  STL.64 [R1+0x640], R8 ;  /* 0x0006400801007387 */ /* 0x000fe80000100a00 */
[----:B------:R-:W-:Y:S04]  /*32bf0*/  STL.64 [R1+0x648], R10 ;  /* 0x0006480a01007387 */ /* 0x000fe80000100a00 */
[----:B------:R-:W3:Y:S04]  /*32c00*/  LDL.LU R5, [R1+0x584] ;  /* 0x0005840001057983 */ /* 0x000ee80000300800 */
[----:B-1----:R-:W2:Y:S04]  /*32c10*/  LDL.LU R6, [R1+0x588] ;  /* 0x0005880001067983 */ /* 0x002ea80000300800 */
        /* <DEDUP_REMOVED lines=20> */
[----:B---3--:R-:W-:Y:S04]  /*32d60*/  STL.64 [R1+0x32c0], R18 ;  /* 0x0032c01201007387 */ /* 0x008fe80000100a00 */
[----:B------:R0:W-:Y:S04]  /*32d70*/  STL.64 [R1+0x32b8], R16 ;  /* 0x0032b81001007387 */ /* 0x0001e80000100a00 */
[----:B0-----:R-:W2:Y:S04]  /*32d80*/  LDL.LU R16, [R1+0x5d0] ;  /* 0x0005d00001107983 */ /* 0x001ea80000300800 */
[----:B------:R-:W2:Y:S04]  /*32d90*/  LDL.LU R17, [R1+0x5d4] ;  /* 0x0005d40001117983 */ /* 0x000ea80000300800 */
[----:B------:R-:W2:Y:S04]  /*32da0*/  LDL.LU R18, [R1+0x5d8] ;  /* 0x0005d80001127983 */ /* 0x000ea80000300800 */
[----:B------:R-:W2:Y:S04]  /*32db0*/  LDL.LU R19, [R1+0x5dc] ;  /* 0x0005dc0001137983 */ /* 0x000ea80000300800 */
[----:B------:R-:W-:Y:S04]  /*32dc0*/  STL.64 [R1+0x32a0], R10 ;  /* 0x0032a00a01007387 */ /* 0x000fe80000100a00 */
[----:B------:R0:W-:Y:S04]  /*32dd0*/  STL.64 [R1+0x3298], R8 ;  /* 0x0032980801007387 */ /* 0x0001e80000100a00 */
[----:B0-----:R-:W3:Y:S04]  /*32de0*/  LDL.LU R8, [R1+0x5b0] ;  /* 0x0005b00001087983 */ /* 0x001ee80000300800 */
[----:B------:R-:W3:Y:S04]  /*32df0*/  LDL.LU R9, [R1+0x5b4] ;  /* 0x0005b40001097983 */ /* 0x000ee80000300800 */
[----:B------:R-:W3:Y:S04]  /*32e00*/  LDL.LU R10, [R1+0x5b8] ;  /* 0x0005b800010a7983 */ /* 0x000ee80000300800 */
[----:B------:R-:W3:Y:S04]  /*32e10*/  LDL.LU R11, [R1+0x5bc] ;  /* 0x0005bc00010b7983 */ /* 0x000ee80000300800 */
[----:B------:R-:W-:Y:S04]  /*32e20*/  STL.64 [R1+0x3280], R6 ;  /* 0x0032800601007387 */ /* 0x000fe80000100a00 */
[----:B------:R0:W-:Y:S04]  /*32e30*/  STL.64 [R1+0x3278], R4 ;  /* 0x0032780401007387 */ /* 0x0001e80000100a00 */
[----:B0-----:R-:W2:Y:S04]  /*32e40*/  LDL.LU R4, [R1+0x590] ;  /* 0x0005900001047983 */ /* 0x001ea80000300800 */
[----:B------:R-:W2:Y:S04]  /*32e50*/  LDL.LU R5, [R1+0x594] ;  /* 0x0005940001057983 */ /* 0x000ea80000300800 */
[----:B------:R-:W2:Y:S04]  /*32e60*/  LDL.LU R6, [R1+0x598] ;  /* 0x0005980001067983 */ /* 0x000ea80000300800 */
[----:B------:R-:W2:Y:S04]  /*32e70*/  LDL.LU R7, [R1+0x59c] ;  /* 0x00059c0001077983 */ /* 0x000ea80000300800 */
[----:B------:R0:W-:Y:S04]  /*32e80*/  STL.64 [R1+0x3208], R28 ;  /* 0x0032081c01007387 */ /* 0x0001e80000100a00 */
[----:B0-----:R-:W2:Y:S04]  /*32e90*/  LDL.LU R28, [R1+0x10a4] ;  /* 0x0010a400011c7983 */ /* 0x001ea80000300800 */
[----:B------:R-:W2:Y:S04]  /*32ea0*/  LDL.LU R29, [R1+0x10b0] ;  /* 0x0010b000011d7983 */ /* 0x000ea80000300800 */
        /* <DEDUP_REMOVED lines=8> */
[----:B0-----:R-:W2:Y:S04]  /*32f30*/  LDL.LU.64 R22, [R1+0x32d0] ;  /* 0x0032d00001167983 */ /* 0x001ea80000300a00 */
[----:B------:R-:W4:Y:S04]  /*32f40*/  LDL.LU.64 R20, [R1+0x32c8] ;  /* 0x0032c80001147983 */ /* 0x000f280000300a00 */
[----:B------:R-:W-:Y:S04]  /*32f50*/  STL.64 [R1+0x3200], R26 ;  /* 0x0032001a01007387 */ /* 0x000fe80000100a00 */
[----:B------:R0:W-:Y:S04]  /*32f60*/  STL.64 [R1+0x31f8], R24 ;  /* 0x0031f81801007387 */ /* 0x0001e80000100a00 */
[----:B0-----:R-:W3:Y:S04]  /*32f70*/  LDL.LU R24, [R1+0x240] ;  /* 0x0002400001187983 */ /* 0x001ee80000300800 */
        /* <DEDUP_REMOVED lines=20> */
[----:B------:R0:W-:Y:S04]  /*330c0*/  STL.64 [R1+0x31e0], R22 ;  /* 0x0031e01601007387 */ /* 0x0001e80000100a00 */
[----:B0-----:R-:W2:Y:S04]  /*330d0*/  LDL.LU R22, [R1+0x109c] ;  /* 0x00109c0001167983 */ /* 0x001ea80000300800 */
[----:B------:R-:W2:Y:S04]  /*330e0*/  LDL.LU R23, [R1+0x10a8] ;  /* 0x0010a80001177983 */ /* 0x000ea80000300800 */
[----:B------:R0:W-:Y:S04]  /*330f0*/  STL.64 [R1+0x31d8], R20 ;  /* 0x0031d81401007387 */ /* 0x0001e80000100a00 */
[----:B0-----:R-:W2:Y:S04]  /*33100*/  LDL.LU R20, [R1+0x1094] ;  /* 0x0010940001147983 */ /* 0x001ea80000300800 */
        /* <DEDUP_REMOVED lines=15> */
[----:B------:R-:W-:Y:S01]  /*33200*/  STL.64 [R1+0x31b8], R16 ;  /* 0x0031b81001007387 */ /* 0x000fe20000100a00 */
[----:B---3--:R-:W-:-:S15]  /*33210*/  HMMA.16816.F32 R4, R12, R10, R4 ;  /* 0x0000000a0c04723c */ /* 0x008fde0000001804 */
[----:B------:R-:W-:-:S04]  /*33220*/  NOP ;  /* 0x0000000000007918 */ /* 0x000fc80000000000 */
[----:B------:R-:W-:Y:S04]  /*33230*/  STL.64 [R1+0x5d0], R4 ;  /* 0x0005d00401007387 */ /* 0x000fe80000100a00 */
[----:B------:R0:W-:Y:S04]  /*33240*/  STL.64 [R1+0x5d8], R6 ;  /* 0x0005d80601007387 */ /* 0x0001e80000100a00 */
[----:B0-----:R-:W4:Y:S04]  /*33250*/  LDL.LU.64 R6, [R1+0x3280] ;  /* 0x0032800001067983 */ /* 0x001f280000300a00 */
[----:B------:R-:W4:Y:S04]  /*33260*/  LDL.LU.64 R4, [R1+0x3278] ;  /* 0x0032780001047983 */ /* 0x000f280000300a00 */
[----:B------:R-:W-:Y:S01]  /*33270*/  STL [R1+0x31b0], R11 ;  /* 0x0031b00b01007387 */ /* 0x000fe20000100800 */
[----:B----4-:R-:W-:-:S15]  /*33280*/  HMMA.16816.F32 R4, R12, R8, R4 ;  /* 0x000000080c04723c */ /* 0x010fde0000001804 */
[----:B------:R-:W-:-:S04]  /*33290*/  NOP ;  /* 0x0000000000007918 */ /* 0x000fc80000000000 */
[----:B------:R-:W-:Y:S04]  /*332a0*/  STL.64 [R1+0x5c0], R4 ;  /* 0x0005c00401007387 */ /* 0x000fe80000100a00 */
[----:B------:R0:W-:Y:S04]  /*332b0*/  STL.64 [R1+0x5c8], R6 ;  /* 0x0005c80601007387 */ /* 0x0001e80000100a00 */
[----:B0-----:R-:W2:Y:S04]  /*332c0*/  LDL.LU.64 R6, [R1+0x3270] ;  /* 0x0032700001067983 */ /* 0x001ea80000300a00 */
[----:B------:R-:W3:Y:S04]  /*332d0*/  LDL.LU.64 R4, [R1+0x3268] ;  /* 0x0032680001047983 */ /* 0x000ee80000300a00 */
[----:B------:R-:W-:Y:S04]  /*332e0*/  STL [R1+0x3218], R10 ;  /* 0x0032180a01007387 */ /* 0x000fe80000100800 */
        /* <DEDUP_REMOVED lines=11> */
[----:B---3--:R-:W-:Y:S03]  /*333a0*/  HMMA.16816.F32 R8, R12, R4, R8 ;  /* 0x000000040c08723c */ /* 0x008fe60000001808 */
[----:B------:R-:W-:Y:S04]  /*333b0*/  STL.64 [R1+0x3198], R6 ;  /* 0x0031980601007387 */ /* 0x000fe80000100a00 */
[----:B------:R0:W-:Y:S02]  /*333c0*/  STL.64 [R1+0x3190], R4 ;  /* 0x0031900401007387 */ /* 0x0001e40000100a00 */
[----:B0-----:R-:W-:-:S02]  /*333d0*/  IMAD R5, R20, 0x100, R19 ;  /* 0x0000010014057824 */ /* 0x001fc400078e0213 */
[----:B------:R-:W-:-:S08]  /*333e0*/  IMAD R4, R22, 0x100, R21 ;  /* 0x0000010016047824 */ /* 0x000fd000078e0215 */
[----:B------:R0:W-:Y:S04]  /*333f0*/  STL.64 [R1+0x5a0], R8 ;  /* 0x0005a00801007387 */ /* 0x0001e80000100a00 */
[----:B------:R-:W-:Y:S04]  /*33400*/  STL.64 [R1+0x5a8], R10 ;  /* 0x0005a80a01007387 */ /* 0x000fe80000100a00 */
[----:B------:R-:W-:Y:S04]  /*33410*/  STL [R1+0x50], R5 ;  /* 0x0000500501007387 */ /* 0x000fe80000100800 */
[----:B------:R2:W-:Y:S01]  /*33420*/  STL [R1+0x54], R4 ;  /* 0x0000540401007387 */ /* 0x0005e20000100800 */
[----:B0-----:R-:W-:-:S05]  /*33430*/  IMAD R8, R28, 0x100, R23 ;  /* 0x000001001c087824 */ /* 0x001fca00078e0217 */
[----:B------:R-:W-:Y:S04]  /*33440*/  STL [R1+0x58], R8 ;  /* 0x0000580801007387 */ /* 0x000fe80000100800 */
[----:B------:R-:W3:Y:S01]  /*33450*/  LDL.LU R20, [R1+0x4f0] ;  /* 0x0004f00001147983 */ /* 0x000ee20000300800 */
[----:B--2---:R-:W-:-:S15]  /*33460*/  HMMA.16816.F32 R4, R12, R2, R24 ;  /* 0x000000020c04723c */ /* 0x004fde0000001818 */
[----:B------:R-:W-:-:S04]  /*33470*/  NOP ;  /* 0x0000000000007918 */ /* 0x000fc80000000000 */
[----:B------:R-:W-:Y:S04]  /*33480*/  STL.64 [R1+0x270], R4 ;  /* 0x0002700401007387 */ /* 0x000fe80000100a00 */
[----:B------:R-:W-:Y:S04]  /*33490*/  STL.64 [R1+0x278], R6 ;  /* 0x0002780601007387 */ /* 0x000fe80000100a00 */
[----:B------:R-:W3:Y:S04]  /*334a0*/  LDL.LU R21, [R1+0x4f4] ;  /* 0x0004f40001157983 */ /* 0x000ee80000300800 */
[----:B------:R-:W2:Y:S04]  /*334b0*/  LDL.LU R22, [R1+0x4f8] ;  /* 0x0004f80001167983 */ /* 0x000ea80000300800 */
[----:B------:R-:W2:Y:S04]  /*334c0*/  LDL.LU R23, [R1+0x4fc] ;  /* 0x0004fc0001177983 */ /* 0x000ea80000300800 */
[----:B------:R-:W4:Y:S04]  /*334d0*/  LDL.LU R24, [R1+0x510] ;  /* 0x0005100001187983 */ /* 0x000f280000300800 */
[----:B------:R-:W4:Y:S04]  /*334e0*/  LDL.LU R25, [R1+0x514] ;  /* 0x0005140001197983 */ /* 0x000f280000300800 */
[----:B----4-:R0:W-:Y:S04]  /*334f0*/  STL.64 [R1+0x3220], R24 ;  /* 0x0032201801007387 */ /* 0x0101e80000100a00 */
[----:B------:R-:W4:Y:S04]  /*33500*/  LDL.LU R26, [R1+0x518] ;  /* 0x00051800011a7983 */ /* 0x000f280000300800 */
[----:B------:R-:W4:Y:S04]  /*33510*/  LDL.LU R27, [R1+0x51c] ;  /* 0x00051c00011b7983 */ /* 0x000f280000300800 */
[----:B0-----:R-:W2:Y:S04]  /*33520*/  LDL.64 R24, [R1+0x8] ;  /* 0x0000080001187983 */ /* 0x001ea80000100a00 */
[----:B----4-:R-:W-:Y:S04]  /*33530*/  STL.64 [R1+0x3240], R26 ;  /* 0x0032401a01007387 */ /* 0x010fe80000100a00 */
[----:B--2---:R0:W-:Y:S04]  /*33540*/  STL.64 [R1+0x3238], R24 ;  /* 0x0032381801007387 */ /* 0x0041e80000100a00 */
[----:B------:R-:W2:Y:S04]  /*33550*/  LDL.LU R8, [R1+0x520] ;  /* 0x0005200001087983 */ /* 0x000ea80000300800 */
[----:B------:R-:W2:Y:S04]  /*33560*/  LDL.LU R9, [R1+0x524] ;  /* 0x0005240001097983 */ /* 0x000ea80000300800 */
[----:B------:R-:W4:Y:S04]  /*33570*/  LDL.LU R10, [R1+0x528] ;  /* 0x00052800010a7983 */ /* 0x000f280000300800 */
[----:B------:R-:W4:Y:S04]  /*33580*/  LDL.LU R11, [R1+0x52c] ;  /* 0x00052c00010b7983 */ /* 0x000f280000300800 */
[----:B0-----:R-:W2:Y:S04]  /*33590*/  LDL.LU R24, [R1+0x540] ;  /* 0x0005400001187983 */ /* 0x001ea80000300800 */
[----:B------:R-:W2:Y:S04]  /*335a0*/  LDL.LU R25, [R1+0x544] ;  /* 0x0005440001197983 */ /* 0x000ea80000300800 */
[----:B------:R-:W2:Y:S04]  /*335b0*/  LDL.LU R26, [R1+0x548] ;  /* 0x00054800011a7983 */ /* 0x000ea80000300800 */
[----:B------:R-:W2:Y:S04]  /*335c0*/  LDL.LU R27, [R1+0x54c] ;  /* 0x00054c00011b7983 */ /* 0x000ea80000300800 */
[----:B------:R-:W3:Y:S04]  /*335d0*/  LDL.LU R13, [R1+0x50] ;  /* 0x00005000010d7983 */ /* 0x000ee80000300800 */
[----:B------:R-:W3:Y:S04]  /*335e0*/  LDL.LU R14, [R1+0x54] ;  /* 0x00005400010e7983 */ /* 0x000ee80000300800 */
[----:B------:R-:W3:Y:S01]  /*335f0*/  LDL.LU R15, [R1+0x58] ;  /* 0x00005800010f7983 */ /* 0x000ee20000300800 */
[----:B------:R-:W-:-:S03]  /*33600*/  IMAD R0, R0, 0x100, R29 ;  /* 0x0000010000007824 */ /* 0x000fc600078e021d */
[----:B--2---:R-:W-:Y:S04]  /*33610*/  STL.64 [R1+0x3250], R26 ;  /* 0x0032501a01007387 */ /* 0x004fe80000100a00 */
[----:B------:R0:W-:Y:S04]  /*33620*/  STL.64 [R1+0x3248], R24 ;  /* 0x0032481801007387 */ /* 0x0001e80000100a00 */
[----:B0-----:R-:W2:Y:S04]  /*33630*/  LDL.LU R24, [R1+0x550] ;  /* 0x0005500001187983 */ /* 0x001ea80000300800 */
[----:B------:R-:W2:Y:S04]  /*33640*/  LDL.LU R25, [R1+0x554] ;  /* 0x0005540001197983 */ /* 0x000ea80000300800 */
[----:B------:R-:W2:Y:S04]  /*33650*/  LDL.LU R26, [R1+0x558] ;  /* 0x00055800011a7983 */ /* 0x000ea80000300800 */
[----:B------:R-:W2:Y:S04]  /*33660*/  LDL.LU R27, [R1+0x55c] ;  /* 0x00055c00011b7983 */ /* 0x000ea80000300800 */
[----:B------:R-:W2:Y:S04]  /*33670*/  LDL.64 R4, [R1+0x18] ;  /* 0x0000180001047983 */ /* 0x000ea80000100a00 */
[----:B------:R-:W2:Y:S04]  /*33680*/  LDL.64 R6, [R1+0x10] ;  /* 0x0000100001067983 */ /* 0x000ea80000100a00 */
[----:B----4-:R-:W-:Y:S04]  /*33690*/  STL.64 [R1+0x3230], R10 ;  /* 0x0032300a01007387 */ /* 0x010fe80000100a00 */
[----:B------:R0:W-:Y:S04]  /*336a0*/  STL.64 [R1+0x3228], R8 ;  /* 0x0032280801007387 */ /* 0x0001e80000100a00 */
[----:B0-----:R-:W4:Y:S04]  /*336b0*/  LDL.LU R8, [R1+0x530] ;  /* 0x0005300001087983 */ /* 0x001f280000300800 */
[----:B------:R-:W4:Y:S04]  /*336c0*/  LDL.LU R9, [R1+0x534] ;  /* 0x0005340001097983 */ /* 0x000f280000300800 */
[----:B------:R-:W4:Y:S04]  /*336d0*/  LDL.LU R10, [R1+0x538] ;  /* 0x00053800010a7983 */ /* 0x000f280000300800 */
[----:B------:R-:W4:Y:S04]  /*336e0*/  LDL.LU R11, [R1+0x53c] ;  /* 0x00053c00010b7983 */ /* 0x000f280000300800 */
[----:B------:R-:W4:Y:S04]  /*336f0*/  LDL.64 R28, [R1] ;  /* 0x00000000011c7983 */ /* 0x000f280000100a00 */
[----:B------:R-:W-:Y:S04]  /*33700*/  STL.64 [R1+0x31f0], R22 ;  /* 0x0031f01601007387 */ /* 0x000fe80000100a00 */
[----:B---3--:R0:W-:Y:S04]  /*33710*/  STL.64 [R1+0x31e8], R20 ;  /* 0x0031e81401007387 */ /* 0x0081e80000100a00 */
[----:B0-----:R-:W3:Y:S04]  /*33720*/  LDL.LU R20, [R1+0x500] ;  /* 0x0005000001147983 */ /* 0x001ee80000300800 */
[----:B------:R-:W3:Y:S04]  /*33730*/  LDL.LU R21, [R1+0x504] ;  /* 0x0005040001157983 */ /* 0x000ee80000300800 */
[----:B------:R-:W3:Y:S04]  /*33740*/  LDL.LU R22, [R1+0x508] ;  /* 0x0005080001167983 */ /* 0x000ee80000300800 */
[----:B------:R-:W3:Y:S04]  /*33750*/  LDL.LU R23, [R1+0x50c] ;  /* 0x00050c0001177983 */ /* 0x000ee80000300800 */
[----:B------:R-:W3:Y:S04]  /*33760*/  LDL.LU R16, [R1+0x4d0] ;  /* 0x0004d00001107983 */ /* 0x000ee80000300800 */
[----:B------:R-:W3:Y:S04]  /*33770*/  LDL.LU R17, [R1+0x4d4] ;  /* 0x0004d40001117983 */ /* 0x000ee80000300800 */
[----:B------:R-:W3:Y:S04]  /*33780*/  LDL.LU R18, [R1+0x4d8] ;  /* 0x0004d80001127983 */ /* 0x000ee80000300800 */
[----:B------:R-:W3:Y:S01]  /*33790*/  LDL.LU R19, [R1+0x4dc] ;  /* 0x0004dc0001137983 */ /* 0x000ee20000300800 */
[----:B------:R-:W-:-:S02]  /*337a0*/  F2FP.F16.E4M3.UNPACK_B R12, R13 ;  /* 0x0000000dff0c723e */ /* 0x000fc400020006ff */
[----:B------:R-:W-:Y:S02]  /*337b0*/  F2FP.F16.E4M3.UNPACK_B R13, R14 ;  /* 0x0000000eff0d723e */ /* 0x000fe400020006ff */
[----:B------:R-:W-:Y:S02]  /*337c0*/  F2FP.F16.E4M3.UNPACK_B R14, R15 ;  /* 0x0000000fff0e723e */ /* 0x000fe400020006ff */
[----:B------:R-:W-:-:S07]  /*337d0*/  F2FP.F16.E4M3.UNPACK_B R15, R0 ;  /* 0x00000000ff0f723e */ /* 0x000fce00020006ff */
[C---:B--2---:R-:W-:Y:S01]  /*337e0*/  HMMA.16816.F32 R24, R12.reuse, R4, R24 ;  /* 0x000000040c18723c */ /* 0x044fe20000001818 */
[----:B---3--:R-:W-:Y:S04]  /*337f0*/  STL.64 [R1+0x31d0], R18 ;  /* 0x0031d01201007387 */ /* 0x008fe80000100a00 */
[----:B------:R0:W-:Y:S04]  /*33800*/  STL.64 [R1+0x31c8], R16 ;  /* 0x0031c81001007387 */ /* 0x0001e80000100a00 */
[----:B0-----:R-:W2:Y:S04]  /*33810*/  LDL.LU R16, [R1+0x4e0] ;  /* 0x0004e00001107983 */ /* 0x001ea80000300800 */
[----:B------:R-:W2:Y:S04]  /*33820*/  LDL.LU R17, [R1+0x4e4] ;  /* 0x0004e40001117983 */ /* 0x000ea80000300800 */
[----:B------:R-:W2:Y:S04]  /*33830*/  LDL.LU R18, [R1+0x4e8] ;  /* 0x0004e80001127983 */ /* 0x000ea80000300800 */
[----:B------:R-:W2:Y:S04]  /*33840*/  LDL.LU R19, [R1+0x4ec] ;  /* 0x0004ec0001137983 */ /* 0x000ea80000300800 */
[----:B------:R-:W-:Y:S04]  /*33850*/  STL [R1+0x3164], R2 ;  /* 0x0031640201007387 */ /* 0x000fe80000100800 */
[----:B------:R-:W-:Y:S04]  /*33860*/  STL [R1+0x3160], R3 ;  /* 0x0031600301007387 */ /* 0x000fe80000100800 */
        /* <DEDUP_REMOVED lines=9> */
[----:B------:R-:W4:Y:S02]  /*33900*/  LDL.LU.64 R24, [R1+0x3238] ;  /* 0x0032380001187983 */ /* 0x000f240000300a00 */
[----:B----4-:R-:W-:-:S15]  /*33910*/  HMMA.16816.F32 R8, R12, R24, R8 ;  /* 0x000000180c08723c */ /* 0x010fde0000001808 */
[----:B------:R-:W-:-:S04]  /*33920*/  NOP ;  /* 0x0000000000007918 */ /* 0x000fc80000000000 */
[----:B------:R-:W-:Y:S04]  /*33930*/  STL.64 [R1+0x570], R8 ;  /* 0x0005700801007387 */ /* 0x000fe80000100a00 */
[----:B------:R0:W-:Y:S04]  /*33940*/  STL.64 [R1+0x578], R10 ;  /* 0x0005780a01007387 */ /* 0x0001e80000100a00 */
[----:B0-----:R-:W4:Y:S04]  /*33950*/  LDL.LU.64 R10, [R1+0x3230] ;  /* 0x00323000010a7983 */ /* 0x001f280000300a00 */
[----:B------:R-:W4:Y:S01]  /*33960*/  LDL.LU.64 R8, [R1+0x3228] ;  /* 0x0032280001087983 */ /* 0x000f220000300a00 */
[----:B------:R-:W-:-:S02]  /*33970*/  IMAD.MOV.U32 R2, RZ, RZ, R4 ;  /* 0x000000ffff027224 */ /* 0x000fc400078e0004 */
[----:B------:R-:W-:Y:S02]  /*33980*/  IMAD.MOV.U32 R0, RZ, RZ, R5 ;  /* 0x000000ffff007224 */ /* 0x000fe400078e0005 */
[----:B------:R-:W-:Y:S02]  /*33990*/  IMAD.MOV.U32 R4, RZ, RZ, R6 ;  /* 0x000000ffff047224 */ /* 0x000fe400078e0006 */
[----:B------:R-:W-:Y:S02]  /*339a0*/  IMAD.MOV.U32 R6, RZ, RZ, R24 ;  /* 0x000000ffff067224 */ /* 0x000fe400078e0018 */
[----:B------:R-:W-:Y:S02]  /*339b0*/  IMAD.MOV.U32 R5, RZ, RZ, R25 ;  /* 0x000000ffff057224 */ /* 0x000fe400078e0019 */
[----:B------:R-:W3:Y:S01]  /*339c0*/  LDL.LU.64 R24, [R1+0x3220] ;  /* 0x0032200001187983 */ /* 0x000ee20000300a00 */
[----:B------:R-:W-:Y:S02]  /*339d0*/  IMAD.MOV.U32 R3, RZ, RZ, R7 ;  /* 0x000000ffff037224 */ /* 0x000fe400078e0007 */
[----:B------:R-:W-:Y:S01]  /*339e0*/  IMAD.MOV.U32 R7, RZ, RZ, R29 ;  /* 0x000000ffff077224 */ /* 0x000fe200078e001d */
[----:B----4-:R-:W-:-:S15]  /*339f0*/  HMMA.16816.F32 R8, R12, R28, R8 ;  /* 0x0000001c0c08723c */ /* 0x010fde0000001808 */
[----:B------:R-:W-:-:S04]  /*33a00*/  NOP ;  /* 0x0000000000007918 */ /* 0x000fc80000000000 */
[----:B------:R-:W-:Y:S04]  /*33a10*/  STL.64 [R1+0x560], R8 ;  /* 0x0005600801007387 */ /* 0x000fe80000100a00 */
[----:B------:R0:W-:Y:S04]  /*33a20*/  STL.64 [R1+0x568], R10 ;  /* 0x0005680a01007387 */ /* 0x0001e80000100a00 */
[----:B0-----:R-:W4:Y:S04]  /*33a30*/  LDL.LU R10, [R1+0x3218] ;  /* 0x00321800010a7983 */ /* 0x001f280000300800 */
[----:B------:R-:W2:Y:S01]  /*33a40*/  LDL.LU.64 R8, [R1+0x3210] ;  /* 0x0032100001087983 */ /* 0x000ea20000300a00 */
[----:B------:R-:W-:-:S03]  /*33a50*/  IMAD.MOV.U32 R11, RZ, RZ, R28 ;  /* 0x000000ffff0b7224 */ /* 0x000fc600078e001c */
[----:B------:R-:W3:Y:S02]  /*33a60*/  LDL.LU.64 R28, [R1+0x3208] ;  /* 0x00320800011c7983 */ /* 0x000ee40000300a00 */
[----:B---3--:R-:W-:-:S15]  /*33a70*/  HMMA.16816.F32 R24, R12, R28, R24 ;  /* 0x0000001c0c18723c */ /* 0x008fde0000001818 */
[----:B------:R-:W-:-:S04]  /*33a80*/  NOP ;  /* 0x0000000000007918 */ /* 0x000fc80000000000 */
[----:B------:R-:W-:Y:S04]  /*33a90*/  STL.64 [R1+0x550], R24 ;  /* 0x0005501801007387 */ /* 0x000fe80000100a00 */
[----:B------:R0:W-:Y:S04]  /*33aa0*/  STL.64 [R1+0x558], R26 ;  /* 0x0005581a01007387 */ /* 0x0001e80000100a00 */
[----:B0-----:R-:W3:Y:S04]  /*33ab0*/  LDL.LU.64 R26, [R1+0x3200] ;  /* 0x00320000011a7983 */ /* 0x001ee80000300a00 */
[----:B------:R-:W2:Y:S04]  /*33ac0*/  LDL.LU.64 R24, [R1+0x31f8] ;  /* 0x0031f80001187983 */ /* 0x000ea80000300a00 */
[----:B------:R-:W-:Y:S04]  /*33ad0*/  STL [R1+0x3168], R28 ;  /* 0x0031681c01007387 */ /* 0x000fe80000100800 */
[----:B------:R-:W-:Y:S01]  /*33ae0*/  STL [R1+0x3148], R29 ;  /* 0x0031481d01007387 */ /* 0x000fe20000100800 */
        /* <DEDUP_REMOVED lines=32> */
[----:B0-----:R-:W2:Y:S04]  /*33cf0*/  LDL.LU R20, [R1+0x4c0] ;  /* 0x0004c00001147983 */ /* 0x001ea80000300800 */
[----:B------:R-:W2:Y:S04]  /*33d00*/  LDL.LU R21, [R1+0x4c4] ;  /* 0x0004c40001157983 */ /* 0x000ea80000300800 */
[----:B------:R-:W2:Y:S04]  /*33d10*/  LDL.LU R22, [R1+0x4c8] ;  /* 0x0004c80001167983 */ /* 0x000ea80000300800 */
[----:B------:R-:W2:Y:S02]  /*33d20*/  LDL.LU R23, [R1+0x4cc] ;  /* 0x0004cc0001177983 */ /* 0x000ea40000300800 */
[----:B--2---:R-:W-:-:S15]  /*33d30*/  HMMA.16816.F32 R20, R12, R18, R20 ;  /* 0x000000120c14723c */ /* 0x004fde0000001814 */
[----:B------:R-:W-:-:S04]  /*33d40*/  NOP ;  /* 0x0000000000007918 */ /* 0x000fc80000000000 */
[----:B------:R-:W-:Y:S04]  /*33d50*/  STL.64 [R1+0x500], R20 ;  /* 0x0005001401007387 */ /* 0x000fe80000100a00 */
[----:B------:R3:W-:Y:S02]  /*33d60*/  STL.64 [R1+0x508], R22 ;  /* 0x0005081601007387 */ /* 0x0007e40000100a00 */
[----:B---3--:R-:W-:Y:S01]  /*33d70*/  HMMA.16816.F32 R20, R12, R16, R24 ;  /* 0x000000100c14723c */ /* 0x008fe20000001818 */
[----:B------:R-:W-:Y:S02]  /*33d80*/  IMAD.MOV.U32 R26, RZ, RZ, R11 ;  /* 0x000000ffff1a7224 */ /* 0x000fe400078e000b */
[----:B------:R-:W-:Y:S01]  /*33d90*/  IMAD.MOV.U32 R27, RZ, RZ, R7 ;  /* 0x000000ffff1b7224 */ /* 0x000fe200078e0007 */
[----:B------:R-:W4:-:S15]  /*33da0*/  LDL.LU R11, [R1+0x31b0] ;  /* 0x0031b000010b7983 */ /* 0x000f1e0000300800 */
        /* <DEDUP_REMOVED lines=8> */
[----:B------:R-:W-:Y:S01]  /*33e30*/  IMAD.MOV.U32 R25, RZ, RZ, R5 ;  /* 0x000000ffff197224 */ /* 0x000fe200078e0005 */
[----:B---3--:R-:W-:Y:S04]  /*33e40*/  STL.64 [R1+0x3110], R22 ;  /* 0x0031101601007387 */ /* 0x008fe80000100a00 */
[----:B--2---:R0:W-:Y:S04]  /*33e50*/  STL.64 [R1+0x3108], R20 ;  /* 0x0031081401007387 */ /* 0x0041e80000100a00 */
[----:B------:R-:W-:Y:S04]  /*33e60*/  STL.64 [R1+0x3118], R24 ;  /* 0x0031181801007387 */ /* 0x000fe80000100a00 */
[----:B0-----:R-:W2:Y:S04]  /*33e70*/  LDL.LU R20, [R1+0x440] ;  /* 0x0004400001147983 */ /* 0x001ea80000300800 */
[----:B------:R-:W2:Y:S04]  /*33e80*/  LDL.LU R21, [R1+0x444] ;  /* 0x0004440001157983 */ /* 0x000ea80000300800 */
[----:B------:R-:W3:Y:S04]  /*33e90*/  LDL.LU R22, [R1+0x448] ;  /* 0x0004480001167983 */ /* 0x000ee80000300800 */
        /* <DEDUP_REMOVED lines=10> */
[----:B------:R-:W-:-:S03]  /*33f40*/  IMAD.MOV.U32 R24, RZ, RZ, R2 ;  /* 0x000000ffff187224 */ /* 0x000fc600078e0002 */
[----:B---3--:R-:W-:Y:S04]  /*33f50*/  STL.64 [R1+0x3140], R22 ;  /* 0x0031401601007387 */ /* 0x008fe80000100a00 */
[----:B--2---:R0:W-:Y:S04]  /*33f60*/  STL.64 [R1+0x3138], R20 ;  /* 0x0031381401007387 */ /* 0x0041e80000100a00 */
[----:B------:R-:W-:Y:S04]  /*33f70*/  STL [R1+0x316c], R24 ;  /* 0x00316c1801007387 */ /* 0x000fe80000100800 */
[----:B0-----:R-:W2:Y:S04]  /*33f80*/  LDL.LU R20, [R1+0x460] ;  /* 0x0004600001147983 */ /* 0x001ea80000300800 */
[----:B------:R-:W2:Y:S04]  /*33f90*/  LDL.LU R21, [R1+0x464] ;  /* 0x0004640001157983 */ /* 0x000ea80000300800 */
[----:B------:R-:W3:Y:S04]  /*33fa0*/  LDL.LU R22, [R1+0x468] ;  /* 0x0004680001167983 */ /* 0x000ee80000300800 */
[----:B------:R-:W3:Y:S04]  /*33fb0*/  LDL.LU R23, [R1+0x46c] ;  /* 0x00046c0001177983 */ /* 0x000ee80000300800 */
[----:B------:R-:W2:Y:S04]  /*33fc0*/  LDL.LU R4, [R1+0x490] ;  /* 0x0004900001047983 */ /* 0x000ea80000300800 */
[----:B------:R-:W2:Y:S04]  /*33fd0*/  LDL.LU R5, [R1+0x494] ;  /* 0x0004940001057983 */ /* 0x000ea80000300800 */
[----:B------:R-:W2:Y:S04]  /*33fe0*/  LDL.LU R6, [R1+0x498] ;  /* 0x0004980001067983 */ /* 0x000ea80000300800 */
[----:B------:R-:W2:Y:S04]  /*33ff0*/  LDL.LU R7, [R1+0x49c] ;  /* 0x00049c0001077983 */ /* 0x000ea80000300800 */
[----:B--2---:R-:W-:Y:S04]  /*34000*/  STL.64 [R1+0x31a8], R6 ;  /* 0x0031a80601007387 */ /* 0x004fe80000100a00 */
[----:B------:R0:W-:Y:S04]  /*34010*/  STL.64 [R1+0x31a0], R4 ;  /* 0x0031a00401007387 */ /* 0x0001e80000100a00 */
[----:B0-----:R-:W4:Y:S04]  /*34020*/  LDL.LU R4, [R1+0x4a0] ;  /* 0x0004a00001047983 */ /* 0x001f280000300800 */
[----:B------:R-:W4:Y:S04]  /*34030*/  LDL.LU R5, [R1+0x4a4] ;  /* 0x0004a40001057983 */ /* 0x000f280000300800 */
[----:B------:R-:W4:Y:S04]  /*34040*/  LDL.LU R6, [R1+0x4a8] ;  /* 0x0004a80001067983 */ /* 0x000f280000300800 */
[----:B------:R-:W4:Y:S04]  /*34050*/  LDL.LU R7, [R1+0x4ac] ;  /* 0x0004ac0001077983 */ /* 0x000f280000300800 */
[----:B------:R-:W2:Y:S04]  /*34060*/  LDL.LU R24, [R1+0x10b8] ;  /* 0x0010b80001187983 */ /* 0x000ea80000300800 */
[----:B------:R-:W2:Y:S04]  /*34070*/  LDL.LU R29, [R1+0x10b4] ;  /* 0x0010b400011d7983 */ /* 0x000ea80000300800 */
[----:B------:R-:W2:Y:S04]  /*34080*/  LDL.LU R28, [R1+0x10c0] ;  /* 0x0010c000011c7983 */ /* 0x000ea80000300800 */
[----:B------:R-:W2:Y:S04]  /*34090*/  LDL.LU R27, [R1+0x10bc] ;  /* 0x0010bc00011b7983 */ /* 0x000ea80000300800 */
[----:B------:R-:W2:Y:S04]  /*340a0*/  LDL.LU R2, [R1+0x10cc] ;  /* 0x0010cc0001027983 */ /* 0x000ea80000300800 */
[----:B------:R-:W2:Y:S01]  /*340b0*/  LDL.LU R26, [R1+0x10c8] ;  /* 0x0010c800011a7983 */ /* 0x000ea20000300800 */
[----:B------:R-:W-:-:S03]  /*340c0*/  IMAD.MOV.U32 R25, RZ, RZ, R0 ;  /* 0x000000ffff197224 */ /* 0x000fc600078e0000 */
[----:B--2---:R-:W-:Y:S04]  /*340d0*/  STL.64 [R1+0x3178], R26 ;  /* 0x0031781a01007387 */ /* 0x004fe80000100a00 */
[----:B------:R0:W-:Y:S04]  /*340e0*/  STL.64 [R1+0x3170], R24 ;  /* 0x0031701801007387 */ /* 0x0001e80000100a00 */
[----:B0-----:R-:W2:Y:S04]  /*340f0*/  LDL.LU R24, [R1+0x470] ;  /* 0x0004700001187983 */ /* 0x001ea80000300800 */
[----:B------:R-:W2:Y:S04]  /*34100*/  LDL.LU R25, [R1+0x474] ;  /* 0x0004740001197983 */ /* 0x000ea80000300800 */
[----:B------:R-:W2:Y:S04]  /*34110*/  LDL.LU R26, [R1+0x478] ;  /* 0x00047800011a7983 */ /* 0x000ea80000300800 */
[----:B------:R-:W2:Y:S01]  /*34120*/  LDL.LU R27, [R1+0x47c] ;  /* 0x00047c00011b7983 */ /* 0x000ea20000300800 */
[C---:B----4-:R-:W-:Y:S03]  /*34130*/  HMMA.16816.F32 R4, R12.reuse, R10, R4 ;  /* 0x0000000a0c04723c */ /* 0x050fe60000001804 */
[----:B--2---:R-:W-:Y:S04]  /*34140*/  STL.64 [R1+0x3188], R26 ;  /* 0x0031881a01007387 */ /* 0x004fe80000100a00 */
[----:B------:R0:W-:Y:S04]  /*34150*/  STL.64 [R1+0x3180], R24 ;  /* 0x0031801801007387 */ /* 0x0001e80000100a00 */
        /* <DEDUP_REMOVED lines=57> */
[----:B------:R-:W4:Y:S04]  /*344f0*/  LDL.LU R28, [R1+0x3168] ;  /* 0x00316800011c7983 */ /* 0x000f280000300800 */
[----:B------:R-:W3:Y:S04]  /*34500*/  LDL.LU R2, [R1+0x3164] ;  /* 0x0031640001027983 */ /* 0x000ee80000300800 */
[----:B------:R-:W3:Y:S02]  /*34510*/  LDL.LU R3, [R1+0x3160] ;  /* 0x0031600001037983 */ /* 0x000ee40000300800 */
[----:B---3--:R-:W-:Y:S02]  /*34520*/  HMMA.16816.F32 R12, R12, R2, R20 ;  /* 0x000000020c0c723c */ /* 0x008fe40000001814 */
        /* <DEDUP_REMOVED lines=8> */
[----:B------:R-:W4:Y:S06]  /*345b0*/  LDL.LU R29, [R1+0x3148] ;  /* 0x00314800011d7983 */ /* 0x000f2c0000300800 */
[----:B--2---:R-:W-:Y:S01]  /*345c0*/  HMMA.16816.F32 R24, R12, R24, R20 ;  /* 0x000000180c18723c */ /* 0x004fe20000001814 */
[----:B------:R-:W2:Y:S04]  /*345d0*/  LDL.LU.64 R22, [R1+0x3140] ;  /* 0x0031400001167983 */ /* 0x000ea80000300a00 */
[----:B------:R-:W2:-:S14]  /*345e0*/  LDL.LU.64 R20, [R1+0x3138] ;  /* 0x0031380001147983 */ /* 0x000e9c0000300a00 */
        /* <DEDUP_REMOVED lines=17> */
[----:B------:R-:W3:-:S13]  /*34700*/  LDL.LU.64 R20, [R1+0x30f0] ;  /* 0x0030f00001147983 */ /* 0x000eda0000300a00 */
[----:B------:R-:W-:Y:S04]  /*34710*/  STL.64 [R1+0x470], R24 ;  /* 0x0004701801007387 */ /* 0x000fe80000100a00 */
[----:B------:R0:W-:Y:S04]  /*34720*/  STL.64 [R1+0x478], R26 ;  /* 0x0004781a01007387 */ /* 0x0001e80000100a00 */
[----:B0-----:R-:W2:Y:S04]  /*34730*/  LDL.LU.64 R26, [R1+0x30e8] ;  /* 0x0030e800011a7983 */ /* 0x001ea80000300a00 */
[----:B------:R-:W3:Y:S01]  /*34740*/  LDL.LU.64 R24, [R1+0x30e0] ;  /* 0x0030e00001187983 */ /* 0x000ee20000300a00 */
[----:B----4-:R-:W-:Y:S03]  /*34750*/  HMMA.16816.F32 R4, R12, R28, R4 ;  /* 0x0000001c0c04723c */ /* 0x010fe60000001804 */
[----:B------:R-:W-:-:S15]  /*34760*/  STL.64 [R1+0x3030], R28 ;  /* 0x0030301c01007387 */ /* 0x000fde0000100a00 */
[----:B------:R-:W-:Y:S01]  /*34770*/  NOP ;  /* 0x0000000000007918 */ /* 0x000fe20000000000 */
[----:B------:R-:W-:Y:S04]  /*34780*/  STL.64 [R1+0x460], R4 ;  /* 0x0004600401007387 */ /* 0x000fe80000100a00 */
[----:B------:R2:W-:Y:S02]  /*34790*/  STL.64 [R1+0x468], R6 ;  /* 0x0004680601007387 */ /* 0x0005e40000100a00 */
[C---:B--2---:R-:W-:Y:S08]  /*347a0*/  HMMA.16816.F32 R4, R12.reuse, R26, R8 ;  /* 0x0000001a0c04723c */ /* 0x044ff00000001808 */
[C---:B---3--:R-:W-:Y:S11]  /*347b0*/  HMMA.16816.F32 R8, R12.reuse, R24, R16 ;  /* 0x000000180c08723c */ /* 0x048ff60000001810 */
[----:B------:R0:W-:Y:S04]  /*347c0*/  STL.64 [R1+0x450], R4 ;  /* 0x0004500401007387 */ /* 0x0001e80000100a00 */
[----:B------:R1:W-:Y:S04]  /*347d0*/  STL.64 [R1+0x458], R6 ;  /* 0x0004580601007387 */ /* 0x0003e80000100a00 */
[----:B0-----:R-:W2:Y:S04]  /*347e0*/  LDL.LU R4, [R1+0x3a0] ;  /* 0x0003a00001047983 */ /* 0x001ea80000300800 */
[----:B------:R0:W-:Y:S04]  /*347f0*/  STL.64 [R1+0x440], R8 ;  /* 0x0004400801007387 */ /* 0x0001e80000100a00 */
[----:B------:R3:W-:Y:S04]  /*34800*/  STL.64 [R1+0x448], R10 ;  /* 0x0004480a01007387 */ /* 0x0007e80000100a00 */
[----:B------:R-:W2:Y:S04]  /*34810*/  LDL.LU R5, [R1+0x3a4] ;  /* 0x0003a40001057983 */ /* 0x000ea80000300800 */
[----:B-1----:R-:W4:Y:S04]  /*34820*/  LDL.LU R6, [R1+0x3a8] ;  /* 0x0003a80001067983 */ /* 0x002f280000300800 */
[----:B------:R-:W4:Y:S04]  /*34830*/  LDL.LU R7, [R1+0x3ac] ;  /* 0x0003ac0001077983 */ /* 0x000f280000300800 */
[----:B0-----:R-:W2:Y:S04]  /*34840*/  LDL.LU R8, [R1+0x3c0] ;  /* 0x0003c00001087983 */ /* 0x001ea80000300800 */
[----:B------:R-:W2:Y:S04]  /*34850*/  LDL.LU R9, [R1+0x3c4] ;  /* 0x0003c40001097983 */ /* 0x000ea80000300800 */
[----:B---3--:R-:W3:Y:S04]  /*34860*/  LDL.LU R10, [R1+0x3c8] ;  /* 0x0003c800010a7983 */ /* 0x008ee80000300800 */
[----:B------:R-:W3:Y:S04]  /*34870*/  LDL.LU R11, [R1+0x3cc] ;  /* 0x0003cc00010b7983 */ /* 0x000ee80000300800 */
        /* <DEDUP_REMOVED lines=11> */
[----:B------:R0:W-:Y:S04]  /*34930*/  STL.64 [R1+0x30b0], R8 ;  /* 0x0030b00801007387 */ /* 0x0001e80000100a00 */
[----:B0-----:R-:W3:Y:S04]  /*34940*/  LDL.LU R8, [R1+0x3d0] ;  /* 0x0003d00001087983 */ /* 0x001ee80000300800 */
[----:B------:R-:W3:Y:S04]  /*34950*/  LDL.LU R9, [R1+0x3d4] ;  /* 0x0003d40001097983 */ /* 0x000ee80000300800 */
[----:B------:R-:W3:Y:S04]  /*34960*/  LDL.LU R10, [R1+0x3d8] ;  /* 0x0003d800010a7983 */ /* 0x000ee80000300800 */
[----:B------:R-:W3:Y:S04]  /*34970*/  LDL.LU R11, [R1+0x3dc] ;  /* 0x0003dc00010b7983 */ /* 0x000ee80000300800 */
[----:B----4-:R-:W-:Y:S04]  /*34980*/  STL.64 [R1+0x3098], R6 ;  /* 0x0030980601007387 */ /* 0x010fe80000100a00 */
[----:B------:R0:W-:Y:S04]  /*34990*/  STL.64 [R1+0x3090], R4 ;  /* 0x0030900401007387 */ /* 0x0001e80000100a00 */
[----:B0-----:R-:W4:Y:S04]  /*349a0*/  LDL.LU R4, [R1+0x3b0] ;  /* 0x0003b00001047983 */ /* 0x001f280000300800 */
[----:B------:R-:W4:Y:S04]  /*349b0*/  LDL.LU R5, [R1+0x3b4] ;  /* 0x0003b40001057983 */ /* 0x000f280000300800 */
[----:B------:R-:W4:Y:S04]  /*349c0*/  LDL.LU R6, [R1+0x3b8] ;  /* 0x0003b80001067983 */ /* 0x000f280000300800 */
[----:B------:R-:W4:Y:S04]  /*349d0*/  LDL.LU R7, [R1+0x3bc] ;  /* 0x0003bc0001077983 */ /* 0x000f280000300800 */
[----:B------:R-:W2:Y:S04]  /*349e0*/  LDL.LU R0, [R1+0x10f0] ;  /* 0x0010f00001007983 */ /* 0x000ea80000300800 */
[----:B------:R-:W2:Y:S04]  /*349f0*/  LDL.LU.64 R28, [R1+0x18] ;  /* 0x00001800011c7983 */ /* 0x000ea80000300a00 */
[----:B------:R-:W-:Y:S04]  /*34a00*/  STL.64 [R1+0x3028], R26 ;  /* 0x0030281a01007387 */ /* 0x000fe80000100a00 */
        /* <DEDUP_REMOVED lines=11> */
[C---:B------:R-:W-:Y:S03]  /*34ac0*/  HMMA.16816.F32 R16, R12.reuse, R22, R16 ;  /* 0x000000160c10723c */ /* 0x040fe60000001810 */
[----:B--2---:R-:W-:Y:S04]  /*34ad0*/  STL.64 [R1+0x3078], R26 ;  /* 0x0030781a01007387 */ /* 0x004fe80000100a00 */
        /* <DEDUP_REMOVED lines=13> */
[----:B0-----:R-:W3:Y:S04]  /*34bb0*/  LDL.LU.64 R18, [R1+0x30c8] ;  /* 0x0030c80001127983 */ /* 0x001ee80000300a00 */
[----:B------:R-:W2:Y:S04]  /*34bc0*/  LDL.LU.64 R16, [R1+0x30c0] ;  /* 0x0030c00001107983 */ /* 0x000ea80000300a00 */
        /* <DEDUP_REMOVED lines=16> */
[----:B0-----:R-:W4:Y:S04]  /*34cd0*/  LDL.LU.64 R10, [R1+0x30a8] ;  /* 0x0030a800010a7983 */ /* 0x001f280000300a00 */
[----:B------:R-:W2:Y:S04]  /*34ce0*/  LDL.LU.64 R8, [R1+0x30a0] ;  /* 0x0030a00001087983 */ /* 0x000ea80000300a00 */
[----:B------:R0:W-:Y:S04]  /*34cf0*/  STL.64 [R1+0x2fe8], R18 ;  /* 0x002fe81201007387 */ /* 0x0001e80000100a00 */
[----:B0-----:R-:W3:Y:S04]  /*34d00*/  LDL.LU R18, [R1+0x10e8] ;  /* 0x0010e80001127983 */ /* 0x001ee80000300800 */
[----:B------:R-:W2:Y:S04]  /*34d10*/  LDL.LU R19, [R1+0x10f4] ;  /* 0x0010f40001137983 */ /* 0x000ea80000300800 */
[----:B------:R0:W-:Y:S04]  /*34d20*/  STL.64 [R1+0x2fe0], R16 ;  /* 0x002fe01001007387 */ /* 0x0001e80000100a00 */
[----:B0-----:R-:W2:Y:S04]  /*34d30*/  LDL.LU R16, [R1+0x10e0] ;  /* 0x0010e00001107983 */ /* 0x001ea80000300800 */
[----:B------:R-:W3:Y:S01]  /*34d40*/  LDL.LU R17, [R1+0x10ec] ;  /* 0x0010ec0001117983 */ /* 0x000ee20000300800 */
        /* <DEDUP_REMOVED lines=16> */
[----:B0-----:R-:W3:Y:S01]  /*34e50*/  LDL.LU R9, [R1+0x10dc] ;  /* 0x0010dc0001097983 */ /* 0x001ee20000300800 */
        /* <DEDUP_REMOVED lines=11> */
[----:B------:R-:W2:Y:S01]  /*34f10*/  LDL.LU.64 R24, [R1+0x3060] ;  /* 0x0030600001187983 */ /* 0x000ea20000300a00 */
[----:B------:R-:W-:Y:S03]  /*34f20*/  HMMA.16816.F32 R12, R12, R2, R20 ;  /* 0x000000020c0c723c */ /* 0x000fe60000001814 */
[----:B------:R0:W-:Y:S04]  /*34f30*/  STL [R1+0x2fac], R4 ;  /* 0x002fac0401007387 */ /* 0x0001e80000100800 */
[----:B------:R1:W-:Y:S04]  /*34f40*/  STL [R1+0x2fa8], R5 ;  /* 0x002fa80501007387 */ /* 0x0003e80000100800 */
[----:B------:R-:W-:Y:S01]  /*34f50*/  STL.64 [R1+0x3058], R6 ;  /* 0x0030580601007387 */ /* 0x000fe20000100a00 */
[----:B---3--:R-:W-:-:S02]  /*34f60*/  IMAD R8, R10, 0x100, R9 ;  /* 0x000001000a087824 */ /* 0x008fc400078e0209 */
[----:B------:R-:W-:Y:S01]  /*34f70*/  IMAD R0, R0, 0x100, R19 ;  /* 0x0000010000007824 */ /* 0x000fe200078e0213 */
[----:B------:R-:W-:Y:S04]  /*34f80*/  STL [R1+0x2f8c], R2 ;  /* 0x002f8c0201007387 */ /* 0x000fe80000100800 */
[----:B------:R-:W-:Y:S01]  /*34f90*/  STL [R1+0x2f88], R3 ;  /* 0x002f880301007387 */ /* 0x000fe20000100800 */
[----:B0-----:R-:W-:Y:S02]  /*34fa0*/  IMAD R4, R18, 0x100, R17 ;  /* 0x0000010012047824 */ /* 0x001fe400078e0211 */
[----:B-1----:R-:W-:Y:S01]  /*34fb0*/  IMAD R5, R16, 0x100, R11 ;  /* 0x0000010010057824 */ /* 0x002fe200078e020b */
[----:B------:R0:W-:Y:S04]  /*34fc0*/  STL.64 [R1+0x250], R12 ;  /* 0x0002500c01007387 */ /* 0x0001e80000100a00 */
[----:B------:R1:W-:Y:S01]  /*34fd0*/  STL.64 [R1+0x258], R14 ;  /* 0x0002580e01007387 */ /* 0x0003e20000100a00 */
[----:B0-----:R-:W-:-:S02]  /*34fe0*/  F2FP.F16.E4M3.UNPACK_B R12, R8 ;  /* 0x00000008ff0c723e */ /* 0x001fc400020006ff */
[----:B------:R-:W-:Y:S02]  /*34ff0*/  F2FP.F16.E4M3.UNPACK_B R13, R5 ;  /* 0x00000005ff0d723e */ /* 0x000fe400020006ff */
[----:B-1----:R-:W-:Y:S02]  /*35000*/  F2FP.F16.E4M3.UNPACK_B R14, R4 ;  /* 0x00000004ff0e723e */ /* 0x002fe400020006ff */
[----:B------:R-:W-:-:S07]  /*35010*/  F2FP.F16.E4M3.UNPACK_B R15, R0 ;  /* 0x00000000ff0f723e */ /* 0x000fce00020006ff */
[----:B--2---:R-:W-:-:S15]  /*35020*/  HMMA.16816.F32 R4, R12, R28, R24 ;  /* 0x0000001c0c04723c */ /* 0x004fde0000001818 */
[----:B------:R-:W-:-:S04]  /*35030*/  NOP ;  /* 0x0000000000007918 */ /* 0x000fc80000000000 */
[----:B------:R-:W-:Y:S04]  /*35040*/  STL.64 [R1+0x3b0], R4 ;  /* 0x0003b00401007387 */ /* 0x000fe80000100a00 */
[----:B------:R-:W-:Y:S04]  /*35050*/  STL.64 [R1+0x3b8], R6 ;  /* 0x0003b80601007387 */ /* 0x000fe80000100a00 */
[----:B------:R-:W2:Y:S04]  /*35060*/  LDL.LU R8, [R1+0x2d0] ;  /* 0x0002d00001087983 */ /* 0x000ea80000300800 */
[----:B------:R-:W2:Y:S04]  /*35070*/  LDL.LU R9, [R1+0x2d4] ;  /* 0x0002d40001097983 */ /* 0x000ea80000300800 */
        /* <DEDUP_REMOVED lines=19> */
[----:B------:R-:W3:Y:S01]  /*351b0*/  LDL.LU R7, [R1+0x36c] ;  /* 0x00036c0001077983 */ /* 0x000ee20000300800 */
[----:B------:R-:W-:-:S02]  /*351c0*/  IMAD.MOV.U32 R2, RZ, RZ, R28 ;  /* 0x000000ffff027224 */ /* 0x000fc400078e001c */
[----:B------:R-:W-:Y:S01]  /*351d0*/  IMAD.MOV.U32 R0, RZ, RZ, R29 ;  /* 0x000000ffff007224 */ /* 0x000fe200078e001d */
[----:B--2---:R-:W-:Y:S04]  /*351e0*/  STL.64 [R1+0x3050], R26 ;  /* 0x0030501a01007387 */ /* 0x004fe80000100a00 */
[----:B------:R0:W-:Y:S04]  /*351f0*/  STL.64 [R1+0x3048], R24 ;  /* 0x0030481801007387 */ /* 0x0001e80000100a00 */
[----:B0-----:R-:W2:Y:S04]  /*35200*/  LDL.LU R24, [R1+0x350] ;  /* 0x0003500001187983 */ /* 0x001ea80000300800 */
[----:B------:R-:W2:Y:S04]  /*35210*/  LDL.LU R25, [R1+0x354] ;  /* 0x0003540001197983 */ /* 0x000ea80000300800 */
[----:B------:R-:W2:Y:S04]  /*35220*/  LDL.LU R26, [R1+0x358] ;  /* 0x00035800011a7983 */ /* 0x000ea80000300800 */
[----:B------:R-:W2:Y:S04]  /*35230*/  LDL.LU R27, [R1+0x35c] ;  /* 0x00035c00011b7983 */ /* 0x000ea80000300800 */
[----:B------:R-:W2:Y:S04]  /*35240*/  LDL.LU.64 R28, [R1] ;  /* 0x00000000011c7983 */ /* 0x000ea80000300a00 */
[----:B------:R-:W-:Y:S04]  /*35250*/  STL.64 [R1+0x3018], R22 ;  /* 0x0030181601007387 */ /* 0x000fe80000100a00 */
[----:B----4-:R0:W-:Y:S04]  /*35260*/  STL.64 [R1+0x3010], R20 ;  /* 0x0030101401007387 */ /* 0x0101e80000100a00 */
        /* <DEDUP_REMOVED lines=20> */
[----:B------:R-:W-:Y:S04]  /*353b0*/  STL [R1+0x2fb4], R0 ;  /* 0x002fb40001007387 */ /* 0x000fe80000100800 */
[----:B------:R0:W-:Y:S04]  /*353c0*/  STL [R1+0x2fb0], R2 ;  /* 0x002fb00201007387 */ /* 0x0001e80000100800 */
[----:B0-----:R-:W2:Y:S02]  /*353d0*/  LDL.LU.64 R2, [R1+0x10] ;  /* 0x0000100001027983 */ /* 0x001ea40000300a00 */
[----:B--2---:R-:W-:-:S15]  /*353e0*/  HMMA.16816.F32 R4, R12, R2, R4 ;  /* 0x000000020c04723c */ /* 0x004fde0000001804 */
[----:B------:R-:W-:-:S04]  /*353f0*/  NOP ;  /* 0x0000000000007918 */ /* 0x000fc80000000000 */
[----:B------:R0:W-:Y:S04]  /*35400*/  STL.64 [R1+0x3a0], R4 ;  /* 0x0003a00401007387 */ /* 0x0001e80000100a00 */
[----:B------:R1:W-:Y:S01]  /*35410*/  STL.64 [R1+0x3a8], R6 ;  /* 0x0003a80601007387 */ /* 0x0003e20000100a00 */
[----:B0-----:R-:W-:-:S03]  /*35420*/  IMAD.MOV.U32 R5, RZ, RZ, R2 ;  /* 0x000000ffff057224 */ /* 0x001fc600078e0002 */
[----:B-1----:R-:W2:Y:S04]  /*35430*/  LDL.LU.64 R6, [R1+0x3058] ;  /* 0x0030580001067983 */ /* 0x002ea80000300a00 */
[----:B------:R0:W-:Y:S04]  /*35440*/  STL [R1+0x2fb8], R5 ;  /* 0x002fb80501007387 */ /* 0x0001e80000100800 */
[----:B0-----:R-:W2:Y:S02]  /*35450*/  LDL.LU.64 R4, [R1+0x8] ;  /* 0x0000080001047983 */ /* 0x001ea40000300a00 */
[----:B--2---:R-:W-:-:S15]  /*35460*/  HMMA.16816.F32 R24, R12, R4, R24 ;  /* 0x000000040c18723c */ /* 0x004fde0000001818 */
        /* <DEDUP_REMOVED lines=8> */
[----:B------:R-:W-:Y:S01]  /*354f0*/  IMAD.MOV.U32 R0, RZ, RZ, R29 ;  /* 0x000000ffff007224 */ /* 0x000fe200078e001d */
[----:B--2---:R-:W-:-:S15]  /*35500*/  HMMA.16816.F32 R24, R12, R28, R24 ;  /* 0x0000001c0c18723c */ /* 0x004fde0000001818 */
[----:B------:R-:W-:-:S04]  /*35510*/  NOP ;  /* 0x0000000000007918 */ /* 0x000fc80000000000 */
[----:B------:R-:W-:Y:S04]  /*35520*/  STL.64 [R1+0x380], R24 ;  /* 0x0003801801007387 */ /* 0x000fe80000100a00 */
[----:B------:R0:W-:Y:S04]  /*35530*/  STL.64 [R1+0x388], R26 ;  /* 0x0003881a01007387 */ /* 0x0001e80000100a00 */
[----:B0-----:R-:W2:Y:S04]  /*35540*/  LDL.LU.64 R26, [R1+0x3040] ;  /* 0x00304000011a7983 */ /* 0x001ea80000300a00 */
[----:B------:R-:W2:Y:S04]  /*35550*/  LDL.LU.64 R24, [R1+0x3038] ;  /* 0x0030380001187983 */ /* 0x000ea80000300a00 */
[----:B------:R-:W2:Y:S02]  /*35560*/  LDL.LU.64 R28, [R1+0x3030] ;  /* 0x00303000011c7983 */ /* 0x000ea40000300a00 */
[----:B--2---:R-:W-:-:S15]  /*35570*/  HMMA.16816.F32 R24, R12, R28, R24 ;  /* 0x0000001c0c18723c */ /* 0x004fde0000001818 */
[----:B------:R-:W-:-:S04]  /*35580*/  NOP ;  /* 0x0000000000007918 */ /* 0x000fc80000000000 */
[----:B------:R-:W-:Y:S04]  /*35590*/  STL.64 [R1+0x370], R24 ;  /* 0x0003701801007387 */ /* 0x000fe80000100a00 */
[----:B------:R0:W-:Y:S04]  /*355a0*/  STL.64 [R1+0x378], R26 ;  /* 0x0003781a01007387 */ /* 0x0001e80000100a00 */
[----:B0-----:R-:W4:Y:S04]  /*355b0*/  LDL.LU.64 R26, [R1+0x3028] ;  /* 0x00302800011a7983 */ /* 0x001f280000300a00 */
[----:B------:R-:W2:Y:S04]  /*355c0*/  LDL.LU.64 R24, [R1+0x3020] ;  /* 0x0030200001187983 */ /* 0x000ea80000300a00 */
[----:B------:R-:W-:Y:S04]  /*355d0*/  STL [R1+0x2f90], R28 ;  /* 0x002f901c01007387 */ /* 0x000fe80000100800 */
[----:B------:R-:W-:Y:S01]  /*355e0*/  STL [R1+0x2f70], R29 ;  /* 0x002f701d01007387 */ /* 0x000fe20000100800 */
        /* <DEDUP_REMOVED lines=57> */
[----:B------:R4:W-:Y:S04]  /*35980*/  STL.64 [R1+0x308], R18 ;  /* 0x0003081201007387 */ /* 0x0009e80000100a00 */
[----:B------:R-:W-:Y:S04]  /*35990*/  STL.64 [R1+0x2ee0], R10 ;  /* 0x002ee00a01007387 */ /* 0x000fe80000100a00 */
[----:B---3--:R0:W-:Y:S01]  /*359a0*/  STL.64 [R1+0x2ed8], R8 ;  /* 0x002ed80801007387 */ /* 0x0081e20000100a00 */
[C---:B----4-:R-:W-:Y:S08]  /*359b0*/  HMMA.16816.F32 R16, R12.reuse, R8, R20 ;  /* 0x000000080c10723c */ /* 0x050ff00000001814 */
[----:B0-----:R-:W-:Y:S11]  /*359c0*/  HMMA.16816.F32 R8, R12, R6, R24 ;  /* 0x000000060c08723c */ /* 0x001ff60000001818 */
[----:B------:R-:W-:Y:S04]  /*359d0*/  STL.64 [R1+0x2f0], R16 ;  /* 0x0002f01001007387 */ /* 0x000fe80000100a00 */
[----:B------:R-:W-:Y:S04]  /*359e0*/  STL.64 [R1+0x2f8], R18 ;  /* 0x0002f81201007387 */ /* 0x000fe80000100a00 */
[----:B------:R-:W2:Y:S04]  /*359f0*/  LDL.LU R20, [R1+0x160] ;  /* 0x0001600001147983 */ /* 0x000ea80000300800 */
[----:B------:R-:W-:Y:S04]  /*35a00*/  STL.64 [R1+0x2e0], R8 ;  /* 0x0002e00801007387 */ /* 0x000fe80000100a00 */
[----:B------:R-:W-:Y:S04]  /*35a10*/  STL.64 [R1+0x2e8], R10 ;  /* 0x0002e80a01007387 */ /* 0x000fe80000100a00 */
[----:B------:R-:W2:Y:S04]  /*35a20*/  LDL.LU R21, [R1+0x164] ;  /* 0x0001640001157983 */ /* 0x000ea80000300800 */
[----:B------:R-:W3:Y:S04]  /*35a30*/  LDL.LU R22, [R1+0x168] ;  /* 0x0001680001167983 */ /* 0x000ee80000300800 */
[----:B------:R-:W3:Y:S04]  /*35a40*/  LDL.LU R23, [R1+0x16c] ;  /* 0x00016c0001177983 */ /* 0x000ee80000300800 */
[----:B---3--:R0:W-:Y:S02]  /*35a50*/  STL.64 [R1+0x2f20], R22 ;  /* 0x002f201601007387 */ /* 0x0081e40000100a00 */
[----:B0-----:R-:W-:-:S02]  /*35a60*/  IMAD.MOV.U32 R22, RZ, RZ, R5 ;  /* 0x000000ffff167224 */ /* 0x001fc400078e0005 */
[----:B------:R-:W-:Y:S01]  /*35a70*/  IMAD.MOV.U32 R23, RZ, RZ, R0 ;  /* 0x000000ffff177224 */ /* 0x000fe200078e0000 */
[----:B------:R-:W3:Y:S04]  /*35a80*/  LDL.LU R5, [R1+0x2fb8] ;  /* 0x002fb80001057983 */ /* 0x000ee80000300800 */
[----:B------:R-:W4:Y:S04]  /*35a90*/  LDL.LU R0, [R1+0x2fb4] ;  /* 0x002fb40001007983 */ /* 0x000f280000300800 */
[----:B--2---:R0:W-:Y:S04]  /*35aa0*/  STL.64 [R1+0x2f18], R20 ;  /* 0x002f181401007387 */ /* 0x0041e80000100a00 */
[----:B------:R1:W-:Y:S04]  /*35ab0*/  STL.64 [R1+0x2f38], R22 ;  /* 0x002f381601007387 */ /* 0x0003e80000100a00 */
[----:B------:R-:W2:Y:S04]  /*35ac0*/  LDL.LU R24, [R1+0x180] ;  /* 0x0001800001187983 */ /* 0x000ea80000300800 */
[----:B------:R-:W2:Y:S04]  /*35ad0*/  LDL.LU R25, [R1+0x184] ;  /* 0x0001840001197983 */ /* 0x000ea80000300800 */
[----:B------:R-:W2:Y:S04]  /*35ae0*/  LDL.LU R26, [R1+0x188] ;  /* 0x00018800011a7983 */ /* 0x000ea80000300800 */
[----:B------:R-:W2:Y:S01]  /*35af0*/  LDL.LU R27, [R1+0x18c] ;  /* 0x00018c00011b7983 */ /* 0x000ea20000300800 */
[----:B0-----:R-:W-:-:S03]  /*35b00*/  IMAD.MOV.U32 R20, RZ, RZ, R2 ;  /* 0x000000ffff147224 */ /* 0x001fc600078e0002 */
[----:B------:R-:W4:Y:S01]  /*35b10*/  LDL.LU R2, [R1+0x2fb0] ;  /* 0x002fb00001027983 */ /* 0x000f220000300800 */
[----:B------:R-:W-:-:S03]  /*35b20*/  IMAD.MOV.U32 R21, RZ, RZ, R4 ;  /* 0x000000ffff157224 */ /* 0x000fc600078e0004 */
[----:B------:R-:W4:Y:S01]  /*35b30*/  LDL.LU R4, [R1+0x2fac] ;  /* 0x002fac0001047983 */ /* 0x000f220000300800 */
[----:B-1----:R-:W-:-:S03]  /*35b40*/  IMAD.MOV.U32 R23, RZ, RZ, R3 ;  /* 0x000000ffff177224 */ /* 0x002fc600078e0003 */
[----:B------:R-:W-:Y:S01]  /*35b50*/  STL.64 [R1+0x2f50], R20 ;  /* 0x002f501401007387 */ /* 0x000fe20000100a00 */
[----:B---3--:R-:W-:-:S03]  /*35b60*/  IMAD.MOV.U32 R22, RZ, RZ, R5 ;  /* 0x000000ffff167224 */ /* 0x008fc600078e0005 */
[----:B--2---:R-:W-:Y:S04]  /*35b70*/  STL.64 [R1+0x2f30], R26 ;  /* 0x002f301a01007387 */ /* 0x004fe80000100a00 */
[----:B------:R0:W-:Y:S01]  /*35b80*/  STL.64 [R1+0x2f28], R24 ;  /* 0x002f281801007387 */ /* 0x0001e20000100a00 */
[----:B----4-:R-:W-:-:S03]  /*35b90*/  IMAD.MOV.U32 R18, RZ, RZ, R2 ;  /* 0x000000ffff127224 */ /* 0x010fc600078e0002 */
[----:B0-----:R-:W2:Y:S04]  /*35ba0*/  LDL.LU R24, [R1+0x1a0] ;  /* 0x0001a00001187983 */ /* 0x001ea80000300800 */
[----:B------:R-:W2:Y:S04]  /*35bb0*/  LDL.LU R25, [R1+0x1a4] ;  /* 0x0001a40001197983 */ /* 0x000ea80000300800 */
[----:B------:R-:W3:Y:S04]  /*35bc0*/  LDL.LU R26, [R1+0x1a8] ;  /* 0x0001a800011a7983 */ /* 0x000ee80000300800 */
[----:B------:R-:W3:Y:S04]  /*35bd0*/  LDL.LU R27, [R1+0x1ac] ;  /* 0x0001ac00011b7983 */ /* 0x000ee80000300800 */
[----:B------:R-:W4:Y:S04]  /*35be0*/  LDL.LU R5, [R1+0x2fa8] ;  /* 0x002fa80001057983 */ /* 0x000f280000300800 */
[----:B------:R0:W-:Y:S04]  /*35bf0*/  STL.64 [R1+0x2f68], R22 ;  /* 0x002f681601007387 */ /* 0x0001e80000100a00 */
[----:B------:R1:W-:Y:S04]  /*35c00*/  STL [R1+0x2f94], R18 ;  /* 0x002f941201007387 */ /* 0x0003e80000100800 */
[----:B------:R-:W2:Y:S04]  /*35c10*/  LDL.LU R20, [R1+0x200] ;  /* 0x0002000001147983 */ /* 0x000ea80000300800 */
[----:B------:R-:W2:Y:S04]  /*35c20*/  LDL.LU R21, [R1+0x204] ;  /* 0x0002040001157983 */ /* 0x000ea80000300800 */
[----:B0-----:R-:W2:Y:S04]  /*35c30*/  LDL.LU R22, [R1+0x208] ;  /* 0x0002080001167983 */ /* 0x001ea80000300800 */
[----:B------:R-:W2:Y:S04]  /*35c40*/  LDL.LU R23, [R1+0x20c] ;  /* 0x00020c0001177983 */ /* 0x000ea80000300800 */
[----:B-1----:R-:W2:Y:S04]  /*35c50*/  LDL.LU R18, [R1+0x1100] ;  /* 0x0011000001127983 */ /* 0x002ea80000300800 */
[----:B------:R-:W3:Y:S04]  /*35c60*/  LDL.LU R29, [R1+0x10fc] ;  /* 0x0010fc00011d7983 */ /* 0x000ee80000300800 */
[----:B------:R-:W3:Y:S04]  /*35c70*/  LDL.LU R28, [R1+0x1108] ;  /* 0x00110800011c7983 */ /* 0x000ee80000300800 */
[----:B------:R-:W3:Y:S04]  /*35c80*/  LDL.LU R17, [R1+0x1104] ;  /* 0x0011040001117983 */ /* 0x000ee80000300800 */
[----:B------:R-:W3:Y:S04]  /*35c90*/  LDL.LU R2, [R1+0x1110] ;  /* 0x0011100001027983 */ /* 0x000ee80000300800 */
[----:B------:R-:W3:Y:S01]  /*35ca0*/  LDL.LU R16, [R1+0x110c] ;  /* 0x00110c0001107983 */ /* 0x000ee20000300800 */
[----:B------:R-:W-:-:S05]  /*35cb0*/  IMAD.MOV.U32 R19, RZ, RZ, R0 ;  /* 0x000000ffff137224 */ /* 0x000fca00078e0000 */
[----:B--2---:R-:W-:Y:S04]  /*35cc0*/  STL.64 [R1+0x2fa0], R18 ;  /* 0x002fa01201007387 */ /* 0x004fe80000100a00 */
[----:B---3--:R0:W-:Y:S04]  /*35cd0*/  STL.64 [R1+0x2f98], R16 ;  /* 0x002f981001007387 */ /* 0x0081e80000100a00 */
[----:B0-----:R-:W4:Y:S04]  /*35ce0*/  LDL.LU R16, [R1+0x290] ;  /* 0x0002900001107983 */ /* 0x001f280000300800 */
[----:B------:R-:W4:Y:S04]  /*35cf0*/  LDL.LU R17, [R1+0x294] ;  /* 0x0002940001117983 */ /* 0x000f280000300800 */
[----:B------:R-:W4:Y:S04]  /*35d00*/  LDL.LU R18, [R1+0x298] ;  /* 0x0002980001127983 */ /* 0x000f280000300800 */
[----:B------:R-:W4:Y:S04]  /*35d10*/  LDL.LU R19, [R1+0x29c] ;  /* 0x00029c0001137983 */ /* 0x000f280000300800 */
        /* <DEDUP_REMOVED lines=13> */
[----:B------:R-:W2:Y:S01]  /*35df0*/  LDL.LU R27, [R1+0x1cc] ;  /* 0x0001cc00011b7983 */ /* 0x000ea20000300800 */
[----:B----4-:R-:W-:Y:S03]  /*35e00*/  HMMA.16816.F32 R16, R12, R4, R16 ;  /* 0x000000040c10723c */ /* 0x010fe60000001810 */
        /* <DEDUP_REMOVED lines=8> */
[----:B------:R-:W4:Y:S04]  /*35e90*/  LDL.LU R10, [R1+0x138] ;  /* 0x00013800010a7983 */ /* 0x000f280000300800 */
[----:B------:R-:W4:Y:S04]  /*35ea0*/  LDL.LU R11, [R1+0x13c] ;  /* 0x00013c00010b7983 */ /* 0x000f280000300800 */
[----:B------:R-:W-:Y:S04]  /*35eb0*/  STL.64 [R1+0x2d0], R16 ;  /* 0x0002d01001007387 */ /* 0x000fe80000100a00 */
[----:B------:R0:W-:Y:S04]  /*35ec0*/  STL.64 [R1+0x2d8], R18 ;  /* 0x0002d81201007387 */ /* 0x0001e80000100a00 */
[----:B0-----:R-:W2:Y:S04]  /*35ed0*/  LDL.LU.64 R18, [R1+0x2fa0] ;  /* 0x002fa00001127983 */ /* 0x001ea80000300a00 */
[----:B------:R-:W3:Y:S04]  /*35ee0*/  LDL.LU.64 R16, [R1+0x2f98] ;  /* 0x002f980001107983 */ /* 0x000ee80000300a00 */
[----:B------:R-:W-:Y:S04]  /*35ef0*/  STL.64 [R1+0x2ec0], R6 ;  /* 0x002ec00601007387 */ /* 0x000fe80000100a00 */
[----:B------:R0:W-:Y:S01]  /*35f00*/  STL.64 [R1+0x2eb8], R4 ;  /* 0x002eb80401007387 */ /* 0x0001e20000100a00 */
[----:B------:R-:W-:-:S03]  /*35f10*/  IMAD R0, R0, 0x100, R3 ;  /* 0x0000010000007824 */ /* 0x000fc600078e0203 */
[----:B0-----:R-:W4:Y:S04]  /*35f20*/  LDL.LU R4, [R1+0x140] ;  /* 0x0001400001047983 */ /* 0x001f280000300800 */
[----:B------:R-:W4:Y:S04]  /*35f30*/  LDL.LU R5, [R1+0x144] ;  /* 0x0001440001057983 */ /* 0x000f280000300800 */
[----:B------:R-:W4:Y:S04]  /*35f40*/  LDL.LU R6, [R1+0x148] ;  /* 0x0001480001067983 */ /* 0x000f280000300800 */
[----:B------:R-:W4:Y:S01]  /*35f50*/  LDL.LU R7, [R1+0x14c] ;  /* 0x00014c0001077983 */ /* 0x000f220000300800 */
[----:B--2---:R-:W-:-:S02]  /*35f60*/  IMAD R29, R29, 0x100, R18 ;  /* 0x000001001d1d7824 */ /* 0x004fc400078e0212 */
[----:B---3--:R-:W-:Y:S01]  /*35f70*/  IMAD R17, R17, 0x100, R28 ;  /* 0x0000010011117824 */ /* 0x008fe200078e021c */
[----:B------:R-:W2:Y:S04]  /*35f80*/  LDL.LU R18, [R1+0x2f94] ;  /* 0x002f940001127983 */ /* 0x000ea80000300800 */
[----:B------:R-:W3:Y:S01]  /*35f90*/  LDL.LU R28, [R1+0x2f90] ;  /* 0x002f9000011c7983 */ /* 0x000ee20000300800 */
[----:B------:R-:W-:-:S03]  /*35fa0*/  IMAD R16, R16, 0x100, R2 ;  /* 0x0000010010107824 */ /* 0x000fc600078e0202 */
[----:B------:R-:W2:Y:S04]  /*35fb0*/  LDL.LU R2, [R1+0x2f8c] ;  /* 0x002f8c0001027983 */ /* 0x000ea80000300800 */
[----:B------:R-:W2:Y:S02]  /*35fc0*/  LDL.LU R3, [R1+0x2f88] ;  /* 0x002f880001037983 */ /* 0x000ea40000300800 */
[----:B--2---:R-:W-:Y:S02]  /*35fd0*/  HMMA.16816.F32 R12, R12, R2, R20 ;  /* 0x000000020c0c723c */ /* 0x004fe40000001814 */
[----:B------:R-:W2:Y:S04]  /*35fe0*/  LDL.LU.64 R22, [R1+0x2f80] ;  /* 0x002f800001167983 */ /* 0x000ea80000300a00 */
[----:B------:R-:W2:Y:S04]  /*35ff0*/  LDL.LU.64 R20, [R1+0x2f78] ;  /* 0x002f780001147983 */ /* 0x000ea80000300a00 */
[----:B------:R-:W-:Y:S04]  /*36000*/  STL [R1+0x2e8c], R2 ;  /* 0x002e8c0201007387 */ /* 0x000fe80000100800 */
[----:B------:R-:W-:Y:S05]  /*36010*/  STL [R1+0x2e88], R3 ;  /* 0x002e880301007387 */ /* 0x000fea0000100800 */
[----:B------:R0:W-:Y:S04]  /*36020*/  STL.64 [R1+0x240], R12 ;  /* 0x0002400c01007387 */ /* 0x0001e80000100a00 */
[----:B------:R1:W-:Y:S01]  /*36030*/  STL.64 [R1+0x248], R14 ;  /* 0x0002480e01007387 */ /* 0x0003e20000100a00 */
[----:B0-----:R-:W-:-:S02]  /*36040*/  F2FP.F16.E4M3.UNPACK_B R12, R29 ;  /* 0x0000001dff0c723e */ /* 0x001fc400020006ff */
[----:B------:R-:W-:Y:S02]  /*36050*/  F2FP.F16.E4M3.UNPACK_B R13, R17 ;  /* 0x00000011ff0d723e */ /* 0x000fe400020006ff */
[----:B-1----:R-:W-:Y:S02]  /*36060*/  F2FP.F16.E4M3.UNPACK_B R14, R16 ;  /* 0x00000010ff0e723e */ /* 0x002fe400020006ff */
[----:B------:R-:W-:Y:S01]  /*36070*/  F2FP.F16.E4M3.UNPACK_B R15, R0 ;  /* 0x00000000ff0f723e */ /* 0x000fe200020006ff */
[----:B------:R-:W3:Y:S06]  /*36080*/  LDL.LU R29, [R1+0x2f70] ;  /* 0x002f7000011d7983 */ /* 0x000eec0000300800 */
[----:B--2---:R-:W-:Y:S01]  /*36090*/  HMMA.16816.F32 R16, R12, R18, R20 ;  /* 0x000000120c10723c */ /* 0x004fe20000001814 */
[----:B------:R-:W2:-:S15]  /*360a0*/  LDL.LU.64 R22, [R1+0x2f68] ;  /* 0x002f680001167983 */ /* 0x000e9e0000300a00 */
[----:B------:R-:W-:-:S03]  /*360b0*/  NOP ;  /* 0x0000000000007918 */ /* 0x000fc60000000000 */
[----:B------:R0:W-:Y:S04]  /*360c0*/  STL.64 [R1+0x230], R16 ;  /* 0x0002301001007387 */ /* 0x0001e80000100a00 */
[----:B------:R1:W-:Y:S04]  /*360d0*/  STL.64 [R1+0x238], R18 ;  /* 0x0002381201007387 */ /* 0x0003e80000100a00 */
[----:B0-----:R-:W3:Y:S04]  /*360e0*/  LDL.LU R16, [R1+0x100] ;  /* 0x0001000001107983 */ /* 0x001ee80000300800 */
[----:B------:R-:W3:Y:S04]  /*360f0*/  LDL.LU R17, [R1+0x104] ;  /* 0x0001040001117983 */ /* 0x000ee80000300800 */
[----:B-1----:R-:W3:Y:S04]  /*36100*/  LDL.LU R18, [R1+0x108] ;  /* 0x0001080001127983 */ /* 0x002ee80000300800 */
[----:B------:R-:W3:Y:S01]  /*36110*/  LDL.LU R19, [R1+0x10c] ;  /* 0x00010c0001137983 */ /* 0x000ee20000300800 */
        /* <DEDUP_REMOVED lines=13> */
[----:B------:R-:W3:Y:S04]  /*361f0*/  LDL.LU.64 R26, [R1+0x2f30] ;  /* 0x002f3000011a7983 */ /* 0x000ee80000300a00 */
[----:B------:R-:W3:-:S13]  /*36200*/  LDL.LU.64 R24, [R1+0x2f28] ;  /* 0x002f280001187983 */ /* 0x000eda0000300a00 */
        /* <DEDUP_REMOVED lines=9> */
[----:B------:R-:W4:Y:S01]  /*362a0*/  LDL.LU.64 R24, [R1+0x2f08] ;  /* 0x002f080001187983 */ /* 0x000f220000300a00 */
[----:B--2---:R-:W-:-:S15]  /*362b0*/  HMMA.16816.F32 R20, R12, R26, R20 ;  /* 0x0000001a0c14723c */ /* 0x004fde0000001814 */
[----:B------:R-:W-:-:S04]  /*362c0*/  NOP ;  /* 0x0000000000007918 */ /* 0x000fc80000000000 */
[----:B------:R-:W-:Y:S04]  /*362d0*/  STL.64 [R1+0x160], R20 ;  /* 0x0001601401007387 */ /* 0x000fe80000100a00 */
[----:B------:R0:W-:Y:S04]  /*362e0*/  STL.64 [R1+0x168], R22 ;  /* 0x0001681601007387 */ /* 0x0001e80000100a00 */
[----:B0-----:R-:W2:Y:S04]  /*362f0*/  LDL.LU.64 R22, [R1+0x2f00] ;  /* 0x002f000001167983 */ /* 0x001ea80000300a00 */
[----:B------:R-:W3:Y:S04]  /*36300*/  LDL.LU.64 R20, [R1+0x2ef8] ;  /* 0x002ef80001147983 */ /* 0x000ee80000300a00 */
[----:B------:R-:W2:Y:S01]  /*36310*/  LDL.LU R2, [R1+0x1128] ;  /* 0x0011280001027983 */ /* 0x000ea20000300800 */
[----:B----4-:R-:W-:Y:S03]  /*36320*/  HMMA.16816.F32 R4, R12, R24, R4 ;  /* 0x000000180c04723c */ /* 0x010fe60000001804 */
[----:B--2---:R0:W-:-:S15]  /*36330*/  STL [R1+0x2e90], R2 ;  /* 0x002e900201007387 */ /* 0x0041de0000100800 */
[----:B------:R-:W-:Y:S01]  /*36340*/  NOP ;  /* 0x0000000000007918 */ /* 0x000fe20000000000 */
[----:B------:R-:W-:Y:S04]  /*36350*/  STL.64 [R1+0x140], R4 ;  /* 0x0001400401007387 */ /* 0x000fe80000100a00 */
[----:B------:R1:W-:Y:S04]  /*36360*/  STL.64 [R1+0x148], R6 ;  /* 0x0001480601007387 */ /* 0x0003e80000100a00 */
[----:B0-----:R-:W2:Y:S04]  /*36370*/  LDL.LU R2, [R1+0x1120] ;  /* 0x0011200001027983 */ /* 0x001ea80000300800 */
[----:B------:R-:W4:Y:S04]  /*36380*/  LDL.LU R3, [R1+0x1130] ;  /* 0x0011300001037983 */ /* 0x000f280000300800 */
[----:B------:R-:W2:Y:S04]  /*36390*/  LDL.LU R0, [R1+0x1138] ;  /* 0x0011380001007983 */ /* 0x000ea80000300800 */
[----:B------:R-:W2:Y:S01]  /*363a0*/  LDL.LU R24, [R1+0xe0] ;  /* 0x0000e00001187983 */ /* 0x000ea20000300800 */
[----:B-1----:R-:W-:-:S15]  /*363b0*/  HMMA.16816.F32 R4, R12, R22, R8 ;  /* 0x000000160c04723c */ /* 0x002fde0000001808 */
[----:B------:R-:W-:-:S04]  /*363c0*/  NOP ;  /* 0x0000000000007918 */ /* 0x000fc80000000000 */
[----:B------:R0:W-:Y:S04]  /*363d0*/  STL.64 [R1+0x2c0], R4 ;  /* 0x0002c00401007387 */ /* 0x0001e80000100a00 */
[----:B------:R1:W-:Y:S04]  /*363e0*/  STL.64 [R1+0x2c8], R6 ;  /* 0x0002c80601007387 */ /* 0x0003e80000100a00 */
[----:B------:R-:W2:Y:S04]  /*363f0*/  LDL.LU R25, [R1+0xe4] ;  /* 0x0000e40001197983 */ /* 0x000ea80000300800 */
[----:B------:R-:W2:Y:S04]  /*36400*/  LDL.LU R26, [R1+0xe8] ;  /* 0x0000e800011a7983 */ /* 0x000ea80000300800 */
[----:B------:R-:W2:Y:S04]  /*36410*/  LDL.LU R27, [R1+0xec] ;  /* 0x0000ec00011b7983 */ /* 0x000ea80000300800 */
[----:B0-----:R-:W2:Y:S04]  /*36420*/  LDL.LU R4, [R1+0x70] ;  /* 0x0000700001047983 */ /* 0x001ea80000300800 */
[----:B------:R-:W2:Y:S04]  /*36430*/  LDL.LU R5, [R1+0x74] ;  /* 0x0000740001057983 */ /* 0x000ea80000300800 */
[----:B-1----:R-:W2:Y:S04]  /*36440*/  LDL.LU R6, [R1+0x78] ;  /* 0x0000780001067983 */ /* 0x002ea80000300800 */
[----:B------:R-:W2:Y:S01]  /*36450*/  LDL.LU R7, [R1+0x7c] ;  /* 0x00007c0001077983 */ /* 0x000ea20000300800 */
[C---:B---3--:R-:W-:Y:S03]  /*36460*/  HMMA.16816.F32 R20, R12.reuse, R20, R16 ;  /* 0x000000140c14723c */ /* 0x048fe60000001810 */
        /* <DEDUP_REMOVED lines=10> */
[----:B------:R-:W2:Y:S04]  /*36510*/  LDL.LU.64 R18, [R1+0x2ef0] ;  /* 0x002ef00001127983 */ /* 0x000ea80000300a00 */
[----:B------:R-:W3:Y:S04]  /*36520*/  LDL.LU.64 R16, [R1+0x2ee8] ;  /* 0x002ee80001107983 */ /* 0x000ee80000300a00 */
[----:B------:R-:W2:Y:S04]  /*36530*/  LDL R28, [R1+0x918] ;  /* 0x00091800011c7983 */ /* 0x000ea80000100800 */
[----:B------:R0:W-:Y:S04]  /*36540*/  STL.64 [R1+0x220], R20 ;  /* 0x0002201401007387 */ /* 0x0001e80000100a00 */
[----:B------:R1:W-:Y:S04]  /*36550*/  STL.64 [R1+0x228], R22 ;  /* 0x0002281601007387 */ /* 0x0003e80000100a00 */
[----:B0-----:R-:W2:Y:S04]  /*36560*/  LDL.LU R20, [R1+0x80] ;  /* 0x0000800001147983 */ /* 0x001ea80000300800 */
[----:B------:R-:W2:Y:S04]  /*36570*/  LDL.LU R21, [R1+0x84] ;  /* 0x0000840001157983 */ /* 0x000ea80000300800 */
[----:B-1----:R-:W2:Y:S04]  /*36580*/  LDL.LU R22, [R1+0x88] ;  /* 0x0000880001167983 */ /* 0x002ea80000300800 */
[----:B------:R-:W2:Y:S04]  /*36590*/  LDL.LU R23, [R1+0x8c] ;  /* 0x00008c0001177983 */ /* 0x000ea80000300800 */
[----:B--2---:R-:W-:Y:S04]  /*365a0*/  STL.64 [R1+0x2ea0], R22 ;  /* 0x002ea01601007387 */ /* 0x004fe80000100a00 */
[----:B------:R0:W-:Y:S04]  /*365b0*/  STL.64 [R1+0x2e98], R20 ;  /* 0x002e981401007387 */ /* 0x0001e80000100a00 */
[----:B0-----:R-:W2:Y:S04]  /*365c0*/  LDL.LU R20, [R1+0x30] ;  /* 0x0000300001147983 */ /* 0x001ea80000300800 */
[----:B------:R-:W2:Y:S04]  /*365d0*/  LDL.LU R21, [R1+0x34] ;  /* 0x0000340001157983 */ /* 0x000ea80000300800 */
[----:B------:R-:W2:Y:S04]  /*365e0*/  LDL.LU R22, [R1+0x38] ;  /* 0x0000380001167983 */ /* 0x000ea80000300800 */
[----:B------:R-:W2:Y:S01]  /*365f0*/  LDL.LU R23, [R1+0x3c] ;  /* 0x00003c0001177983 */ /* 0x000ea20000300800 */
[C---:B------:R-:W-:Y:S08]  /*36600*/  HMMA.16816.F32 R24, R12.reuse, R18, R24 ;  /* 0x000000120c18723c */ /* 0x040ff00000001818 */
[C---:B---3--:R-:W-:Y:S01]  /*36610*/  HMMA.16816.F32 R8, R12.reuse, R16, R8 ;  /* 0x000000100c08723c */ /* 0x048fe20000001808 */
[----:B--2---:R-:W-:Y:S04]  /*36620*/  STL.64 [R1+0x2eb0], R22 ;  /* 0x002eb01601007387 */ /* 0x004fe80000100a00 */
[----:B------:R0:W-:Y:S04]  /*36630*/  STL.64 [R1+0x2ea8], R20 ;  /* 0x002ea81401007387 */ /* 0x0001e80000100a00 */
[----:B0-----:R-:W2:Y:S04]  /*36640*/  LDL.LU R20, [R1+0x40] ;  /* 0x0000400001147983 */ /* 0x001ea80000300800 */
[----:B------:R-:W2:Y:S04]  /*36650*/  LDL.LU R21, [R1+0x44] ;  /* 0x0000440001157983 */ /* 0x000ea80000300800 */
[----:B------:R-:W2:Y:S04]  /*36660*/  LDL.LU R22, [R1+0x48] ;  /* 0x0000480001167983 */ /* 0x000ea80000300800 */
[----:B------:R-:W2:Y:S04]  /*36670*/  LDL.LU R23, [R1+0x4c] ;  /* 0x00004c0001177983 */ /* 0x000ea80000300800 */
[----:B------:R-:W3:Y:S04]  /*36680*/  LDL R18, [R1+0x908] ;  /* 0x0009080001127983 */ /* 0x000ee80000100800 */
[----:B------:R-:W2:Y:S04]  /*36690*/  LDL R19, [R1+0x90c] ;  /* 0x00090c0001137983 */ /* 0x000ea80000100800 */
[----:B------:R0:W-:Y:S04]  /*366a0*/  STL.64 [R1+0x1d0], R24 ;  /* 0x0001d01801007387 */ /* 0x0001e80000100a00 */
[----:B------:R1:W-:Y:S04]  /*366b0*/  STL.64 [R1+0x1d8], R26 ;  /* 0x0001d81a01007387 */ /* 0x0003e80000100a00 */
[----:B------:R-:W2:Y:S04]  /*366c0*/  LDL R29, [R1+0x91c] ;  /* 0x00091c00011d7983 */ /* 0x000ea80000100800 */
[----:B0-----:R-:W2:Y:S04]  /*366d0*/  LDL.LU R24, [R1+0x90] ;  /* 0x0000900001187983 */ /* 0x001ea80000300800 */
[----:B------:R-:W2:Y:S04]  /*366e0*/  LDL.LU R25, [R1+0x94] ;  /* 0x0000940001197983 */ /* 0x000ea80000300800 */
[----:B-1----:R-:W2:Y:S04]  /*366f0*/  LDL.LU R26, [R1+0x98] ;  /* 0x00009800011a7983 */ /* 0x002ea80000300800 */
[----:B------:R-:W2:Y:S04]  /*36700*/  LDL.LU R27, [R1+0x9c] ;  /* 0x00009c00011b7983 */ /* 0x000ea80000300800 */
[----:B------:R-:W-:Y:S04]  /*36710*/  STL.64 [R1+0x180], R8 ;  /* 0x0001800801007387 */ /* 0x000fe80000100a00 */
[----:B------:R0:W-:Y:S04]  /*36720*/  STL.64 [R1+0x188], R10 ;  /* 0x0001880a01007387 */ /* 0x0001e80000100a00 */
[----:B0-----:R-:W2:Y:S04]  /*36730*/  LDL.LU.64 R10, [R1+0x2ee0] ;  /* 0x002ee000010a7983 */ /* 0x001ea80000300a00 */
[----:B------:R-:W3:Y:S04]  /*36740*/  LDL.LU.64 R8, [R1+0x2ed8] ;  /* 0x002ed80001087983 */ /* 0x000ee80000300a00 */
[----:B------:R-:W3:Y:S04]  /*36750*/  LDL R16, [R1+0x8f8] ;  /* 0x0008f80001107983 */ /* 0x000ee80000100800 */
[----:B------:R-:W3:Y:S01]  /*36760*/  LDL R17, [R1+0x8fc] ;  /* 0x0008fc0001117983 */ /* 0x000ee20000100800 */
        /* <DEDUP_REMOVED lines=11> */
[----:B0-----:R-:W3:Y:S04]  /*36820*/  LDL.LU R8, [R1+0x20] ;  /* 0x0000200001087983 */ /* 0x001ee80000300800 */
[----:B------:R-:W3:Y:S04]  /*36830*/  LDL.LU R9, [R1+0x24] ;  /* 0x0000240001097983 */ /* 0x000ee80000300800 */
[----:B-1----:R-:W3:Y:S04]  /*36840*/  LDL.LU R10, [R1+0x28] ;  /* 0x00002800010a7983 */ /* 0x002ee80000300800 */
[----:B------:R-:W3:Y:S01]  /*36850*/  LDL.LU R11, [R1+0x2c] ;  /* 0x00002c00010b7983 */ /* 0x000ee20000300800 */
[----:B--2---:R-:W-:-:S15]  /*36860*/  HMMA.16816.F32 R20, R12, R6, R20 ;  /* 0x000000060c14723c */ /* 0x004fde0000001814 */
[----:B------:R-:W-:-:S04]  /*36870*/  NOP ;  /* 0x0000000000007918 */ /* 0x000fc80000000000 */
[----:B------:R-:W-:Y:S04]  /*36880*/  STL.64 [R1+0x50], R20 ;  /* 0x0000501401007387 */ /* 0x000fe80000100a00 */
[----:B------:R0:W-:Y:S04]  /*36890*/  STL.64 [R1+0x58], R22 ;  /* 0x0000581601007387 */ /* 0x0001e80000100a00 */
[----:B0-----:R-:W3:Y:S04]  /*368a0*/  LDL.LU.64 R22, [R1+0x2eb0] ;  /* 0x002eb00001167983 */ /* 0x001ee80000300a00 */
[----:B------:R-:W3:Y:S04]  /*368b0*/  LDL.LU.64 R20, [R1+0x2ea8] ;  /* 0x002ea80001147983 */ /* 0x000ee80000300a00 */
[----:B------:R-:W4:Y:S04]  /*368c0*/  LDL.LU R6, [R1+0x112c] ;  /* 0x00112c0001067983 */ /* 0x000f280000300800 */
[----:B------:R-:W2:Y:S01]  /*368d0*/  LDL.LU R7, [R1+0x1134] ;  /* 0x0011340001077983 */ /* 0x000ea20000300800 */
[----:B---3--:R-:W-:-:S15]  /*368e0*/  HMMA.16816.F32 R20, R12, R4, R20 ;  /* 0x000000040c14723c */ /* 0x008fde0000001814 */
[----:B------:R-:W-:-:S04]  /*368f0*/  NOP ;  /* 0x0000000000007918 */ /* 0x000fc80000000000 */
[----:B------:R-:W-:Y:S04]  /*36900*/  STL.64 [R1+0x30], R20 ;  /* 0x0000301401007387 */ /* 0x000fe80000100a00 */
[----:B------:R0:W-:Y:S04]  /*36910*/  STL.64 [R1+0x38], R22 ;  /* 0x0000381601007387 */ /* 0x0001e80000100a00 */
[----:B0-----:R-:W3:Y:S04]  /*36920*/  LDL.LU.64 R22, [R1+0x2ea0] ;  /* 0x002ea00001167983 */ /* 0x001ee80000300a00 */
[----:B------:R-:W3:Y:S04]  /*36930*/  LDL.LU.64 R20, [R1+0x2e98] ;  /* 0x002e980001147983 */ /* 0x000ee80000300a00 */
[----:B------:R-:W2:Y:S04]  /*36940*/  LDL.LU R4, [R1+0x111c] ;  /* 0x00111c0001047983 */ /* 0x000ea80000300800 */
[----:B------:R-:W3:Y:S01]  /*36950*/  LDL.LU R5, [R1+0x1124] ;  /* 0x0011240001057983 */ /* 0x000ee20000300800 */
[----:B--2---:R-:W-:-:S03]  /*36960*/  IMAD R4, R4, 0x100, R2 ;  /* 0x0000010004047824 */ /* 0x004fc600078e0202 */
[----:B------:R-:W3:Y:S01]  /*36970*/  LDL.LU R2, [R1+0x2e90] ;  /* 0x002e900001027983 */ /* 0x000ee20000300800 */
[----:B----4-:R-:W-:Y:S02]  /*36980*/  IMAD R6, R6, 0x100, R3 ;  /* 0x0000010006067824 */ /* 0x010fe400078e0203 */
[----:B------:R-:W-:Y:S02]  /*36990*/  IMAD R7, R7, 0x100, R0 ;  /* 0x0000010007077824 */ /* 0x000fe400078e0200 */
[----:B---3--:R-:W-:Y:S02]  /*369a0*/  IMAD R5, R5, 0x100, R2 ;  /* 0x0000010005057824 */ /* 0x008fe400078e0202 */
[----:B------:R-:W2:Y:S04]  /*369b0*/  LDL.LU R2, [R1+0x2e8c] ;  /* 0x002e8c0001027983 */ /* 0x000ea80000300800 */
[----:B------:R-:W2:Y:S04]  /*369c0*/  LDL.LU R3, [R1+0x2e88] ;  /* 0x002e880001037983 */ /* 0x000ea80000300800 */
[----:B------:R-:W3:Y:S01]  /*369d0*/  LDL.LU R0, [R1+0x2e84] ;  /* 0x002e840001007983 */ /* 0x000ee20000300800 */
[----:B--2---:R-:W-:Y:S01]  /*369e0*/  HMMA.16816.F32 R8, R12, R2, R8 ;  /* 0x000000020c08723c */ /* 0x004fe20000001808 */
[----:B------:R-:W-:-:S02]  /*369f0*/  F2FP.F16.E4M3.UNPACK_B R12, R4 ;  /* 0x00000004ff0c723e */ /* 0x000fc400020006ff */
[----:B------:R-:W-:Y:S02]  /*36a00*/  F2FP.F16.E4M3.UNPACK_B R13, R5 ;  /* 0x00000005ff0d723e */ /* 0x000fe400020006ff */
[----:B------:R-:W-:-:S14]  /*36a10*/  F2FP.F16.E4M3.UNPACK_B R14, R6 ;  /* 0x00000006ff0e723e */ /* 0x000fdc00020006ff */
[----:B------:R-:W-:Y:S04]  /*36a20*/  STL.64 [R1+0x20], R8 ;  /* 0x0000200801007387 */ /* 0x000fe80000100a00 */
[----:B------:R0:W-:Y:S04]  /*36a30*/  STL.64 [R1+0x28], R10 ;  /* 0x0000280a01007387 */ /* 0x0001e80000100a00 */
[----:B------:R-:W2:Y:S04]  /*36a40*/  LDL.LU R4, [R1+0x60] ;  /* 0x0000600001047983 */ /* 0x000ea80000300800 */
[----:B------:R-:W2:Y:S04]  /*36a50*/  LDL.LU R5, [R1+0x64] ;  /* 0x0000640001057983 */ /* 0x000ea80000300800 */
[----:B------:R-:W2:Y:S01]  /*36a60*/  LDL.LU R6, [R1+0x68] ;  /* 0x0000680001067983 */ /* 0x000ea20000300800 */
[----:B------:R-:W-:Y:S01]  /*36a70*/  F2FP.F16.E4M3.UNPACK_B R15, R7 ;  /* 0x00000007ff0f723e */ /* 0x000fe200020006ff */
[----:B---3--:R-:W-:-:S02]  /*36a80*/  IMAD.MOV.U32 R7, RZ, RZ, R0 ;  /* 0x000000ffff077224 */ /* 0x008fc400078e0000 */
[----:B------:R-:W3:Y:S01]  /*36a90*/  LDL.LU R0, [R1+0x2e80] ;  /* 0x002e800001007983 */ /* 0x000ee20000300800 */
[----:B0-----:R-:W-:Y:S02]  /*36aa0*/  F2FP.F16.E4M3.UNPACK_B R10, R16 ;  /* 0x00000010ff0a723e */ /* 0x001fe400020006ff */
[----:B------:R-:W-:Y:S02]  /*36ab0*/  F2FP.F16.E4M3.UNPACK_B R11, R17 ;  /* 0x00000011ff0b723e */ /* 0x000fe400020006ff */
[----:B------:R-:W-:Y:S02]  /*36ac0*/  F2FP.F16.E4M3.UNPACK_B R8, R18 ;  /* 0x00000012ff08723e */ /* 0x000fe400020006ff */
[----:B------:R-:W-:-:S07]  /*36ad0*/  F2FP.F16.E4M3.UNPACK_B R9, R19 ;  /* 0x00000013ff09723e */ /* 0x000fce00020006ff */
[C---:B------:R-:W-:Y:S01]  /*36ae0*/  HMMA.16816.F32 R16, R12.reuse, R8, R20 ;  /* 0x000000080c10723c */ /* 0x040fe20000001814 */
[----:B------:R-:W-:Y:S07]  /*36af0*/  STL.64 [R1+0x18], R10 ;  /* 0x0000180a01007387 */ /* 0x000fee0000100a00 */
[----:B--2---:R-:W-:-:S15]  /*36b00*/  HMMA.16816.F32 R4, R12, R10, R4 ;  /* 0x0000000a0c04723c */ /* 0x004fde0000001804 */
[----:B------:R-:W-:-:S04]  /*36b10*/  NOP ;  /* 0x0000000000007918 */ /* 0x000fc80000000000 */
[----:B------:R0:W-:Y:S04]  /*36b20*/  STL.64 [R1+0x40], R4 ;  /* 0x0000400401007387 */ /* 0x0001e80000100a00 */
[----:B------:R1:W-:Y:S04]  /*36b30*/  STL.64 [R1+0x48], R6 ;  /* 0x0000480601007387 */ /* 0x0003e80000100a00 */
[----:B------:R-:W-:Y:S04]  /*36b40*/  STL [R1+0x10], R8 ;  /* 0x0000100801007387 */ /* 0x000fe80000100800 */
[----:B------:R-:W-:Y:S04]  /*36b50*/  STL [R1+0x14], R9 ;  /* 0x0000140901007387 */ /* 0x000fe80000100800 */
[----:B------:R-:W-:Y:S04]  /*36b60*/  STL.64 [R1+0x80], R16 ;  /* 0x0000801001007387 */ /* 0x000fe80000100a00 */
[----:B------:R-:W-:Y:S01]  /*36b70*/  STL.64 [R1+0x88], R18 ;  /* 0x0000881201007387 */ /* 0x000fe20000100a00 */
[----:B0-----:R-:W-:Y:S01]  /*36b80*/  IMAD.MOV.U32 R5, RZ, RZ, R8 ;  /* 0x000000ffff057224 */ /* 0x001fe200078e0008 */
[----:B-1----:R-:W-:Y:S01]  /*36b90*/  F2FP.F16.E4M3.UNPACK_B R6, R28 ;  /* 0x0000001cff06723e */ /* 0x002fe200020006ff */
[----:B------:R-:W-:Y:S01]  /*36ba0*/  IMAD.MOV.U32 R4, RZ, RZ, R9 ;  /* 0x000000ffff047224 */ /* 0x000fe200078e0009 */
[----:B------:R-:W-:-:S03]  /*36bb0*/  F2FP.F16.E4M3.UNPACK_B R7, R29 ;  /* 0x0000001dff07723e */ /* 0x000fc600020006ff */
[----:B------:R-:W-:Y:S04]  /*36bc0*/  STL [R1+0x8], R6 ;  /* 0x0000080601007387 */ /* 0x000fe80000100800 */
[----:B------:R-:W-:Y:S04]  /*36bd0*/  STL.64 [R1+0x2e28], R4 ;  /* 0x002e280401007387 */ /* 0x000fe80000100a00 */
[----:B------:R0:W-:Y:S02]  /*36be0*/  STL [R1+0xc], R7 ;  /* 0x00000c0701007387 */ /* 0x0001e40000100800 */
[----:B0-----:R-:W-:Y:S01]  /*36bf0*/  HMMA.16816.F32 R4, R12, R6, R24 ;  /* 0x000000060c04723c */ /* 0x001fe20000001818 */
[----:B---3--:R-:W-:-:S15]  /*36c00*/  F2FP.F16.E4M3.UNPACK_B R8, R0 ;  /* 0x00000000ff08723e */ /* 0x008fde00020006ff */
[----:B------:R-:W-:-:S03]  /*36c10*/  NOP ;  /* 0x0000000000007918 */ /* 0x000fc60000000000 */
[----:B------:R0:W-:Y:S04]  /*36c20*/  STL.64 [R1+0xa0], R4 ;  /* 0x0000a00401007387 */ /* 0x0001e80000100a00 */
[----:B------:R1:W-:Y:S01]  /*36c30*/  STL [R1+0xa8], R6 ;  /* 0x0000a80601007387 */ /* 0x0003e20000100800 */
[----:B------:R-:W-:-:S03]  /*36c40*/  IMAD.MOV.U32 R0, RZ, RZ, R7 ;  /* 0x000000ffff007224 */ /* 0x000fc600078e0007 */
[----:B0-----:R-:W2:Y:S04]  /*36c50*/  LDL.LU R4, [R1+0x170] ;  /* 0x0001700001047983 */ /* 0x001ea80000300800 */
[----:B------:R-:W-:Y:S04]  /*36c60*/  STL [R1], R8 ;  /* 0x0000000801007387 */ /* 0x000fe80000100800 */
[----:B------:R-:W2:Y:S04]  /*36c70*/  LDL.LU R5, [R1+0x174] ;  /* 0x0001740001057983 */ /* 0x000ea80000300800 */
[----:B-1----:R-:W3:Y:S04]  /*36c80*/  LDL.LU R6, [R1+0x178] ;  /* 0x0001780001067983 */ /* 0x002ee80000300800 */
[----:B------:R-:W3:Y:S04]  /*36c90*/  LDL.LU R7, [R1+0x17c] ;  /* 0x00017c0001077983 */ /* 0x000ee80000300800 */
[----:B------:R-:W4:Y:S04]  /*36ca0*/  LDL R27, [R1+0x94c] ;  /* 0x00094c00011b7983 */ /* 0x000f280000100800 */
[----:B------:R-:W4:Y:S04]  /*36cb0*/  LDL R24, [R1+0x958] ;  /* 0x0009580001187983 */ /* 0x000f280000100800 */
[----:B------:R-:W4:Y:S04]  /*36cc0*/  LDL R25, [R1+0x95c] ;  /* 0x00095c0001197983 */ /* 0x000f280000100800 */
[----:B------:R-:W4:Y:S04]  /*36cd0*/  LDL R22, [R1+0x968] ;  /* 0x0009680001167983 */ /* 0x000f280000100800 */
[----:B------:R-:W4:Y:S04]  /*36ce0*/  LDL R23, [R1+0x96c] ;  /* 0x00096c0001177983 */ /* 0x000f280000100800 */
[----:B------:R-:W4:Y:S04]  /*36cf0*/  LDL R20, [R1+0x978] ;  /* 0x0009780001147983 */ /* 0x000f280000100800 */
[----:B---3--:R-:W-:Y:S04]  /*36d00*/  STL.64 [R1+0x2e38], R6 ;  /* 0x002e380601007387 */ /* 0x008fe80000100a00 */
[----:B--2---:R0:W-:Y:S04]  /*36d10*/  STL.64 [R1+0x2e30], R4 ;  /* 0x002e300401007387 */ /* 0x0041e80000100a00 */
[----:B0-----:R-:W2:Y:S04]  /*36d20*/  LDL.LU R4, [R1+0x150] ;  /* 0x0001500001047983 */ /* 0x001ea80000300800 */
[----:B------:R-:W2:Y:S04]  /*36d30*/  LDL.LU R5, [R1+0x154] ;  /* 0x0001540001057983 */ /* 0x000ea80000300800 */
[----:B------:R-:W3:Y:S04]  /*36d40*/  LDL.LU R6, [R1+0x158] ;  /* 0x0001580001067983 */ /* 0x000ee80000300800 */
[----:B------:R-:W3:Y:S04]  /*36d50*/  LDL.LU R7, [R1+0x15c] ;  /* 0x00015c0001077983 */ /* 0x000ee80000300800 */
[----:B------:R-:W4:Y:S04]  /*36d60*/  LDL R26, [R1+0x948] ;  /* 0x00094800011a7983 */ /* 0x000f280000100800 */
[----:B------:R-:W2:Y:S04]  /*36d70*/  LDL R19, [R1+0x92c] ;  /* 0x00092c0001137983 */ /* 0x000ea80000100800 */
[----:B------:R-:W2:Y:S04]  /*36d80*/  LDL R28, [R1+0x938] ;  /* 0x00093800011c7983 */ /* 0x000ea80000100800 */
[----:B------:R-:W2:Y:S04]  /*36d90*/  LDL R29, [R1+0x93c] ;  /* 0x00093c00011d7983 */ /* 0x000ea80000100800 */
[----:B----4-:R-:W-:Y:S04]  /*36da0*/  STL.64 [R1+0x2e78], R26 ;  /* 0x002e781a01007387 */ /* 0x010fe80000100a00 */
[----:B------:R0:W-:Y:S04]  /*36db0*/  STL.64 [R1+0x2e70], R24 ;  /* 0x002e701801007387 */ /* 0x0001e80000100a00 */
[----:B0-----:R-:W4:Y:S04]  /*36dc0*/  LDL.LU R24, [R1+0xb0] ;  /* 0x0000b00001187983 */ /* 0x001f280000300800 */
[----:B------:R-:W4:Y:S04]  /*36dd0*/  LDL.LU R25, [R1+0xb4] ;  /* 0x0000b40001197983 */ /* 0x000f280000300800 */
[----:B------:R-:W4:Y:S04]  /*36de0*/  LDL.LU R26, [R1+0xb8] ;  /* 0x0000b800011a7983 */ /* 0x000f280000300800 */
[----:B------:R-:W4:Y:S04]  /*36df0*/  LDL.LU R27, [R1+0xbc] ;  /* 0x0000bc00011b7983 */ /* 0x000f280000300800 */
[----:B---3--:R-:W-:Y:S04]  /*36e00*/  STL.64 [R1+0x2e48], R6 ;  /* 0x002e480601007387 */ /* 0x008fe80000100a00 */
[----:B--2---:R0:W-:Y:S04]  /*36e10*/  STL.64 [R1+0x2e40], R4 ;  /* 0x002e400401007387 */ /* 0x0041e80000100a00 */
[----:B0-----:R-:W2:Y:S04]  /*36e20*/  LDL.LU R4, [R1+0x120] ;  /* 0x0001200001047983 */ /* 0x001ea80000300800 */
[----:B------:R-:W2:Y:S04]  /*36e30*/  LDL.LU R5, [R1+0x124] ;  /* 0x0001240001057983 */ /* 0x000ea80000300800 */
[----:B------:R-:W3:Y:S04]  /*36e40*/  LDL.LU R6, [R1+0x128] ;  /* 0x0001280001067983 */ /* 0x000ee80000300800 */
[----:B------:R-:W3:Y:S04]  /*36e50*/  LDL.LU R7, [R1+0x12c] ;  /* 0x00012c0001077983 */ /* 0x000ee80000300800 */
[----:B---3--:R-:W-:Y:S04]  /*36e60*/  STL.64 [R1+0x2e58], R6 ;  /* 0x002e580601007387 */ /* 0x008fe80000100a00 */
[----:B--2---:R0:W-:Y:S04]  /*36e70*/  STL.64 [R1+0x2e50], R4 ;  /* 0x002e500401007387 */ /* 0x0041e80000100a00 */
[----:B0-----:R-:W2:Y:S04]  /*36e80*/  LDL.LU R4, [R1+0xf0] ;  /* 0x0000f00001047983 */ /* 0x001ea80000300800 */
[----:B------:R-:W2:Y:S04]  /*36e90*/  LDL.LU R5, [R1+0xf4] ;  /* 0x0000f40001057983 */ /* 0x000ea80000300800 */
[----:B------:R-:W3:Y:S04]  /*36ea0*/  LDL.LU R6, [R1+0xf8] ;  /* 0x0000f80001067983 */ /* 0x000ee80000300800 */
[----:B------:R-:W3:Y:S01]  /*36eb0*/  LDL.LU R7, [R1+0xfc] ;  /* 0x0000fc0001077983 */ /* 0x000ee20000300800 */
[----:B------:R-:W-:-:S02]  /*36ec0*/  F2FP.F16.E4M3.UNPACK_B R9, R19 ;  /* 0x00000013ff09723e */ /* 0x000fc400020006ff */
[----:B------:R-:W-:Y:S01]  /*36ed0*/  F2FP.F16.E4M3.UNPACK_B R28, R28 ;  /* 0x0000001cff1c723e */ /* 0x000fe200020006ff */
[----:B---3--:R-:W-:Y:S04]  /*36ee0*/  STL.64 [R1+0x2e68], R6 ;  /* 0x002e680601007387 */ /* 0x008fe80000100a00 */
[----:B--2---:R0:W-:Y:S04]  /*36ef0*/  STL.64 [R1+0x2e60], R4 ;  /* 0x002e600401007387 */ /* 0x0041e80000100a00 */
[----:B0-----:R-:W2:Y:S04]  /*36f00*/  LDL.LU R4, [R1+0xd0] ;  /* 0x0000d00001047983 */ /* 0x001ea80000300800 */
[----:B------:R-:W2:Y:S04]  /*36f10*/  LDL.LU R5, [R1+0xd4] ;  /* 0x0000d40001057983 */ /* 0x000ea80000300800 */
[----:B------:R-:W2:Y:S04]  /*36f20*/  LDL.LU R6, [R1+0xd8] ;  /* 0x0000d80001067983 */ /* 0x000ea80000300800 */
[----:B------:R-:W2:Y:S01]  /*36f30*/  LDL.LU R7, [R1+0xdc] ;  /* 0x0000dc0001077983 */ /* 0x000ea20000300800 */
[----:B------:R-:W-:Y:S01]  /*36f40*/  F2FP.F16.E4M3.UNPACK_B R29, R29 ;  /* 0x0000001dff1d723e */ /* 0x000fe200020006ff */
[----:B----4-:R-:W-:Y:S02]  /*36f50*/  HMMA.16816.F32 R24, R12, R8, R24 ;  /* 0x000000080c18723c */ /* 0x010fe40000001818 */
[----:B------:R-:W3:Y:S04]  /*36f60*/  LDL R21, [R1+0x97c] ;  /* 0x00097c0001157983 */ /* 0x000ee80000100800 */
[----:B------:R-:W4:Y:S01]  /*36f70*/  LDL R18, [R1+0x988] ;  /* 0x0009880001127983 */ /* 0x000f220000100800 */
[----:B------:R-:W-:-:S02]  /*36f80*/  IMAD.MOV.U32 R3, RZ, RZ, R10 ;  /* 0x000000ffff037224 */ /* 0x000fc400078e000a */
[----:B------:R-:W-:Y:S01]  /*36f90*/  IMAD.MOV.U32 R2, RZ, RZ, R11 ;  /* 0x000000ffff027224 */ /* 0x000fe200078e000b */
[----:B------:R-:W-:Y:S04]  /*36fa0*/  STL [R1+0x2840], R0 ;  /* 0x0028400001007387 */ /* 0x000fe80000100800 */
[----:B------:R-:W3:Y:S04]  /*36fb0*/  LDL R17, [R1+0x99c] ;  /* 0x00099c0001117983 */ /* 0x000ee80000100800 */
[----:B------:R-:W3:Y:S04]  /*36fc0*/  LDL R10, [R1+0x9a8] ;  /* 0x0009a800010a7983 */ /* 0x000ee80000100800 */
[----:B------:R-:W3:Y:S04]  /*36fd0*/  LDL R11, [R1+0x9ac] ;  /* 0x0009ac00010b7983 */ /* 0x000ee80000100800 */
[----:B------:R-:W-:Y:S04]  /*36fe0*/  STL [R1+0x4], R9 ;  /* 0x0000040901007387 */ /* 0x000fe80000100800 */
[----:B------:R-:W-:Y:S04]  /*36ff0*/  STL.64 [R1+0xc0], R24 ;  /* 0x0000c01801007387 */ /* 0x000fe80000100a00 */
[----:B------:R0:W-:Y:S04]  /*37000*/  STL.64 [R1+0xc8], R26 ;  /* 0x0000c81a01007387 */ /* 0x0001e80000100a00 */
[----:B0-----:R-:W3:Y:S04]  /*37010*/  LDL.LU.64 R26, [R1+0x2e78] ;  /* 0x002e7800011a7983 */ /* 0x001ee80000300a00 */
[----:B------:R-:W4:Y:S04]  /*37020*/  LDL.LU.64 R24, [R1+0x2e70] ;  /* 0x002e700001187983 */ /* 0x000f280000300a00 */
[----:B------:R-:W4:Y:S04]  /*37030*/  LDL R19, [R1+0x98c] ;  /* 0x00098c0001137983 */ /* 0x000f280000100800 */
[----:B------:R-:W4:Y:S01]  /*37040*/  LDL R16, [R1+0x998] ;  /* 0x0009980001107983 */ /* 0x000f220000100800 */
[----:B--2---:R-:W-:-:S15]  /*37050*/  HMMA.16816.F32 R4, R12, R28, R4 ;  /* 0x0000001c0c04723c */ /* 0x004fde0000001804 */
[----:B------:R-:W-:-:S04]  /*37060*/  NOP ;  /* 0x0000000000007918 */ /* 0x000fc80000000000 */
[----:B------:R-:W-:Y:S04]  /*37070*/  STL.64 [R1+0xe0], R4 ;  /* 0x0000e00401007387 */ /* 0x000fe80000100a00 */
[----:B------:R0:W-:Y:S04]  /*37080*/  STL.64 [R1+0xe8], R6 ;  /* 0x0000e80601007387 */ /* 0x0001e80000100a00 */
[----:B0-----:R-:W2:Y:S04]  /*37090*/  LDL.LU.64 R6, [R1+0x2e68] ;  /* 0x002e680001067983 */ /* 0x001ea80000300a00 */
[----:B------:R-:W2:Y:S01]  /*370a0*/  LDL.LU.64 R4, [R1+0x2e60] ;  /* 0x002e600001047983 */ /* 0x000ea20000300a00 */
[----:B---3--:R-:W-:-:S02]  /*370b0*/  F2FP.F16.E4M3.UNPACK_B R26, R26 ;  /* 0x0000001aff1a723e */ /* 0x008fc400020006ff */
[----:B------:R-:W-:Y:S01]  /*370c0*/  F2FP.F16.E4M3.UNPACK_B R27, R27 ;  /* 0x0000001bff1b723e */ /* 0x000fe200020006ff */
[----:B------:R-:W-:Y:S04]  /*370d0*/  STL [R1+0x2ddc], R28 ;  /* 0x002ddc1c01007387 */ /* 0x000fe80000100800 */
[----:B------:R-:W-:Y:S02]  /*370e0*/  STL [R1+0x2dd8], R29 ;  /* 0x002dd81d01007387 */ /* 0x000fe40000100800 */
[----:B--2---:R-:W-:-:S15]  /*370f0*/  HMMA.16816.F32 R4, R12, R26, R4 ;  /* 0x0000001a0c04723c */ /* 0x004fde0000001804 */
[----:B------:R-:W-:-:S04]  /*37100*/  NOP ;  /* 0x0000000000007918 */ /* 0x000fc80000000000 */
[----:B------:R-:W-:Y:S04]  /*37110*/  STL.64 [R1+0x100], R4 ;  /* 0x0001000401007387 */ /* 0x000fe80000100a00 */
[----:B------:R0:W-:Y:S04]  /*37120*/  STL.64 [R1+0x108], R6 ;  /* 0x0001080601007387 */ /* 0x0001e80000100a00 */
[----:B0-----:R-:W2:Y:S04]  /*37130*/  LDL.LU.64 R6, [R1+0x2e58] ;  /* 0x002e580001067983 */ /* 0x001ea80000300a00 */
[----:B------:R-:W2:Y:S01]  /*37140*/  LDL.LU.64 R4, [R1+0x2e50] ;  /* 0x002e500001047983 */ /* 0x000ea20000300a00 */
[----:B----4-:R-:W-:-:S02]  /*37150*/  F2FP.F16.E4M3.UNPACK_B R24, R24 ;  /* 0x00000018ff18723e */ /* 0x010fc400020006ff */
[----:B------:R-:W-:-:S07]  /*37160*/  F2FP.F16.E4M3.UNPACK_B R25, R25 ;  /* 0x00000019ff19723e */ /* 0x000fce00020006ff */
[----:B--2---:R-:W-:-:S15]  /*37170*/  HMMA.16816.F32 R4, R12, R24, R4 ;  /* 0x000000180c04723c */ /* 0x004fde0000001804 */
[----:B------:R-:W-:-:S04]  /*37180*/  NOP ;  /* 0x0000000000007918 */ /* 0x000fc80000000000 */
[----:B------:R-:W-:Y:S04]  /*37190*/  STL.64 [R1+0x130], R4 ;  /* 0x0001300401007387 */ /* 0x000fe80000100a00 */
[----:B------:R0:W-:Y:S04]  /*371a0*/  STL.64 [R1+0x138], R6 ;  /* 0x0001380601007387 */ /* 0x0001e80000100a00 */
[----:B0-----:R-:W2:Y:S04]  /*371b0*/  LDL.LU.64 R6, [R1+0x2e48] ;  /* 0x002e480001067983 */ /* 0x001ea80000300a00 */
[----:B------:R-:W2:Y:S01]  /*371c0*/  LDL.LU.64 R4, [R1+0x2e40] ;  /* 0x002e400001047983 */ /* 0x000ea20000300a00 */
[----:B------:R-:W-:-:S02]  /*371d0*/  F2FP.F16.E4M3.UNPACK_B R22, R22 ;  /* 0x00000016ff16723e */ /* 0x000fc400020006ff */
[----:B------:R-:W-:Y:S01]  /*371e0*/  F2FP.F16.E4M3.UNPACK_B R23, R23 ;  /* 0x00000017ff17723e */ /* 0x000fe200020006ff */
        /* <DEDUP_REMOVED lines=12> */
[----:B------:R-:W-:-:S02]  /*372b0*/  F2FP.F16.E4M3.UNPACK_B R20, R20 ;  /* 0x00000014ff14723e */ /* 0x000fc400020006ff */
[----:B------:R-:W-:-:S07]  /*372c0*/  F2FP.F16.E4M3.UNPACK_B R21, R21 ;  /* 0x00000015ff15723e */ /* 0x000fce00020006ff */
[----:B--2---:R-:W-:-:S15]  /*372d0*/  HMMA.16816.F32 R4, R12, R20, R4 ;  /* 0x000000140c04723c */ /* 0x004fde0000001804 */
[----:B------:R-:W-:-:S04]  /*372e0*/  NOP ;  /* 0x0000000000007918 */ /* 0x000fc80000000000 */
[----:B------:R0:W-:Y:S04]  /*372f0*/  STL.64 [R1+0x170], R4 ;  /* 0x0001700401007387 */ /* 0x0001e80000100a00 */
[----:B------:R-:W-:Y:S04]  /*37300*/  STL.64 [R1+0x178], R6 ;  /* 0x0001780601007387 */ /* 0x000fe80000100a00 */
[----:B0-----:R-:W2:Y:S04]  /*37310*/  LDL.LU.64 R4, [R1+0x2e28] ;  /* 0x002e280001047983 */ /* 0x001ea80000300a00 */
[----:B------:R-:W-:Y:S04]  /*37320*/  STL.64 [R1+0x2d80], R22 ;  /* 0x002d801601007387 */ /* 0x000fe80000100a00 */
[----:B------:R0:W-:Y:S04]  /*37330*/  STL.64 [R1+0x2d78], R20 ;  /* 0x002d781401007387 */ /* 0x0001e80000100a00 */
[----:B0-----:R-:W4:Y:S04]  /*37340*/  LDL.LU R20, [R1+0x840] ;  /* 0x0008400001147983 */ /* 0x001f280000300800 */
[----:B------:R-:W4:Y:S04]  /*37350*/  LDL.LU R21, [R1+0x844] ;  /* 0x0008440001157983 */ /* 0x000f280000300800 */
[----:B------:R-:W4:Y:S04]  /*37360*/  LDL.LU R22, [R1+0x848] ;  /* 0x0008480001167983 */ /* 0x000f280000300800 */
[----:B------:R-:W4:Y:S01]  /*37370*/  LDL.LU R23, [R1+0x84c] ;  /* 0x00084c0001177983 */ /* 0x000f220000300800 */
[----:B------:R-:W-:-:S02]  /*37380*/  F2FP.F16.E4M3.UNPACK_B R18, R18 ;  /* 0x00000012ff12723e */ /* 0x000fc400020006ff */
[----:B------:R-:W-:Y:S02]  /*37390*/  F2FP.F16.E4M3.UNPACK_B R19, R19 ;  /* 0x00000013ff13723e */ /* 0x000fe400020006ff */
[----:B------:R-:W-:Y:S02]  /*373a0*/  F2FP.F16.E4M3.UNPACK_B R16, R16 ;  /* 0x00000010ff10723e */ /* 0x000fe400020006ff */
[----:B------:R-:W-:-:S03]  /*373b0*/  F2FP.F16.E4M3.UNPACK_B R17, R17 ;  /* 0x00000011ff11723e */ /* 0x000fc600020006ff */
[----:B----4-:R-:W-:-:S15]  /*373c0*/  HMMA.16816.F32 R20, R12, R18, R20 ;  /* 0x000000120c14723c */ /* 0x010fde0000001814 */
[----:B------:R-:W-:-:S04]  /*373d0*/  NOP ;  /* 0x0000000000007918 */ /* 0x000fc80000000000 */
[----:B------:R-:W-:Y:S04]  /*373e0*/  STL.64 [R1+0x1a0], R20 ;  /* 0x0001a01401007387 */ /* 0x000fe80000100a00 */
[----:B------:R3:W-:Y:S02]  /*373f0*/  STL.64 [R1+0x1a8], R22 ;  /* 0x0001a81601007387 */ /* 0x0007e40000100a00 */
[----:B---3--:R-:W-:Y:S01]  /*37400*/  HMMA.16816.F32 R20, R12, R16, R24 ;  /* 0x000000100c14723c */ /* 0x008fe20000001818 */
[----:B--2---:R-:W-:Y:S01]  /*37410*/  IMAD.MOV.U32 R26, RZ, RZ, R5 ;  /* 0x000000ffff1a7224 */ /* 0x004fe200078e0005 */
[----:B------:R-:W-:Y:S04]  /*37420*/  STL.64 [R1+0x2d60], R18 ;  /* 0x002d601201007387 */ /* 0x000fe80000100a00 */
[----:B------:R-:W-:Y:S01]  /*37430*/  STL.64 [R1+0x2d58], R16 ;  /* 0x002d581001007387 */ /* 0x000fe20000100a00 */
[----:B------:R-:W-:-:S12]  /*37440*/  IMAD.MOV.U32 R27, RZ, RZ, R4 ;  /* 0x000000ffff1b7224 */ /* 0x000fd800078e0004 */
[----:B------:R-:W-:Y:S04]  /*37450*/  STL.64 [R1+0x1c0], R20 ;  /* 0x0001c01401007387 */ /* 0x000fe80000100a00 */
[----:B------:R-:W-:Y:S04]  /*37460*/  STL.64 [R1+0x1c8], R22 ;  /* 0x0001c81601007387 */ /* 0x000fe80000100a00 */
[----:B------:R-:W-:Y:S04]  /*37470*/  STL [R1+0x2de0], R26 ;  /* 0x002de01a01007387 */ /* 0x000fe80000100800 */
[----:B------:R-:W2:Y:S04]  /*37480*/  LDL R6, [R1+0x9c8] ;  /* 0x0009c80001067983 */ /* 0x000ea80000100800 */
[----:B------:R-:W2:Y:S04]  /*37490*/  LDL R7, [R1+0x9cc] ;  /* 0x0009cc0001077983 */ /* 0x000ea80000100800 */
[----:B------:R-:W3:Y:S04]  /*374a0*/  LDL R4, [R1+0x9d8] ;  /* 0x0009d80001047983 */ /* 0x000ee80000100800 */
[----:B------:R-:W3:Y:S04]  /*374b0*/  LDL R5, [R1+0x9dc] ;  /* 0x0009dc0001057983 */ /* 0x000ee80000100800 */
[----:B------:R-:W4:Y:S01]  /*374c0*/  LDL R9, [R1+0x9bc] ;  /* 0x0009bc0001097983 */ /* 0x000f220000100800 */
[----:B------:R-:W-:-:S02]  /*374d0*/  IMAD.MOV.U32 R24, RZ, RZ, R3 ;  /* 0x000000ffff187224 */ /* 0x000fc400078e0003 */
[----:B------:R-:W-:Y:S01]  /*374e0*/  IMAD.MOV.U32 R25, RZ, RZ, R2 ;  /* 0x000000ffff197224 */ /* 0x000fe200078e0002 */
[----:B--2---:R-:W-:Y:S04]  /*374f0*/  STL.64 [R1+0x2e20], R6 ;  /* 0x002e200601007387 */ /* 0x004fe80000100a00 */
[----:B---3--:R0:W-:Y:S04]  /*37500*/  STL.64 [R1+0x2e18], R4 ;  /* 0x002e180401007387 */ /* 0x0081e80000100a00 */
[----:B0-----:R-:W2:Y:S04]  /*37510*/  LDL.LU R4, [R1+0x860] ;  /* 0x0008600001047983 */ /* 0x001ea80000300800 */
[----:B------:R-:W2:Y:S04]  /*37520*/  LDL.LU R5, [R1+0x864] ;  /* 0x0008640001057983 */ /* 0x000ea80000300800 */
[----:B------:R-:W2:Y:S04]  /*37530*/  LDL.LU R6, [R1+0x868] ;  /* 0x0008680001067983 */ /* 0x000ea80000300800 */
[----:B------:R-:W2:Y:S04]  /*37540*/  LDL.LU R7, [R1+0x86c] ;  /* 0x00086c0001077983 */ /* 0x000ea80000300800 */
[----:B------:R-:W3:Y:S04]  /*37550*/  LDL R8, [R1+0x9b8] ;  /* 0x0009b80001087983 */ /* 0x000ee80000100800 */
[----:B------:R-:W2:Y:S04]  /*37560*/  LDL R2, [R1+0x9e8] ;  /* 0x0009e80001027983 */ /* 0x000ea80000100800 */
[----:B------:R-:W2:Y:S04]  /*37570*/  LDL R3, [R1+0x9ec] ;  /* 0x0009ec0001037983 */ /* 0x000ea80000100800 */
        /* <DEDUP_REMOVED lines=13> */
[----:B------:R-:W-:-:S02]  /*37650*/  F2FP.F16.E4M3.UNPACK_B R10, R10 ;  /* 0x0000000aff0a723e */ /* 0x000fc400020006ff */
[----:B------:R-:W-:Y:S01]  /*37660*/  F2FP.F16.E4M3.UNPACK_B R11, R11 ;  /* 0x0000000bff0b723e */ /* 0x000fe200020006ff */
[----:B--2---:R-:W-:Y:S04]  /*37670*/  STL.64 [R1+0x2e10], R26 ;  /* 0x002e101a01007387 */ /* 0x004fe80000100a00 */
[----:B------:R0:W-:Y:S04]  /*37680*/  STL.64 [R1+0x2e08], R24 ;  /* 0x002e081801007387 */ /* 0x0001e80000100a00 */
[----:B0-----:R-:W2:Y:S04]  /*37690*/  LDL.LU R24, [R1+0x870] ;  /* 0x0008700001187983 */ /* 0x001ea80000300800 */
[----:B------:R-:W2:Y:S04]  /*376a0*/  LDL.LU R25, [R1+0x874] ;  /* 0x0008740001197983 */ /* 0x000ea80000300800 */
[----:B------:R-:W2:Y:S04]  /*376b0*/  LDL.LU R26, [R1+0x878] ;  /* 0x00087800011a7983 */ /* 0x000ea80000300800 */
[----:B------:R-:W2:Y:S01]  /*376c0*/  LDL.LU R27, [R1+0x87c] ;  /* 0x00087c00011b7983 */ /* 0x000ea20000300800 */
[----:B---3--:R-:W-:-:S02]  /*376d0*/  F2FP.F16.E4M3.UNPACK_B R8, R8 ;  /* 0x00000008ff08723e */ /* 0x008fc400020006ff */
[----:B----4-:R-:W-:Y:S01]  /*376e0*/  F2FP.F16.E4M3.UNPACK_B R9, R9 ;  /* 0x00000009ff09723e */ /* 0x010fe200020006ff */
[C---:B------:R-:W-:Y:S01]  /*376f0*/  HMMA.16816.F32 R4, R12.reuse, R10, R4 ;  /* 0x0000000a0c04723c */ /* 0x040fe20000001804 */
        /* <DEDUP_REMOVED lines=11> */
[----:B------:R-:W-:Y:S04]  /*377b0*/  STL.64 [R1+0x1f0], R4 ;  /* 0x0001f00401007387 */ /* 0x000fe80000100a00 */
[----:B------:R0:W-:Y:S04]  /*377c0*/  STL.64 [R1+0x1f8], R6 ;  /* 0x0001f80601007387 */ /* 0x0001e80000100a00 */
[----:B0-----:R-:W3:Y:S04]  /*377d0*/  LDL.LU.64 R6, [R1+0x2e20] ;  /* 0x002e200001067983 */ /* 0x001ee80000300a00 */
[----:B------:R-:W4:Y:S01]  /*377e0*/  LDL.LU.64 R4, [R1+0x2e18] ;  /* 0x002e180001047983 */ /* 0x000f220000300a00 */
        /* <DEDUP_REMOVED lines=27> */
[----:B------:R-:W4:Y:S04]  /*379a0*/  LDL.LU.64 R24, [R1+0x2de8] ;  /* 0x002de80001187983 */ /* 0x000f280000300a00 */
[----:B------:R0:W-:Y:S04]  /*379b0*/  STL.64 [R1+0x2d20], R6 ;  /* 0x002d200601007387 */ /* 0x0001e80000100a00 */
[----:B0-----:R-:W2:Y:S04]  /*379c0*/  LDL.LU R6, [R1+0x113c] ;  /* 0x00113c0001067983 */ /* 0x001ea80000300800 */
[----:B------:R-:W4:Y:S04]  /*379d0*/  LDL.LU R7, [R1+0x1158] ;  /* 0x0011580001077983 */ /* 0x000f280000300800 */
[----:B------:R0:W-:Y:S04]  /*379e0*/  STL.64 [R1+0x2d18], R4 ;  /* 0x002d180401007387 */ /* 0x0001e80000100a00 */
[----:B0-----:R-:W4:Y:S04]  /*379f0*/  LDL.LU R5, [R1+0x1144] ;  /* 0x0011440001057983 */ /* 0x001f280000300800 */
[----:B------:R-:W4:Y:S01]  /*37a00*/  LDL.LU R4, [R1+0x114c] ;  /* 0x00114c0001047983 */ /* 0x000f220000300800 */
[----:B------:R-:W-:-:S02]  /*37a10*/  F2FP.F16.E4M3.UNPACK_B R2, R2 ;  /* 0x00000002ff02723e */ /* 0x000fc400020006ff */
[----:B------:R-:W-:-:S07]  /*37a20*/  F2FP.F16.E4M3.UNPACK_B R3, R3 ;  /* 0x00000003ff03723e */ /* 0x000fce00020006ff */
[----:B---3--:R-:W-:Y:S01]  /*37a30*/  HMMA.16816.F32 R8, R12, R2, R8 ;  /* 0x000000020c08723c */ /* 0x008fe20000001808 */
[----:B--2---:R-:W-:Y:S02]  /*37a40*/  IMAD R6, R6, 0x100, R26 ;  /* 0x0000010006067824 */ /* 0x004fe400078e021a */
[----:B------:R-:W2:Y:S01]  /*37a50*/  LDL.LU R26, [R1+0x2de0] ;  /* 0x002de000011a7983 */ /* 0x000ea20000300800 */
[----:B----4-:R-:W-:Y:S02]  /*37a60*/  IMAD R0, R0, 0x100, R7 ;  /* 0x0000010000007824 */ /* 0x010fe400078e0207 */
[----:B------:R-:W-:-:S03]  /*37a70*/  F2FP.F16.E4M3.UNPACK_B R12, R6 ;  /* 0x00000006ff0c723e */ /* 0x000fc600020006ff */
[----:B------:R-:W-:Y:S01]  /*37a80*/  F2FP.F16.E4M3.UNPACK_B R15, R0 ;  /* 0x00000000ff0f723e */ /* 0x000fe200020006ff */
[----:B------:R-:W-:Y:S02]  /*37a90*/  IMAD R5, R5, 0x100, R28 ;  /* 0x0000010005057824 */ /* 0x000fe400078e021c */
[----:B------:R-:W-:Y:S01]  /*37aa0*/  IMAD R4, R4, 0x100, R29 ;  /* 0x0000010004047824 */ /* 0x000fe200078e021d */
[----:B------:R-:W3:Y:S04]  /*37ab0*/  LDL.LU R28, [R1+0x2ddc] ;  /* 0x002ddc00011c7983 */ /* 0x000ee80000300800 */
[----:B------:R-:W3:Y:S01]  /*37ac0*/  LDL.LU R29, [R1+0x2dd8] ;  /* 0x002dd800011d7983 */ /* 0x000ee20000300800 */
[----:B------:R-:W-:Y:S02]  /*37ad0*/  F2FP.F16.E4M3.UNPACK_B R13, R5 ;  /* 0x00000005ff0d723e */ /* 0x000fe400020006ff */
[----:B------:R-:W-:-:S07]  /*37ae0*/  F2FP.F16.E4M3.UNPACK_B R14, R4 ;  /* 0x00000004ff0e723e */ /* 0x000fce00020006ff */
[C---:B------:R-:W-:Y:S01]  /*37af0*/  HMMA.16816.F32 R4, R12.reuse, R24, R16 ;  /* 0x000000180c04723c */ /* 0x040fe20000001810 */
[----:B------:R-:W-:Y:S04]  /*37b00*/  STL [R1+0x2d14], R2 ;  /* 0x002d140201007387 */ /* 0x000fe80000100800 */
[----:B------:R0:W-:Y:S04]  /*37b10*/  STL [R1+0x2d10], R3 ;  /* 0x002d100301007387 */ /* 0x0001e80000100800 */
[----:B------:R1:W-:Y:S04]  /*37b20*/  STL.64 [R1+0x2a0], R8 ;  /* 0x0002a00801007387 */ /* 0x0003e80000100a00 */
[----:B------:R-:W-:Y:S04]  /*37b30*/  STL.64 [R1+0x2a8], R10 ;  /* 0x0002a80a01007387 */ /* 0x000fe80000100a00 */
[----:B0-----:R-:W4:Y:S04]  /*37b40*/  LDL.LU R3, [R1+0x1d60] ;  /* 0x001d600001037983 */ /* 0x001f280000300800 */
[----:B------:R-:W4:Y:S04]  /*37b50*/  LDL.LU R0, [R1+0x1d5c] ;  /* 0x001d5c0001007983 */ /* 0x000f280000300800 */
[----:B------:R-:W-:Y:S04]  /*37b60*/  STL.64 [R1+0x860], R4 ;  /* 0x0008600401007387 */ /* 0x000fe80000100a00 */
[----:B------:R2:W-:Y:S04]  /*37b70*/  STL.64 [R1+0x868], R6 ;  /* 0x0008680601007387 */ /* 0x0005e80000100a00 */
[----:B-1----:R-:W3:Y:S01]  /*37b80*/  LDL.LU R8, [R1+0x7c0] ;  /* 0x0007c00001087983 */ /* 0x002ee20000300800 */
[----:B--2---:R-:W-:-:S15]  /*37b90*/  HMMA.16816.F32 R4, R12, R26, R20 ;  /* 0x0000001a0c04723c */ /* 0x004fde0000001814 */
[----:B------:R-:W-:-:S04]  /*37ba0*/  NOP ;  /* 0x0000000000007918 */ /* 0x000fc80000000000 */
[----:B------:R-:W-:Y:S04]  /*37bb0*/  STL.64 [R1+0x850], R4 ;  /* 0x0008500401007387 */ /* 0x000fe80000100a00 */
[----:B------:R-:W-:Y:S04]  /*37bc0*/  STL.64 [R1+0x858], R6 ;  /* 0x0008580601007387 */ /* 0x000fe80000100a00 */
[----:B------:R-:W3:Y:S04]  /*37bd0*/  LDL.LU R9, [R1+0x7c4] ;  /* 0x0007c40001097983 */ /* 0x000ee80000300800 */
        /* <DEDUP_REMOVED lines=14> */
[----:B--2---:R0:W-:Y:S04]  /*37cc0*/  STL.64 [R1+0x2db0], R26 ;  /* 0x002db01a01007387 */ /* 0x0041e80000100a00 */
[----:B0-----:R-:W2:Y:S04]  /*37cd0*/  LDL R26, [R1] ;  /* 0x00000000011a7983 */ /* 0x001ea80000100800 */
[----:B------:R-:W2:Y:S04]  /*37ce0*/  LDL R27, [R1+0x4] ;  /* 0x00000400011b7983 */ /* 0x000ea80000100800 */
[----:B------:R0:W-:Y:S04]  /*37cf0*/  STL.64 [R1+0x2da8], R24 ;  /* 0x002da81801007387 */ /* 0x0001e80000100a00 */
[----:B0-----:R-:W2:Y:S04]  /*37d00*/  LDL.64 R24, [R1+0x8] ;  /* 0x0000080001187983 */ /* 0x001ea80000100a00 */
        /* <DEDUP_REMOVED lines=20> */
[----:B0-----:R-:W4:Y:S04]  /*37e50*/  LDL.LU R16, [R1+0x7f0] ;  /* 0x0007f00001107983 */ /* 0x001f280000300800 */
[----:B------:R-:W4:Y:S04]  /*37e60*/  LDL.LU R17, [R1+0x7f4] ;  /* 0x0007f40001117983 */ /* 0x000f280000300800 */
[----:B------:R-:W4:Y:S04]  /*37e70*/  LDL.LU R18, [R1+0x7f8] ;  /* 0x0007f80001127983 */ /* 0x000f280000300800 */
[----:B------:R-:W4:Y:S04]  /*37e80*/  LDL.LU R19, [R1+0x7fc] ;  /* 0x0007fc0001137983 */ /* 0x000f280000300800 */
        /* <DEDUP_REMOVED lines=10> */
[----:B--2---:R-:W-:Y:S03]  /*37f30*/  HMMA.16816.F32 R20, R12, R24, R20 ;  /* 0x000000180c14723c */ /* 0x004fe60000001814 */
        /* <DEDUP_REMOVED lines=8> */
[----:B0-----:R-:W3:Y:S04]  /*37fc0*/  LDL.LU.64 R22, [R1+0x2dd0] ;  /* 0x002dd00001167983 */ /* 0x001ee80000300a00 */
[----:B------:R-:W3:Y:S01]  /*37fd0*/  LDL.LU.64 R20, [R1+0x2dc8] ;  /* 0x002dc80001147983 */ /* 0x000ee20000300a00 */
[----:B------:R-:W-:-:S02]  /*37fe0*/  IMAD.MOV.U32 R2, RZ, RZ, R25 ;  /* 0x000000ffff027224 */ /* 0x000fc400078e0019 */
[----:B---3--:R-:W-:Y:S01]  /*37ff0*/  HMMA.16816.F32 R24, R12, R26, R20 ;  /* 0x0000001a0c18723c */ /* 0x008fe20000001814 */
[----:B------:R-:W3:Y:S04]  /*38000*/  LDL.LU.64 R22, [R1+0x2dc0] ;  /* 0x002dc00001167983 */ /* 0x000ee80000300a00 */
[----:B------:R-:W3:-:S14]  /*38010*/  LDL.LU.64 R20, [R1+0x2db8] ;  /* 0x002db80001147983 */ /* 0x000edc0000300a00 */
        /* <DEDUP_REMOVED lines=10> */
[----:B------:R0:W-:Y:S04]  /*380c0*/  STL.64 [R1+0x2ca0], R28 ;  /* 0x002ca01c01007387 */ /* 0x0001e80000100a00 */
[----:B0-----:R-:W2:Y:S04]  /*380d0*/  LDL.LU R28, [R1+0x1d58] ;  /* 0x001d5800011c7983 */ /* 0x001ea80000300800 */
        /* <DEDUP_REMOVED lines=15> */
[----:B------:R-:W3:Y:S04]  /*381d0*/  LDL.LU R27, [R1+0x1d4c] ;  /* 0x001d4c00011b7983 */ /* 0x000ee80000300800 */
[----:B------:R-:W-:Y:S01]  /*381e0*/  STL.64 [R1+0x2c90], R24 ;  /* 0x002c901801007387 */ /* 0x000fe20000100a00 */
        /* <DEDUP_REMOVED lines=47> */
[----:B0-----:R-:W3:Y:S04]  /*384e0*/  LDL.LU.64 R6, [R1+0x2d20] ;  /* 0x002d200001067983 */ /* 0x001ee80000300a00 */
[----:B------:R-:W2:Y:S04]  /*384f0*/  LDL.LU.64 R4, [R1+0x2d18] ;  /* 0x002d180001047983 */ /* 0x000ea80000300a00 */
[----:B------:R-:W-:Y:S04]  /*38500*/  STL [R1+0x2cb0], R10 ;  /* 0x002cb00a01007387 */ /* 0x000fe80000100800 */
[----:B------:R2:W-:Y:S01]  /*38510*/  STL.64 [R1+0x2ca8], R8 ;  /* 0x002ca80801007387 */ /* 0x0005e20000100a00 */
[----:B------:R-:W-:Y:S01]  /*38520*/  IMAD R0, R0, 0x100, R3 ;  /* 0x0000010000007824 */ /* 0x000fe200078e0203 */
[C---:B---3--:R-:W-:Y:S08]  /*38530*/  HMMA.16816.F32 R16, R12.reuse, R6, R16 ;  /* 0x000000060c10723c */ /* 0x048ff00000001810 */
[----:B--2---:R-:W-:Y:S01]  /*38540*/  HMMA.16816.F32 R8, R12, R4, R20 ;  /* 0x000000040c08723c */ /* 0x004fe20000001814 */
[----:B------:R0:W-:Y:S02]  /*38550*/  STL [R1+0x2c30], R5 ;  /* 0x002c300501007387 */ /* 0x0001e40000100800 */
[----:B0-----:R-:W-:-:S08]  /*38560*/  IMAD R5, R27, 0x100, R26 ;  /* 0x000001001b057824 */ /* 0x001fd000078e021a */
[----:B------:R-:W-:Y:S04]  /*38570*/  STL.64 [R1+0x790], R16 ;  /* 0x0007901001007387 */ /* 0x000fe80000100a00 */
[----:B------:R-:W-:Y:S04]  /*38580*/  STL.64 [R1+0x798], R18 ;  /* 0x0007981201007387 */ /* 0x000fe80000100a00 */
[----:B------:R-:W-:Y:S04]  /*38590*/  STL.64 [R1+0x2ce0], R6 ;  /* 0x002ce00601007387 */ /* 0x000fe80000100a00 */
[----:B------:R-:W-:Y:S04]  /*385a0*/  STL.64 [R1+0x780], R8 ;  /* 0x0007800801007387 */ /* 0x000fe80000100a00 */
[----:B------:R-:W-:Y:S04]  /*385b0*/  STL.64 [R1+0x788], R10 ;  /* 0x0007880a01007387 */ /* 0x000fe80000100a00 */
[----:B------:R0:W-:Y:S04]  /*385c0*/  STL [R1+0x2cd8], R4 ;  /* 0x002cd80401007387 */ /* 0x0001e80000100800 */
[----:B------:R-:W-:Y:S04]  /*385d0*/  STL [R1+0x60], R5 ;  /* 0x0000600501007387 */ /* 0x000fe80000100800 */
[----:B------:R-:W2:Y:S01]  /*385e0*/  LDL.LU R20, [R1+0x710] ;  /* 0x0007100001147983 */ /* 0x000ea20000300800 */
[----:B0-----:R-:W-:-:S05]  /*385f0*/  IMAD R4, R29, 0x100, R28 ;  /* 0x000001001d047824 */ /* 0x001fca00078e021c */
[----:B------:R0:W-:Y:S04]  /*38600*/  STL [R1+0x64], R4 ;  /* 0x0000640401007387 */ /* 0x0001e80000100800 */
[----:B------:R-:W-:Y:S04]  /*38610*/  STL [R1+0x68], R0 ;  /* 0x0000680001007387 */ /* 0x000fe80000100800 */
        /* <DEDUP_REMOVED lines=8> */
[----:B----4-:R-:W-:Y:S04]  /*386a0*/  STL.64 [R1+0x2cb8], R24 ;  /* 0x002cb81801007387 */ /* 0x010fe80000100a00 */
[----:B------:R-:W2:Y:S04]  /*386b0*/  LDL.LU R8, [R1+0x890] ;  /* 0x0008900001087983 */ /* 0x000ea80000300800 */
[----:B------:R-:W2:Y:S04]  /*386c0*/  LDL.LU R9, [R1+0x894] ;  /* 0x0008940001097983 */ /* 0x000ea80000300800 */
[----:B------:R-:W4:Y:S04]  /*386d0*/  LDL.LU R10, [R1+0x898] ;  /* 0x00089800010a7983 */ /* 0x000f280000300800 */
[----:B------:R-:W4:Y:S04]  /*386e0*/  LDL.LU R11, [R1+0x89c] ;  /* 0x00089c00010b7983 */ /* 0x000f280000300800 */
[----:B0-----:R-:W2:Y:S04]  /*386f0*/  LDL.LU R4, [R1+0x760] ;  /* 0x0007600001047983 */ /* 0x001ea80000300800 */
[----:B------:R-:W2:Y:S04]  /*38700*/  LDL.LU R5, [R1+0x764] ;  /* 0x0007640001057983 */ /* 0x000ea80000300800 */
[----:B--2---:R0:W-:Y:S04]  /*38710*/  STL.64 [R1+0x2ce8], R4 ;  /* 0x002ce80401007387 */ /* 0x0041e80000100a00 */
[----:B0-----:R-:W2:Y:S04]  /*38720*/  LDL.64 R4, [R1+0x18] ;  /* 0x0000180001047983 */ /* 0x001ea80000100a00 */
        /* <DEDUP_REMOVED lines=11> */
[----:B----4-:R-:W-:Y:S04]  /*387e0*/  STL.64 [R1+0x2cd0], R10 ;  /* 0x002cd00a01007387 */ /* 0x010fe80000100a00 */
[----:B------:R-:W-:Y:S04]  /*387f0*/  STL.64 [R1+0x2cc8], R8 ;  /* 0x002cc80801007387 */ /* 0x000fe80000100a00 */
[----:B------:R-:W4:Y:S01]  /*38800*/  LDL R26, [R1+0x8] ;  /* 0x00000800011a7983 */ /* 0x000f220000100800 */
[----:B------:R-:W-:-:S03]  /*38810*/  IMAD.MOV.U32 R27, RZ, RZ, R2 ;  /* 0x000000ffff1b7224 */ /* 0x000fc600078e0002 */
[----:B------:R-:W2:Y:S01]  /*38820*/  LDL.LU R2, [R1+0x2d14] ;  /* 0x002d140001027983 */ /* 0x000ea20000300800 */
[----:B---3--:R-:W-:-:S03]  /*38830*/  IMAD R0, R0, 0x100, R3 ;  /* 0x0000010000007824 */ /* 0x008fc600078e0203 */
[----:B----4-:R-:W-:Y:S04]  /*38840*/  STL.64 [R1+0x2cf8], R26 ;  /* 0x002cf81a01007387 */ /* 0x010fe80000100a00 */
[----:B--2---:R0:W-:Y:S04]  /*38850*/  STL.64 [R1+0x2cf0], R24 ;  /* 0x002cf01801007387 */ /* 0x0041e80000100a00 */
        /* <DEDUP_REMOVED lines=8> */
[----:B------:R-:W4:Y:S04]  /*388e0*/  LDL.64 R28, [R1] ;  /* 0x00000000011c7983 */ /* 0x000f280000100a00 */
[----:B------:R-:W-:Y:S04]  /*388f0*/  STL.64 [R1+0x2c88], R22 ;  /* 0x002c881601007387 */ /* 0x000fe80000100a00 */
        /* <DEDUP_REMOVED lines=9> */
[----:B------:R-:W2:Y:S02]  /*38990*/  LDL.LU R3, [R1+0x2d10] ;  /* 0x002d100001037983 */ /* 0x000ea40000300800 */
[----:B--2---:R-:W-:Y:S02]  /*389a0*/  HMMA.16816.F32 R12, R12, R2, R4 ;  /* 0x000000020c0c723c */ /* 0x004fe40000001804 */
[----:B------:R-:W2:Y:S04]  /*389b0*/  LDL.LU.64 R6, [R1+0x2d08] ;  /* 0x002d080001067983 */ /* 0x000ea80000300a00 */
[----:B------:R-:W2:-:S13]  /*389c0*/  LDL.LU.64 R4, [R1+0x2d00] ;  /* 0x002d000001047983 */ /* 0x000e9a0000300a00 */
[----:B------:R0:W-:Y:S04]  /*389d0*/  STL.64 [R1+0x290], R12 ;  /* 0x0002900c01007387 */ /* 0x0001e80000100a00 */
[----:B------:R1:W-:Y:S04]  /*389e0*/  STL.64 [R1+0x298], R14 ;  /* 0x0002980e01007387 */ /* 0x0003e80000100a00 */
[----:B0-----:R-:W2:Y:S04]  /*389f0*/  LDL.LU R13, [R1+0x60] ;  /* 0x00006000010d7983 */ /* 0x001ea80000300800 */
[----:B-1----:R-:W3:Y:S04]  /*38a00*/  LDL.LU R14, [R1+0x64] ;  /* 0x00006400010e7983 */ /* 0x002ee80000300800 */
[----:B------:R-:W4:Y:S04]  /*38a10*/  LDL.LU R15, [R1+0x68] ;  /* 0x00006800010f7983 */ /* 0x000f280000300800 */
[----:B------:R0:W-:Y:S04]  /*38a20*/  STL [R1+0x2c04], R2 ;  /* 0x002c040201007387 */ /* 0x0001e80000100800 */
[----:B------:R-:W-:Y:S01]  /*38a30*/  STL [R1+0x2c00], R3 ;  /* 0x002c000301007387 */ /* 0x000fe20000100800 */
[----:B--2---:R-:W-:-:S02]  /*38a40*/  F2FP.F16.E4M3.UNPACK_B R12, R13 ;  /* 0x0000000dff0c723e */ /* 0x004fc400020006ff */
[----:B---3--:R-:W-:Y:S02]  /*38a50*/  F2FP.F16.E4M3.UNPACK_B R13, R14 ;  /* 0x0000000eff0d723e */ /* 0x008fe400020006ff */
[----:B----4-:R-:W-:Y:S02]  /*38a60*/  F2FP.F16.E4M3.UNPACK_B R14, R15 ;  /* 0x0000000fff0e723e */ /* 0x010fe400020006ff */
[----:B------:R-:W-:-:S07]  /*38a70*/  F2FP.F16.E4M3.UNPACK_B R15, R0 ;  /* 0x00000000ff0f723e */ /* 0x000fce00020006ff */
[----:B------:R-:W-:Y:S01]  /*38a80*/  HMMA.16816.F32 R24, R12, R4, R24 ;  /* 0x000000040c18723c */ /* 0x000fe20000001818 */
[----:B0-----:R-:W-:Y:S02]  /*38a90*/  IMAD.MOV.U32 R2, RZ, RZ, R4 ;  /* 0x000000ffff027224 */ /* 0x001fe400078e0004 */
[----:B------:R-:W-:-:S15]  /*38aa0*/  IMAD.MOV.U32 R0, RZ, RZ, R5 ;  /* 0x000000ffff007224 */ /* 0x000fde00078e0005 */
[----:B------:R-:W-:Y:S01]  /*38ab0*/  NOP ;  /* 0x0000000000007918 */ /* 0x000fe20000000000 */
[----:B------:R-:W-:Y:S04]  /*38ac0*/  STL.64 [R1+0x770], R24 ;  /* 0x0007701801007387 */ /* 0x000fe80000100a00 */
[----:B------:R0:W-:Y:S04]  /*38ad0*/  STL.64 [R1+0x778], R26 ;  /* 0x0007781a01007387 */ /* 0x0001e80000100a00 */
[----:B0-----:R-:W2:Y:S04]  /*38ae0*/  LDL.LU.64 R26, [R1+0x2cf8] ;  /* 0x002cf800011a7983 */ /* 0x001ea80000300a00 */
[----:B------:R-:W3:Y:S04]  /*38af0*/  LDL.LU.64 R24, [R1+0x2cf0] ;  /* 0x002cf00001187983 */ /* 0x000ee80000300a00 */
[----:B------:R-:W3:Y:S02]  /*38b00*/  LDL.LU.64 R4, [R1+0x2ce8] ;  /* 0x002ce80001047983 */ /* 0x000ee40000300a00 */
[----:B---3--:R-:W-:-:S15]  /*38b10*/  HMMA.16816.F32 R4, R12, R24, R4 ;  /* 0x000000180c04723c */ /* 0x008fde0000001804 */
[----:B------:R-:W-:-:S04]  /*38b20*/  NOP ;  /* 0x0000000000007918 */ /* 0x000fc80000000000 */
[----:B------:R-:W-:Y:S04]  /*38b30*/  STL.64 [R1+0x760], R4 ;  /* 0x0007600401007387 */ /* 0x000fe80000100a00 */
[----:B------:R0:W-:Y:S04]  /*38b40*/  STL.64 [R1+0x768], R6 ;  /* 0x0007680601007387 */ /* 0x0001e80000100a00 */
[----:B0-----:R-:W3:Y:S04]  /*38b50*/  LDL.LU.64 R6, [R1+0x2ce0] ;  /* 0x002ce00001067983 */ /* 0x001ee80000300a00 */
[----:B------:R-:W4:Y:S01]  /*38b60*/  LDL.LU R4, [R1+0x2cd8] ;  /* 0x002cd80001047983 */ /* 0x000f220000300800 */
[----:B------:R-:W-:-:S02]  /*38b70*/  IMAD.MOV.U32 R5, RZ, RZ, R24 ;  /* 0x000000ffff057224 */ /* 0x000fc400078e0018 */
[----:B--2---:R-:W-:Y:S01]  /*38b80*/  HMMA.16816.F32 R24, R12, R26, R8 ;  /* 0x0000001a0c18723c */ /* 0x004fe20000001808 */
[----:B---3--:R-:W-:Y:S04]  /*38b90*/  STL.64 [R1+0x2c40], R6 ;  /* 0x002c400601007387 */ /* 0x008fe80000100a00 */
[----:B----4-:R0:W-:Y:S04]  /*38ba0*/  STL.64 [R1+0x2c38], R4 ;  /* 0x002c380401007387 */ /* 0x0101e80000100a00 */
[----:B0-----:R-:W2:Y:S04]  /*38bb0*/  LDL.LU R4, [R1+0x6d0] ;  /* 0x0006d00001047983 */ /* 0x001ea80000300800 */
[----:B------:R-:W2:Y:S04]  /*38bc0*/  LDL.LU R5, [R1+0x6d4] ;  /* 0x0006d40001057983 */ /* 0x000ea80000300800 */
[----:B------:R-:W2:Y:S04]  /*38bd0*/  LDL.LU R6, [R1+0x6d8] ;  /* 0x0006d80001067983 */ /* 0x000ea80000300800 */
[----:B------:R-:W2:Y:S04]  /*38be0*/  LDL.LU R7, [R1+0x6dc] ;  /* 0x0006dc0001077983 */ /* 0x000ea80000300800 */
[----:B------:R-:W3:Y:S04]  /*38bf0*/  LDL.LU.64 R10, [R1+0x2cd0] ;  /* 0x002cd000010a7983 */ /* 0x000ee80000300a00 */
[----:B------:R-:W3:Y:S04]  /*38c00*/  LDL.LU.64 R8, [R1+0x2cc8] ;  /* 0x002cc80001087983 */ /* 0x000ee80000300a00 */
[----:B------:R-:W-:Y:S04]  /*38c10*/  STL.64 [R1+0x750], R24 ;  /* 0x0007501801007387 */ /* 0x000fe80000100a00 */
[----:B------:R0:W-:Y:S01]  /*38c20*/  STL.64 [R1+0x758], R26 ;  /* 0x0007581a01007387 */ /* 0x0001e20000100a00 */
[----:B------:R-:W-:-:S03]  /*38c30*/  IMAD.MOV.U32 R3, RZ, RZ, R29 ;  /* 0x000000ffff037224 */ /* 0x000fc600078e001d */
[----:B0-----:R-:W4:Y:S04]  /*38c40*/  LDL.LU.64 R26, [R1+0x2cc0] ;  /* 0x002cc000011a7983 */ /* 0x001f280000300a00 */
[----:B------:R-:W4:Y:S01]  /*38c50*/  LDL.LU.64 R24, [R1+0x2cb8] ;  /* 0x002cb80001187983 */ /* 0x000f220000300a00 */
[----:B---3--:R-:W-:-:S15]  /*38c60*/  HMMA.16816.F32 R8, R12, R28, R8 ;  /* 0x0000001c0c08723c */ /* 0x008fde0000001808 */
[----:B------:R-:W-:-:S04]  /*38c70*/  NOP ;  /* 0x0000000000007918 */ /* 0x000fc80000000000 */
[----:B------:R-:W-:Y:S04]  /*38c80*/  STL.64 [R1+0x740], R8 ;  /* 0x0007400801007387 */ /* 0x000fe80000100a00 */
[----:B------:R0:W-:Y:S04]  /*38c90*/  STL.64 [R1+0x748], R10 ;  /* 0x0007480a01007387 */ /* 0x0001e80000100a00 */
[----:B0-----:R-:W3:Y:S04]  /*38ca0*/  LDL.LU R10, [R1+0x2cb0] ;  /* 0x002cb000010a7983 */ /* 0x001ee80000300800 */
[----:B------:R-:W2:Y:S01]  /*38cb0*/  LDL.LU.64 R8, [R1+0x2ca8] ;  /* 0x002ca80001087983 */ /* 0x000ea20000300a00 */
[----:B------:R-:W-:-:S03]  /*38cc0*/  IMAD.MOV.U32 R11, RZ, RZ, R28 ;  /* 0x000000ffff0b7224 */ /* 0x000fc600078e001c */
[----:B------:R-:W4:Y:S02]  /*38cd0*/  LDL.LU.64 R28, [R1+0x2ca0] ;  /* 0x002ca000011c7983 */ /* 0x000f240000300a00 */
[----:B----4-:R-:W-:-:S15]  /*38ce0*/  HMMA.16816.F32 R24, R12, R28, R24 ;  /* 0x0000001c0c18723c */ /* 0x010fde0000001818 */
[----:B------:R-:W-:-:S04]  /*38cf0*/  NOP ;  /* 0x0000000000007918 */ /* 0x000fc80000000000 */
[----:B------:R-:W-:Y:S04]  /*38d00*/  STL.64 [R1+0x730], R24 ;  /* 0x0007301801007387 */ /* 0x000fe80000100a00 */
[----:B------:R0:W-:Y:S04]  /*38d10*/  STL.64 [R1+0x738], R26 ;  /* 0x0007381a01007387 */ /* 0x0001e80000100a00 */
[----:B0-----:R-:W4:Y:S04]  /*38d20*/  LDL.LU.64 R26, [R1+0x2c98] ;  /* 0x002c9800011a7983 */ /* 0x001f280000300a00 */
[----:B------:R-:W2:Y:S04]  /*38d30*/  LDL.LU.64 R24, [R1+0x2c90] ;  /* 0x002c900001187983 */ /* 0x000ea80000300a00 */
        /* <DEDUP_REMOVED lines=15> */
[----:B0-----:R-:W2:Y:S04]  /*38e30*/  LDL.LU R24, [R1+0x700] ;  /* 0x0007000001187983 */ /* 0x001ea80000300800 */
[----:B------:R-:W2:Y:S04]  /*38e40*/  LDL.LU R25, [R1+0x704] ;  /* 0x0007040001197983 */ /* 0x000ea80000300800 */
[----:B------:R-:W2:Y:S04]  /*38e50*/  LDL.LU R26, [R1+0x708] ;  /* 0x00070800011a7983 */ /* 0x000ea80000300800 */
[----:B------:R-:W2:Y:S01]  /*38e60*/  LDL.LU R27, [R1+0x70c] ;  /* 0x00070c00011b7983 */ /* 0x000ea20000300800 */
[C---:B----4-:R-:W-:Y:S08]  /*38e70*/  HMMA.16816.F32 R16, R12.reuse, R20, R16 ;  /* 0x000000140c10723c */ /* 0x050ff00000001810 */
[----:B--2---:R-:W-:-:S15]  /*38e80*/  HMMA.16816.F32 R24, R12, R22, R24 ;  /* 0x000000160c18723c */ /* 0x004fde0000001818 */
[----:B------:R-:W-:-:S04]  /*38e90*/  NOP ;  /* 0x0000000000007918 */ /* 0x000fc80000000000 */
[----:B------:R-:W-:Y:S04]  /*38ea0*/  STL.64 [R1+0x700], R24 ;  /* 0x0007001801007387 */ /* 0x000fe80000100a00 */
[----:B------:R0:W-:Y:S02]  /*38eb0*/  STL.64 [R1+0x708], R26 ;  /* 0x0007081a01007387 */ /* 0x0001e40000100a00 */
[----:B0-----:R-:W-:Y:S02]  /*38ec0*/  IMAD.MOV.U32 R26, RZ, RZ, R11 ;  /* 0x000000ffff1a7224 */ /* 0x001fe400078e000b */
[----:B------:R-:W3:Y:S04]  /*38ed0*/  LDL.LU R11, [R1+0x2c68] ;  /* 0x002c6800010b7983 */ /* 0x000ee80000300800 */
[----:B------:R-:W-:Y:S04]  /*38ee0*/  STL.64 [R1+0x6f0], R16 ;  /* 0x0006f01001007387 */ /* 0x000fe80000100a00 */
[----:B------:R0:W-:Y:S04]  /*38ef0*/  STL.64 [R1+0x6f8], R18 ;  /* 0x0006f81201007387 */ /* 0x0001e80000100a00 */
[----:B0-----:R-:W2:Y:S04]  /*38f00*/  LDL.LU.64 R18, [R1+0x2c60] ;  /* 0x002c600001127983 */ /* 0x001ea80000300a00 */
[----:B------:R-:W4:Y:S04]  /*38f10*/  LDL.LU.64 R16, [R1+0x2c58] ;  /* 0x002c580001107983 */ /* 0x000f280000300a00 */
[----:B------:R-:W2:Y:S01]  /*38f20*/  LDL.64 R24, [R1+0x8] ;  /* 0x0000080001187983 */ /* 0x000ea20000100a00 */
[----:B------:R-:W-:-:S05]  /*38f30*/  IMAD.MOV.U32 R27, RZ, RZ, R3 ;  /* 0x000000ffff1b7224 */ /* 0x000fca00078e0003 */
[----:B------:R-:W-:Y:S04]  /*38f40*/  STL.64 [R1+0x2bd8], R26 ;  /* 0x002bd81a01007387 */ /* 0x000fe80000100a00 */
[----:B--2---:R0:W-:Y:S04]  /*38f50*/  STL.64 [R1+0x2bd0], R24 ;  /* 0x002bd01801007387 */ /* 0x0041e80000100a00 */
[----:B0-----:R-:W2:Y:S04]  /*38f60*/  LDL.LU R24, [R1+0x6e0] ;  /* 0x0006e00001187983 */ /* 0x001ea80000300800 */
[----:B------:R-:W2:Y:S04]  /*38f70*/  LDL.LU R25, [R1+0x6e4] ;  /* 0x0006e40001197983 */ /* 0x000ea80000300800 */
[----:B------:R-:W2:Y:S04]  /*38f80*/  LDL.LU R26, [R1+0x6e8] ;  /* 0x0006e800011a7983 */ /* 0x000ea80000300800 */
[----:B------:R-:W2:Y:S04]  /*38f90*/  LDL.LU R27, [R1+0x6ec] ;  /* 0x0006ec00011b7983 */ /* 0x000ea80000300800 */
[----:B------:R-:W-:Y:S04]  /*38fa0*/  STL.64 [R1+0x2ba8], R22 ;  /* 0x002ba81601007387 */ /* 0x000fe80000100a00 */
[----:B------:R0:W-:Y:S04]  /*38fb0*/  STL.64 [R1+0x2ba0], R20 ;  /* 0x002ba01401007387 */ /* 0x0001e80000100a00 */
[----:B0-----:R-:W2:Y:S04]  /*38fc0*/  LDL.LU R20, [R1+0x650] ;  /* 0x0006500001147983 */ /* 0x001ea80000300800 */
[----:B------:R-:W2:Y:S04]  /*38fd0*/  LDL.LU R21, [R1+0x654] ;  /* 0x0006540001157983 */ /* 0x000ea80000300800 */
[----:B------:R-:W2:Y:S04]  /*38fe0*/  LDL.LU R22, [R1+0x658] ;  /* 0x0006580001167983 */ /* 0x000ea80000300800 */
[----:B------:R-:W2:Y:S01]  /*38ff0*/  LDL.LU R23, [R1+0x65c] ;  /* 0x00065c0001177983 */ /* 0x000ea20000300800 */
[C---:B----4-:R-:W-:Y:S03]  /*39000*/  HMMA.16816.F32 R4, R12.reuse, R16, R4 ;  /* 0x000000100c04723c */ /* 0x050fe60000001804 */
[----:B--2---:R-:W-:Y:S04]  /*39010*/  STL.64 [R1+0x2be8], R22 ;  /* 0x002be81601007387 */ /* 0x004fe80000100a00 */
[----:B------:R0:W-:Y:S02]  /*39020*/  STL.64 [R1+0x2be0], R20 ;  /* 0x002be01401007387 */ /* 0x0001e40000100a00 */
[----:B0-----:R-:W-:-:S15]  /*39030*/  HMMA.16816.F32 R20, R12, R18, R24 ;  /* 0x000000120c14723c */ /* 0x001fde0000001818 */
[----:B------:R-:W-:-:S04]  /*39040*/  NOP ;  /* 0x0000000000007918 */ /* 0x000fc80000000000 */
[----:B------:R-:W-:Y:S04]  /*39050*/  STL.64 [R1+0x6e0], R20 ;  /* 0x0006e01401007387 */ /* 0x000fe80000100a00 */
[----:B------:R-:W-:Y:S04]  /*39060*/  STL.64 [R1+0x6e8], R22 ;  /* 0x0006e81601007387 */ /* 0x000fe80000100a00 */
[----:B------:R0:W-:Y:S04]  /*39070*/  STL.64 [R1+0x6d0], R4 ;  /* 0x0006d00401007387 */ /* 0x0001e80000100a00 */
[----:B------:R1:W-:Y:S04]  /*39080*/  STL.64 [R1+0x6d8], R6 ;  /* 0x0006d80601007387 */ /* 0x0003e80000100a00 */
[----:B0-----:R-:W2:Y:S04]  /*39090*/  LDL.LU R4, [R1+0x6b0] ;  /* 0x0006b00001047983 */ /* 0x001ea80000300800 */
[----:B------:R-:W2:Y:S04]  /*390a0*/  LDL.LU R5, [R1+0x6b4] ;  /* 0x0006b40001057983 */ /* 0x000ea80000300800 */
[----:B-1----:R-:W4:Y:S04]  /*390b0*/  LDL.LU R6, [R1+0x6b8] ;  /* 0x0006b80001067983 */ /* 0x002f280000300800 */
[----:B------:R-:W4:Y:S01]  /*390c0*/  LDL.LU R7, [R1+0x6bc] ;  /* 0x0006bc0001077983 */ /* 0x000f220000300800 */
[----:B------:R-:W-:-:S03]  /*390d0*/  IMAD.MOV.U32 R26, RZ, RZ, R2 ;  /* 0x000000ffff1a7224 */ /* 0x000fc600078e0002 */
[----:B----4-:R-:W-:Y:S04]  /*390e0*/  STL.64 [R1+0x2c50], R6 ;  /* 0x002c500601007387 */ /* 0x010fe80000100a00 */
[----:B--2---:R0:W-:Y:S04]  /*390f0*/  STL.64 [R1+0x2c48], R4 ;  /* 0x002c480401007387 */ /* 0x0041e80000100a00 */
[----:B0-----:R-:W3:Y:S04]  /*39100*/  LDL.LU R4, [R1+0x6c0] ;  /* 0x0006c00001047983 */ /* 0x001ee80000300800 */
[----:B------:R-:W3:Y:S04]  /*39110*/  LDL.LU R5, [R1+0x6c4] ;  /* 0x0006c40001057983 */ /* 0x000ee80000300800 */
[----:B------:R-:W3:Y:S04]  /*39120*/  LDL.LU R6, [R1+0x6c8] ;  /* 0x0006c80001067983 */ /* 0x000ee80000300800 */
[----:B------:R-:W3:Y:S04]  /*39130*/  LDL.LU R7, [R1+0x6cc] ;  /* 0x0006cc0001077983 */ /* 0x000ee80000300800 */
[----:B------:R-:W2:Y:S04]  /*39140*/  LDL.LU R29, [R1+0x1d70] ;  /* 0x001d7000011d7983 */ /* 0x000ea80000300800 */
[----:B------:R-:W4:Y:S04]  /*39150*/  LDL.LU R24, [R1+0x1d6c] ;  /* 0x001d6c0001187983 */ /* 0x000f280000300800 */
[----:B------:R-:W2:Y:S04]  /*39160*/  LDL.LU R2, [R1+0x1d78] ;  /* 0x001d780001027983 */ /* 0x000ea80000300800 */
[----:B------:R-:W2:Y:S04]  /*39170*/  LDL.LU R3, [R1+0x1d80] ;  /* 0x001d800001037983 */ /* 0x000ea80000300800 */
[----:B------:R-:W4:Y:S01]  /*39180*/  LDL.LU R25, [R1+0x1d88] ;  /* 0x001d880001197983 */ /* 0x000f220000300800 */
[----:B------:R-:W-:-:S05]  /*39190*/  IMAD.MOV.U32 R27, RZ, RZ, R0 ;  /* 0x000000ffff1b7224 */ /* 0x000fca00078e0000 */
[----:B------:R-:W-:Y:S04]  /*391a0*/  STL.64 [R1+0x2c18], R26 ;  /* 0x002c181a01007387 */ /* 0x000fe80000100a00 */
[----:B----4-:R0:W-:Y:S04]  /*391b0*/  STL.64 [R1+0x2c10], R24 ;  /* 0x002c101801007387 */ /* 0x0101e80000100a00 */
[----:B0-----:R-:W4:Y:S04]  /*391c0*/  LDL.LU R24, [R1+0x690] ;  /* 0x0006900001187983 */ /* 0x001f280000300800 */
        /* <DEDUP_REMOVED lines=13> */
[----:B------:R-:W2:Y:S01]  /*392a0*/  LDL.LU R23, [R1+0x68c] ;  /* 0x00068c0001177983 */ /* 0x000ea20000300800 */
[C---:B---3--:R-:W-:Y:S03]  /*392b0*/  HMMA.16816.F32 R4, R12.reuse, R10, R4 ;  /* 0x0000000a0c04723c */ /* 0x048fe60000001804 */
        /* <DEDUP_REMOVED lines=22> */
[----:B------:R3:W-:Y:S01]  /*39420*/  STL.64 [R1+0x2b68], R10 ;  /* 0x002b680a01007387 */ /* 0x0007e20000100a00 */
[----:B--2---:R-:W-:Y:S01]  /*39430*/  HMMA.16816.F32 R24, R12, R6, R24 ;  /* 0x000000060c18723c */ /* 0x004fe20000001818 */
[----:B---3--:R-:W-:-:S02]  /*39440*/  IMAD.MOV.U32 R10, RZ, RZ, R5 ;  /* 0x000000ffff0a7224 */ /* 0x008fc400078e0005 */
[----:B------:R-:W2:Y:S04]  /*39450*/  LDL.LU R5, [R1+0x2c30] ;  /* 0x002c300001057983 */ /* 0x000ea80000300800 */
[----:B------:R-:W3:Y:S04]  /*39460*/  LDL R11, [R1+0x14] ;  /* 0x00001400010b7983 */ /* 0x000ee80000100800 */
        /* <DEDUP_REMOVED lines=14> */
[----:B------:R0:W-:Y:S01]  /*39550*/  STL.64 [R1+0x2b40], R4 ;  /* 0x002b400401007387 */ /* 0x0001e20000100a00 */
[----:B------:R-:W-:-:S02]  /*39560*/  IMAD R9, R9, 0x100, R2 ;  /* 0x0000010009097824 */ /* 0x000fc400078e0202 */
[----:B------:R-:W-:Y:S01]  /*39570*/  IMAD R8, R8, 0x100, R3 ;  /* 0x0000010008087824 */ /* 0x000fe200078e0203 */
[----:B0-----:R-:W3:Y:S04]  /*39580*/  LDL.LU R4, [R1+0x670] ;  /* 0x0006700001047983 */ /* 0x001ee80000300800 */
[----:B------:R-:W3:Y:S04]  /*39590*/  LDL.LU R5, [R1+0x674] ;  /* 0x0006740001057983 */ /* 0x000ee80000300800 */
[----:B------:R-:W3:Y:S04]  /*395a0*/  LDL.LU R6, [R1+0x678] ;  /* 0x0006780001067983 */ /* 0x000ee80000300800 */
[----:B------:R-:W3:Y:S01]  /*395b0*/  LDL.LU R7, [R1+0x67c] ;  /* 0x00067c0001077983 */ /* 0x000ee20000300800 */
[----:B--2---:R-:W-:-:S03]  /*395c0*/  IMAD R24, R24, 0x100, R29 ;  /* 0x0000010018187824 */ /* 0x004fc600078e021d */
[----:B------:R-:W2:Y:S04]  /*395d0*/  LDL.LU R29, [R1+0x2c08] ;  /* 0x002c0800011d7983 */ /* 0x000ea80000300800 */
[----:B------:R-:W2:Y:S04]  /*395e0*/  LDL.LU R2, [R1+0x2c04] ;  /* 0x002c040001027983 */ /* 0x000ea80000300800 */
[----:B------:R-:W2:Y:S01]  /*395f0*/  LDL.LU R3, [R1+0x2c00] ;  /* 0x002c000001037983 */ /* 0x000ea20000300800 */
[----:B----4-:R-:W-:Y:S01]  /*39600*/  IMAD R0, R0, 0x100, R25 ;  /* 0x0000010000007824 */ /* 0x010fe200078e0219 */
[----:B--2---:R-:W-:Y:S02]  /*39610*/  HMMA.16816.F32 R12, R12, R2, R20 ;  /* 0x000000020c0c723c */ /* 0x004fe40000001814 */
[----:B------:R-:W2:Y:S04]  /*39620*/  LDL.LU.64 R22, [R1+0x2bf8] ;  /* 0x002bf80001167983 */ /* 0x000ea80000300a00 */
[----:B------:R-:W2:Y:S04]  /*39630*/  LDL.LU.64 R20, [R1+0x2bf0] ;  /* 0x002bf00001147983 */ /* 0x000ea80000300a00 */
[----:B------:R-:W-:Y:S09]  /*39640*/  STL [R1+0x2b38], R3 ;  /* 0x002b380301007387 */ /* 0x000ff20000100800 */
[----:B------:R0:W-:Y:S04]  /*39650*/  STL.64 [R1+0x280], R12 ;  /* 0x0002800c01007387 */ /* 0x0001e80000100a00 */
[----:B------:R1:W-:Y:S01]  /*39660*/  STL.64 [R1+0x288], R14 ;  /* 0x0002880e01007387 */ /* 0x0003e20000100a00 */
[----:B0-----:R-:W-:-:S02]  /*39670*/  F2FP.F16.E4M3.UNPACK_B R12, R24 ;  /* 0x00000018ff0c723e */ /* 0x001fc400020006ff */
[----:B------:R-:W-:Y:S02]  /*39680*/  F2FP.F16.E4M3.UNPACK_B R13, R9 ;  /* 0x00000009ff0d723e */ /* 0x000fe400020006ff */
[----:B-1----:R-:W-:Y:S02]  /*39690*/  F2FP.F16.E4M3.UNPACK_B R14, R8 ;  /* 0x00000008ff0e723e */ /* 0x002fe400020006ff */
[----:B------:R-:W-:-:S07]  /*396a0*/  F2FP.F16.E4M3.UNPACK_B R15, R0 ;  /* 0x00000000ff0f723e */ /* 0x000fce00020006ff */
[----:B--2---:R-:W-:Y:S01]  /*396b0*/  HMMA.16816.F32 R24, R12, R26, R20 ;  /* 0x0000001a0c18723c */ /* 0x004fe20000001814 */
[----:B------:R-:W2:Y:S04]  /*396c0*/  LDL.LU.64 R22, [R1+0x2be8] ;  /* 0x002be80001167983 */ /* 0x000ea80000300a00 */
[----:B------:R-:W2:-:S14]  /*396d0*/  LDL.LU.64 R20, [R1+0x2be0] ;  /* 0x002be00001147983 */ /* 0x000e9c0000300a00 */
[----:B------:R-:W-:Y:S04]  /*396e0*/  STL.64 [R1+0x680], R24 ;  /* 0x0006801801007387 */ /* 0x000fe80000100a00 */
[----:B------:R0:W-:Y:S04]  /*396f0*/  STL.64 [R1+0x688], R26 ;  /* 0x0006881a01007387 */ /* 0x0001e80000100a00 */
[----:B0-----:R-:W2:Y:S04]  /*39700*/  LDL.LU.64 R26, [R1+0x2bd8] ;  /* 0x002bd800011a7983 */ /* 0x001ea80000300a00 */
[----:B------:R-:W4:Y:S01]  /*39710*/  LDL.LU.64 R24, [R1+0x2bd0] ;  /* 0x002bd00001187983 */ /* 0x000f220000300a00 */
[----:B---3--:R-:W-:-:S15]  /*39720*/  HMMA.16816.F32 R8, R12, R10, R4 ;  /* 0x0000000a0c08723c */ /* 0x008fde0000001804 */
[----:B------:R-:W-:-:S04]  /*39730*/  NOP ;  /* 0x0000000000007918 */ /* 0x000fc80000000000 */
[----:B------:R0:W-:Y:S04]  /*39740*/  STL.64 [R1+0x670], R8 ;  /* 0x0006700801007387 */ /* 0x0001e80000100a00 */
[----:B------:R-:W-:Y:S01]  /*39750*/  STL.64 [R1+0x678], R10 ;  /* 0x0006780a01007387 */ /* 0x000fe20000100a00 */
[----:B----4-:R-:W-:-:S15]  /*39760*/  HMMA.16816.F32 R4, R12, R24, R16 ;  /* 0x000000180c04723c */ /* 0x010fde0000001810 */
[----:B------:R-:W-:-:S04]  /*39770*/  NOP ;  /* 0x0000000000007918 */ /* 0x000fc80000000000 */
[----:B------:R-:W-:Y:S04]  /*39780*/  STL.64 [R1+0x660], R4 ;  /* 0x0006600401007387 */ /* 0x000fe80000100a00 */
[----:B------:R2:W-:Y:S04]  /*39790*/  STL.64 [R1+0x668], R6 ;  /* 0x0006680601007387 */ /* 0x0005e80000100a00 */
[----:B0-----:R-:W3:Y:S01]  /*397a0*/  LDL.LU R8, [R1+0x5e0] ;  /* 0x0005e00001087983 */ /* 0x001ee20000300800 */
        /* <DEDUP_REMOVED lines=18> */
[----:B----4-:R0:W-:Y:S04]  /*398d0*/  STL.64 [R1+0x2bb0], R20 ;  /* 0x002bb01401007387 */ /* 0x0101e80000100a00 */
[----:B0-----:R-:W2:Y:S04]  /*398e0*/  LDL.LU R20, [R1+0x630] ;  /* 0x0006300001147983 */ /* 0x001ea80000300800 */
[----:B------:R-:W2:Y:S04]  /*398f0*/  LDL.LU R21, [R1+0x634] ;  /* 0x0006340001157983 */ /* 0x000ea80000300800 */
[----:B------:R-:W2:Y:S04]  /*39900*/  LDL.LU R22, [R1+0x638] ;  /* 0x0006380001167983 */ /* 0x000ea80000300800 */
[----:B------:R-:W2:Y:S04]  /*39910*/  LDL.LU R23, [R1+0x63c] ;  /* 0x00063c0001177983 */ /* 0x000ea80000300800 */
        /* <DEDUP_REMOVED lines=10> */
[----:B------:R-:W-:Y:S04]  /*399c0*/  STL.64 [R1+0x2b78], R10 ;  /* 0x002b780a01007387 */ /* 0x000fe80000100a00 */
        /* <DEDUP_REMOVED lines=515> */
[----:B------:R-:W3:Y:S04]  /*3ba00*/  LDL.LU.64 R4, [R1+0x2960] ;  /* 0x0029600001047983 */ /* 0x000ee80000300a00 */
[----:B------:R-:W-:Y:S04]  /*3ba10*/  STL [R1+0x2898], R9 ;  /* 0x0028980901007387 */ /* 0x000fe80000100800 */
[----:B------:R-:W-:Y:S04]  /*3ba20*/  STL.64 [R1+0x2910], R10 ;  /* 0x0029100a01007387 */ /* 0x000fe80000100a00 */
[----:B------:R0:W-:Y:S04]  /*3ba30*/  STL [R1+0x2908], R8 ;  /* 0x0029080801007387 */ /* 0x0001e80000100800 */
        /* <DEDUP_REMOVED lines=12> */
[----:B------:R-:W-:-:S12]  /*3bb00*/  STL.64 [R1+0x2888], R4 ;  /* 0x0028880401007387 */ /* 0x000fd80000100a00 */
[----:B------:R0:W-:Y:S04]  /*3bb10*/  STL.64 [R1+0x3c0], R8 ;  /* 0x0003c00801007387 */ /* 0x0001e80000100a00 */
[----:B------:R-:W-:Y:S04]  /*3bb20*/  STL.64 [R1+0x3c8], R10 ;  /* 0x0003c80a01007387 */ /* 0x000fe80000100a00 */
[----:B------:R-:W-:Y:S04]  /*3bb30*/  STL [R1+0x285c], R2 ;  /* 0x00285c0201007387 */ /* 0x000fe80000100800 */
[----:B------:R-:W-:Y:S01]  /*3bb40*/  STL [R1+0x2858], R3 ;  /* 0x0028580301007387 */ /* 0x000fe20000100800 */
[----:B0-----:R-:W-:Y:S01]  /*3bb50*/  IMAD R8, R20, 0x100, R19 ;  /* 0x0000010014087824 */ /* 0x001fe200078e0213 */
[----:B--2---:R-:W-:-:S15]  /*3bb60*/  HMMA.16816.F32 R12, R12, R2, R24 ;  /* 0x000000020c0c723c */ /* 0x004fde0000001818 */
[----:B------:R-:W-:-:S04]  /*3bb70*/  NOP ;  /* 0x0000000000007918 */ /* 0x000fc80000000000 */
[----:B------:R0:W-:Y:S04]  /*3bb80*/  STL.64 [R1+0x250], R12 ;  /* 0x0002500c01007387 */ /* 0x0001e80000100a00 */
[----:B------:R-:W-:Y:S01]  /*3bb90*/  STL.64 [R1+0x258], R14 ;  /* 0x0002580e01007387 */ /* 0x000fe20000100a00 */
[----:B0-----:R-:W-:-:S03]  /*3bba0*/  F2FP.F16.E4M3.UNPACK_B R12, R8 ;  /* 0x00000008ff0c723e */ /* 0x001fc600020006ff */
[----:B------:R-:W2:Y:S04]  /*3bbb0*/  LDL.LU R8, [R1+0x380] ;  /* 0x0003800001087983 */ /* 0x000ea80000300800 */
[----:B------:R-:W2:Y:S04]  /*3bbc0*/  LDL.LU R9, [R1+0x384] ;  /* 0x0003840001097983 */ /* 0x000ea80000300800 */
[----:B--2---:R0:W-:Y:S04]  /*3bbd0*/  STL.64 [R1+0x2918], R8 ;  /* 0x0029180801007387 */ /* 0x0041e80000100a00 */
[----:B------:R-:W2:Y:S04]  /*3bbe0*/  LDL.LU R10, [R1+0x388] ;  /* 0x00038800010a7983 */ /* 0x000ea80000300800 */
[----:B------:R-:W2:Y:S04]  /*3bbf0*/  LDL.LU R11, [R1+0x38c] ;  /* 0x00038c00010b7983 */ /* 0x000ea80000300800 */
[----:B------:R-:W3:Y:S04]  /*3bc00*/  LDL.LU.64 R6, [R1+0x10] ;  /* 0x0000100001067983 */ /* 0x000ee80000300a00 */
[----:B0-----:R-:W4:Y:S04]  /*3bc10*/  LDL.LU.64 R8, [R1+0x8] ;  /* 0x0000080001087983 */ /* 0x001f280000300a00 */
[----:B--2---:R-:W-:Y:S04]  /*3bc20*/  STL.64 [R1+0x2938], R10 ;  /* 0x0029380a01007387 */ /* 0x004fe80000100a00 */
[----:B----4-:R0:W-:Y:S04]  /*3bc30*/  STL.64 [R1+0x2930], R8 ;  /* 0x0029300801007387 */ /* 0x0101e80000100a00 */
[----:B0-----:R-:W2:Y:S04]  /*3bc40*/  LDL.LU R8, [R1+0x3a0] ;  /* 0x0003a00001087983 */ /* 0x001ea80000300800 */
[----:B------:R-:W2:Y:S04]  /*3bc50*/  LDL.LU R9, [R1+0x3a4] ;  /* 0x0003a40001097983 */ /* 0x000ea80000300800 */
[----:B------:R-:W4:Y:S04]  /*3bc60*/  LDL.LU R10, [R1+0x3a8] ;  /* 0x0003a800010a7983 */ /* 0x000f280000300800 */
[----:B------:R-:W4:Y:S01]  /*3bc70*/  LDL.LU R11, [R1+0x3ac] ;  /* 0x0003ac00010b7983 */ /* 0x000f220000300800 */
[----:B------:R-:W-:-:S02]  /*3bc80*/  IMAD R5, R22, 0x100, R21 ;  /* 0x0000010016057824 */ /* 0x000fc400078e0215 */
[----:B------:R-:W-:Y:S02]  /*3bc90*/  IMAD R4, R28, 0x100, R23 ;  /* 0x000001001c047824 */ /* 0x000fe400078e0217 */
[----:B------:R-:W-:Y:S01]  /*3bca0*/  IMAD R0, R0, 0x100, R29 ;  /* 0x0000010000007824 */ /* 0x000fe200078e021d */
[----:B------:R-:W-:Y:S02]  /*3bcb0*/  F2FP.F16.E4M3.UNPACK_B R13, R5 ;  /* 0x00000005ff0d723e */ /* 0x000fe400020006ff */
[----:B------:R-:W-:Y:S01]  /*3bcc0*/  F2FP.F16.E4M3.UNPACK_B R14, R4 ;  /* 0x00000004ff0e723e */ /* 0x000fe200020006ff */
[----:B----4-:R-:W-:Y:S04]  /*3bcd0*/  STL.64 [R1+0x2948], R10 ;  /* 0x0029480a01007387 */ /* 0x010fe80000100a00 */
[----:B--2---:R0:W-:Y:S04]  /*3bce0*/  STL.64 [R1+0x2940], R8 ;  /* 0x0029400801007387 */ /* 0x0041e80000100a00 */
[----:B0-----:R-:W2:Y:S04]  /*3bcf0*/  LDL.LU R8, [R1+0x3b0] ;  /* 0x0003b00001087983 */ /* 0x001ea80000300800 */
[----:B------:R-:W2:Y:S04]  /*3bd00*/  LDL.LU R9, [R1+0x3b4] ;  /* 0x0003b40001097983 */ /* 0x000ea80000300800 */
[----:B------:R-:W2:Y:S04]  /*3bd10*/  LDL.LU R10, [R1+0x3b8] ;  /* 0x0003b800010a7983 */ /* 0x000ea80000300800 */
[----:B------:R-:W2:Y:S04]  /*3bd20*/  LDL.LU R11, [R1+0x3bc] ;  /* 0x0003bc00010b7983 */ /* 0x000ea80000300800 */
[----:B------:R-:W2:Y:S04]  /*3bd30*/  LDL.LU.64 R4, [R1+0x18] ;  /* 0x0000180001047983 */ /* 0x000ea80000300a00 */
[----:B------:R-:W4:Y:S04]  /*3bd40*/  LDL.LU.64 R28, [R1] ;  /* 0x00000000011c7983 */ /* 0x000f280000300a00 */
        /* <DEDUP_REMOVED lines=8> */
[----:B------:R-:W-:-:S03]  /*3bdd0*/  F2FP.F16.E4M3.UNPACK_B R15, R0 ;  /* 0x00000000ff0f723e */ /* 0x000fc600020006ff */
        /* <DEDUP_REMOVED lines=32> */
[----:B------:R-:W2:Y:S01]  /*3bfe0*/  LDL.LU.64 R8, [R1+0x2930] ;  /* 0x0029300001087983 */ /* 0x000ea20000300a00 */
[----:B------:R-:W-:-:S02]  /*3bff0*/  IMAD.MOV.U32 R2, RZ, RZ, R4 ;  /* 0x000000ffff027224 */ /* 0x000fc400078e0004 */
[----:B------:R-:W-:Y:S02]  /*3c000*/  IMAD.MOV.U32 R0, RZ, RZ, R5 ;  /* 0x000000ffff007224 */ /* 0x000fe400078e0005 */
[----:B------:R-:W-:Y:S01]  /*3c010*/  IMAD.MOV.U32 R4, RZ, RZ, R6 ;  /* 0x000000ffff047224 */ /* 0x000fe200078e0006 */
[----:B--2---:R-:W-:Y:S01]  /*3c020*/  HMMA.16816.F32 R24, R12, R8, R24 ;  /* 0x000000080c18723c */ /* 0x004fe20000001818 */
[----:B------:R-:W-:Y:S02]  /*3c030*/  IMAD.MOV.U32 R6, RZ, RZ, R8 ;  /* 0x000000ffff067224 */ /* 0x000fe400078e0008 */
[----:B------:R-:W-:-:S15]  /*3c040*/  IMAD.MOV.U32 R5, RZ, RZ, R9 ;  /* 0x000000ffff057224 */ /* 0x000fde00078e0009 */
[----:B------:R-:W-:Y:S01]  /*3c050*/  NOP ;  /* 0x0000000000007918 */ /* 0x000fe20000000000 */
[----:B------:R-:W-:Y:S04]  /*3c060*/  STL.64 [R1+0x390], R24 ;  /* 0x0003901801007387 */ /* 0x000fe80000100a00 */
[----:B------:R0:W-:Y:S04]  /*3c070*/  STL.64 [R1+0x398], R26 ;  /* 0x0003981a01007387 */ /* 0x0001e80000100a00 */
[----:B0-----:R-:W2:Y:S04]  /*3c080*/  LDL.LU.64 R26, [R1+0x2928] ;  /* 0x00292800011a7983 */ /* 0x001ea80000300a00 */
[----:B------:R-:W2:Y:S04]  /*3c090*/  LDL.LU.64 R24, [R1+0x2920] ;  /* 0x0029200001187983 */ /* 0x000ea80000300a00 */
[----:B------:R-:W3:Y:S01]  /*3c0a0*/  LDL.LU.64 R8, [R1+0x2918] ;  /* 0x0029180001087983 */ /* 0x000ee20000300a00 */
[----:B------:R-:W-:-:S02]  /*3c0b0*/  IMAD.MOV.U32 R3, RZ, RZ, R7 ;  /* 0x000000ffff037224 */ /* 0x000fc400078e0007 */
[----:B----4-:R-:W-:Y:S01]  /*3c0c0*/  IMAD.MOV.U32 R7, RZ, RZ, R29 ;  /* 0x000000ffff077224 */ /* 0x010fe200078e001d */
[----:B---3--:R-:W-:-:S15]  /*3c0d0*/  HMMA.16816.F32 R8, R12, R28, R8 ;  /* 0x0000001c0c08723c */ /* 0x008fde0000001808 */
[----:B------:R-:W-:-:S04]  /*3c0e0*/  NOP ;  /* 0x0000000000007918 */ /* 0x000fc80000000000 */
[----:B------:R0:W-:Y:S04]  /*3c0f0*/  STL.64 [R1+0x380], R8 ;  /* 0x0003800801007387 */ /* 0x0001e80000100a00 */
[----:B------:R1:W-:Y:S01]  /*3c100*/  STL.64 [R1+0x388], R10 ;  /* 0x0003880a01007387 */ /* 0x0003e20000100a00 */
[----:B0-----:R-:W-:-:S03]  /*3c110*/  IMAD.MOV.U32 R9, RZ, RZ, R28 ;  /* 0x000000ffff097224 */ /* 0x001fc600078e001c */
[----:B-1----:R-:W3:Y:S04]  /*3c120*/  LDL.LU.64 R10, [R1+0x2910] ;  /* 0x00291000010a7983 */ /* 0x002ee80000300a00 */
[----:B------:R-:W4:Y:S04]  /*3c130*/  LDL.LU R8, [R1+0x2908] ;  /* 0x0029080001087983 */ /* 0x000f280000300800 */
[----:B------:R-:W2:Y:S02]  /*3c140*/  LDL.LU.64 R28, [R1+0x2900] ;  /* 0x00290000011c7983 */ /* 0x000ea40000300a00 */
[C---:B--2---:R-:W-:Y:S02]  /*3c150*/  HMMA.16816.F32 R24, R12.reuse, R28, R24 ;  /* 0x0000001c0c18723c */ /* 0x044fe40000001818 */
[----:B---3--:R-:W-:Y:S04]  /*3c160*/  STL.64 [R1+0x28a8], R10 ;  /* 0x0028a80a01007387 */ /* 0x008fe80000100a00 */
[----:B----4-:R0:W-:Y:S04]  /*3c170*/  STL.64 [R1+0x28a0], R8 ;  /* 0x0028a00801007387 */ /* 0x0101e80000100a00 */
[----:B0-----:R-:W2:Y:S04]  /*3c180*/  LDL.LU R8, [R1+0x320] ;  /* 0x0003200001087983 */ /* 0x001ea80000300800 */
[----:B------:R-:W2:Y:S04]  /*3c190*/  LDL.LU R9, [R1+0x324] ;  /* 0x0003240001097983 */ /* 0x000ea80000300800 */
[----:B------:R-:W2:Y:S04]  /*3c1a0*/  LDL.LU R10, [R1+0x328] ;  /* 0x00032800010a7983 */ /* 0x000ea80000300800 */
[----:B------:R-:W2:Y:S04]  /*3c1b0*/  LDL.LU R11, [R1+0x32c] ;  /* 0x00032c00010b7983 */ /* 0x000ea80000300800 */
        /* <DEDUP_REMOVED lines=46> */
[----:B0-----:R-:W2:Y:S01]  /*3c4a0*/  LDL.LU.64 R10, [R1+0x28a8] ;  /* 0x0028a800010a7983 */ /* 0x001ea20000300a00 */
[C---:B---3--:R-:W-:Y:S03]  /*3c4b0*/  HMMA.16816.F32 R20, R12.reuse, R16, R20 ;  /* 0x000000100c14723c */ /* 0x048fe60000001814 */
[----:B------:R-:W3:Y:S04]  /*3c4c0*/  LDL.LU.64 R8, [R1+0x28a0] ;  /* 0x0028a00001087983 */ /* 0x000ee80000300a00 */
[----:B------:R-:W-:Y:S04]  /*3c4d0*/  STL.64 [R1+0x2790], R18 ;  /* 0x0027901201007387 */ /* 0x000fe80000100a00 */
[----:B------:R-:W-:Y:S08]  /*3c4e0*/  STL.64 [R1+0x2788], R16 ;  /* 0x0027881001007387 */ /* 0x000ff00000100a00 */
[----:B------:R-:W-:Y:S04]  /*3c4f0*/  STL.64 [R1+0x310], R20 ;  /* 0x0003101401007387 */ /* 0x000fe80000100a00 */
[----:B------:R2:W-:Y:S02]  /*3c500*/  STL.64 [R1+0x318], R22 ;  /* 0x0003181601007387 */ /* 0x0005e40000100a00 */
[----:B--2---:R-:W-:Y:S02]  /*3c510*/  HMMA.16816.F32 R20, R12, R10, R24 ;  /* 0x0000000a0c14723c */ /* 0x004fe40000001818 */
[----:B------:R-:W-:Y:S04]  /*3c520*/  STL [R1+0x2864], R11 ;  /* 0x0028640b01007387 */ /* 0x000fe80000100800 */
[----:B------:R-:W2:-:S13]  /*3c530*/  LDL.LU R16, [R1+0x220] ;  /* 0x0002200001107983 */ /* 0x000e9a0000300800 */
[----:B------:R0:W-:Y:S04]  /*3c540*/  STL.64 [R1+0x300], R20 ;  /* 0x0003001401007387 */ /* 0x0001e80000100a00 */
[----:B------:R1:W-:Y:S04]  /*3c550*/  STL.64 [R1+0x308], R22 ;  /* 0x0003081601007387 */ /* 0x0003e80000100a00 */
[----:B------:R-:W2:Y:S04]  /*3c560*/  LDL.LU R17, [R1+0x224] ;  /* 0x0002240001117983 */ /* 0x000ea80000300800 */
[----:B------:R-:W4:Y:S04]  /*3c570*/  LDL.LU R18, [R1+0x228] ;  /* 0x0002280001127983 */ /* 0x000f280000300800 */
[----:B------:R-:W4:Y:S04]  /*3c580*/  LDL.LU R19, [R1+0x22c] ;  /* 0x00022c0001137983 */ /* 0x000f280000300800 */
[----:B0-----:R-:W2:Y:S04]  /*3c590*/  LDL.LU R20, [R1+0x140] ;  /* 0x0001400001147983 */ /* 0x001ea80000300800 */
[----:B------:R-:W2:Y:S04]  /*3c5a0*/  LDL.LU R21, [R1+0x144] ;  /* 0x0001440001157983 */ /* 0x000ea80000300800 */
[----:B-1----:R-:W2:Y:S04]  /*3c5b0*/  LDL.LU R22, [R1+0x148] ;  /* 0x0001480001167983 */ /* 0x002ea80000300800 */
[----:B------:R-:W2:Y:S04]  /*3c5c0*/  LDL.LU R23, [R1+0x14c] ;  /* 0x00014c0001177983 */ /* 0x000ea80000300800 */
[----:B------:R-:W2:Y:S04]  /*3c5d0*/  LDL.LU R24, [R1+0x190] ;  /* 0x0001900001187983 */ /* 0x000ea80000300800 */
[----:B------:R-:W2:Y:S04]  /*3c5e0*/  LDL.LU R25, [R1+0x194] ;  /* 0x0001940001197983 */ /* 0x000ea80000300800 */
[----:B------:R-:W2:Y:S04]  /*3c5f0*/  LDL.LU R26, [R1+0x198] ;  /* 0x00019800011a7983 */ /* 0x000ea80000300800 */
[----:B------:R-:W2:Y:S04]  /*3c600*/  LDL.LU R27, [R1+0x19c] ;  /* 0x00019c00011b7983 */ /* 0x000ea80000300800 */
[----:B--2---:R3:W-:Y:S02]  /*3c610*/  STL.64 [R1+0x27e0], R26 ;  /* 0x0027e01a01007387 */ /* 0x0047e40000100a00 */
[----:B---3--:R-:W-:-:S02]  /*3c620*/  IMAD.MOV.U32 R26, RZ, RZ, R9 ;  /* 0x000000ffff1a7224 */ /* 0x008fc400078e0009 */
[----:B------:R-:W-:Y:S01]  /*3c630*/  IMAD.MOV.U32 R27, RZ, RZ, R7 ;  /* 0x000000ffff1b7224 */ /* 0x000fe200078e0007 */
[----:B------:R-:W2:Y:S04]  /*3c640*/  LDL.LU R9, [R1+0x2898] ;  /* 0x0028980001097983 */ /* 0x000ea80000300800 */
[----:B------:R-:W-:Y:S04]  /*3c650*/  STL.64 [R1+0x27d8], R24 ;  /* 0x0027d81801007387 */ /* 0x000fe80000100a00 */
[----:B------:R-:W-:Y:S04]  /*3c660*/  STL.64 [R1+0x27f8], R26 ;  /* 0x0027f81a01007387 */ /* 0x000fe80000100a00 */
[----:B------:R-:W-:Y:S04]  /*3c670*/  STL.64 [R1+0x27c0], R22 ;  /* 0x0027c01601007387 */ /* 0x000fe80000100a00 */
[----:B------:R0:W-:Y:S04]  /*3c680*/  STL.64 [R1+0x27b8], R20 ;  /* 0x0027b81401007387 */ /* 0x0001e80000100a00 */
[----:B0-----:R-:W3:Y:S04]  /*3c690*/  LDL.LU R20, [R1+0x160] ;  /* 0x0001600001147983 */ /* 0x001ee80000300800 */
[----:B------:R-:W3:Y:S04]  /*3c6a0*/  LDL.LU R21, [R1+0x164] ;  /* 0x0001640001157983 */ /* 0x000ee80000300800 */
[----:B------:R-:W2:Y:S04]  /*3c6b0*/  LDL.LU R22, [R1+0x168] ;  /* 0x0001680001167983 */ /* 0x000ea80000300800 */
[----:B------:R-:W2:Y:S01]  /*3c6c0*/  LDL.LU R23, [R1+0x16c] ;  /* 0x00016c0001177983 */ /* 0x000ea20000300800 */
[----:B------:R-:W-:-:S02]  /*3c6d0*/  IMAD.MOV.U32 R24, RZ, RZ, R6 ;  /* 0x000000ffff187224 */ /* 0x000fc400078e0006 */
[----:B------:R-:W-:-:S05]  /*3c6e0*/  IMAD.MOV.U32 R25, RZ, RZ, R5 ;  /* 0x000000ffff197224 */ /* 0x000fca00078e0005 */
[----:B------:R-:W-:Y:S04]  /*3c6f0*/  STL.64 [R1+0x2810], R24 ;  /* 0x0028101801007387 */ /* 0x000fe80000100a00 */
[----:B--2---:R-:W-:Y:S04]  /*3c700*/  STL.64 [R1+0x27f0], R22 ;  /* 0x0027f01601007387 */ /* 0x004fe80000100a00 */
[----:B---3--:R0:W-:Y:S04]  /*3c710*/  STL.64 [R1+0x27e8], R20 ;  /* 0x0027e81401007387 */ /* 0x0081e80000100a00 */
[----:B0-----:R-:W2:Y:S04]  /*3c720*/  LDL.LU R20, [R1+0x1b0] ;  /* 0x0001b00001147983 */ /* 0x001ea80000300800 */
[----:B------:R-:W2:Y:S04]  /*3c730*/  LDL.LU R21, [R1+0x1b4] ;  /* 0x0001b40001157983 */ /* 0x000ea80000300800 */
[----:B------:R-:W3:Y:S04]  /*3c740*/  LDL.LU R22, [R1+0x1b8] ;  /* 0x0001b80001167983 */ /* 0x000ee80000300800 */
[----:B------:R-:W3:Y:S01]  /*3c750*/  LDL.LU R23, [R1+0x1bc] ;  /* 0x0001bc0001177983 */ /* 0x000ee20000300800 */
[----:B------:R-:W-:-:S02]  /*3c760*/  IMAD.MOV.U32 R26, RZ, RZ, R4 ;  /* 0x000000ffff1a7224 */ /* 0x000fc400078e0004 */
[----:B------:R-:W-:-:S05]  /*3c770*/  IMAD.MOV.U32 R27, RZ, RZ, R3 ;  /* 0x000000ffff1b7224 */ /* 0x000fca00078e0003 */
[----:B------:R-:W-:Y:S04]  /*3c780*/  STL.64 [R1+0x2828], R26 ;  /* 0x0028281a01007387 */ /* 0x000fe80000100a00 */
[----:B---3--:R-:W-:Y:S04]  /*3c790*/  STL.64 [R1+0x2808], R22 ;  /* 0x0028081601007387 */ /* 0x008fe80000100a00 */
[----:B--2---:R0:W-:Y:S04]  /*3c7a0*/  STL.64 [R1+0x2800], R20 ;  /* 0x0028001401007387 */ /* 0x0041e80000100a00 */
        /* <DEDUP_REMOVED lines=40> */
[----:B------:R-:W2:Y:S04]  /*3ca30*/  LDL.LU R22, [R1+0x238] ;  /* 0x0002380001167983 */ /* 0x000ea80000300800 */
[----:B------:R-:W2:Y:S01]  /*3ca40*/  LDL.LU R23, [R1+0x23c] ;  /* 0x00023c0001177983 */ /* 0x000ea20000300800 */
[C---:B------:R-:W-:Y:S03]  /*3ca50*/  HMMA.16816.F32 R4, R12.reuse, R8, R4 ;  /* 0x000000080c04723c */ /* 0x040fe60000001804 */
[----:B--2---:R-:W-:Y:S04]  /*3ca60*/  STL.64 [R1+0x2850], R22 ;  /* 0x0028501601007387 */ /* 0x004fe80000100a00 */
[----:B---3--:R0:W-:Y:S04]  /*3ca70*/  STL.64 [R1+0x2848], R20 ;  /* 0x0028481401007387 */ /* 0x0081e80000100a00 */
[----:B0-----:R-:W2:Y:S04]  /*3ca80*/  LDL.LU R20, [R1+0x240] ;  /* 0x0002400001147983 */ /* 0x001ea80000300800 */
[----:B------:R-:W2:Y:S04]  /*3ca90*/  LDL.LU R21, [R1+0x244] ;  /* 0x0002440001157983 */ /* 0x000ea80000300800 */
[----:B------:R-:W2:Y:S04]  /*3caa0*/  LDL.LU R22, [R1+0x248] ;  /* 0x0002480001167983 */ /* 0x000ea80000300800 */
[----:B------:R-:W2:Y:S04]  /*3cab0*/  LDL.LU R23, [R1+0x24c] ;  /* 0x00024c0001177983 */ /* 0x000ea80000300800 */
[----:B----4-:R-:W-:Y:S04]  /*3cac0*/  STL.64 [R1+0x27a0], R18 ;  /* 0x0027a01201007387 */ /* 0x010fe80000100a00 */
        /* <DEDUP_REMOVED lines=8> */
[----:B------:R-:W2:Y:S01]  /*3cb50*/  LDL.LU.64 R4, [R1+0x2888] ;  /* 0x0028880001047983 */ /* 0x000ea20000300a00 */
        /* <DEDUP_REMOVED lines=13> */
[----:B------:R0:W-:Y:S01]  /*3cc30*/  STL.64 [R1+0x2770], R4 ;  /* 0x0027700401007387 */ /* 0x0001e20000100a00 */
[----:B------:R-:W-:-:S02]  /*3cc40*/  IMAD R29, R29, 0x100, R11 ;  /* 0x000001001d1d7824 */ /* 0x000fc400078e020b */
[----:B------:R-:W-:Y:S01]  /*3cc50*/  IMAD R0, R0, 0x100, R28 ;  /* 0x0000010000007824 */ /* 0x000fe200078e021c */
[----:B0-----:R-:W3:Y:S04]  /*3cc60*/  LDL.LU R4, [R1+0x110] ;  /* 0x0001100001047983 */ /* 0x001ee80000300800 */
[----:B------:R-:W3:Y:S04]  /*3cc70*/  LDL.LU R5, [R1+0x114] ;  /* 0x0001140001057983 */ /* 0x000ee80000300800 */
[----:B------:R-:W3:Y:S04]  /*3cc80*/  LDL.LU R6, [R1+0x118] ;  /* 0x0001180001067983 */ /* 0x000ee80000300800 */
[----:B------:R-:W3:Y:S04]  /*3cc90*/  LDL.LU R7, [R1+0x11c] ;  /* 0x00011c0001077983 */ /* 0x000ee80000300800 */
[----:B------:R-:W3:Y:S04]  /*3cca0*/  LDL.LU R11, [R1+0x2864] ;  /* 0x00286400010b7983 */ /* 0x000ee80000300800 */
[----:B------:R-:W3:Y:S01]  /*3ccb0*/  LDL.LU R28, [R1+0x2860] ;  /* 0x00286000011c7983 */ /* 0x000ee20000300800 */
[----:B--2---:R-:W-:-:S02]  /*3ccc0*/  IMAD R27, R27, 0x100, R2 ;  /* 0x000001001b1b7824 */ /* 0x004fc400078e0202 */
[----:B------:R-:W-:Y:S01]  /*3ccd0*/  IMAD R26, R26, 0x100, R3 ;  /* 0x000001001a1a7824 */ /* 0x000fe200078e0203 */
[----:B------:R-:W2:Y:S04]  /*3cce0*/  LDL.LU R2, [R1+0x285c] ;  /* 0x00285c0001027983 */ /* 0x000ea80000300800 */
[----:B------:R-:W2:Y:S02]  /*3ccf0*/  LDL.LU R3, [R1+0x2858] ;  /* 0x0028580001037983 */ /* 0x000ea40000300800 */
[----:B--2---:R-:W-:Y:S02]  /*3cd00*/  HMMA.16816.F32 R12, R12, R2, R20 ;  /* 0x000000020c0c723c */ /* 0x004fe40000001814 */
[----:B------:R-:W4:Y:S04]  /*3cd10*/  LDL.LU.64 R22, [R1+0x2850] ;  /* 0x0028500001167983 */ /* 0x000f280000300a00 */
[----:B------:R-:W4:-:S13]  /*3cd20*/  LDL.LU.64 R20, [R1+0x2848] ;  /* 0x0028480001147983 */ /* 0x000f1a0000300a00 */
[----:B------:R0:W-:Y:S04]  /*3cd30*/  STL.64 [R1+0x240], R12 ;  /* 0x0002400c01007387 */ /* 0x0001e80000100a00 */
[----:B------:R1:W-:Y:S01]  /*3cd40*/  STL.64 [R1+0x248], R14 ;  /* 0x0002480e01007387 */ /* 0x0003e20000100a00 */
[----:B0-----:R-:W-:Y:S02]  /*3cd50*/  F2FP.F16.E4M3.UNPACK_B R12, R29 ;  /* 0x0000001dff0c723e */ /* 0x001fe400020006ff */
[----:B------:R-:W-:Y:S02]  /*3cd60*/  F2FP.F16.E4M3.UNPACK_B R13, R0 ;  /* 0x00000000ff0d723e */ /* 0x000fe400020006ff */
[----:B-1----:R-:W-:Y:S02]  /*3cd70*/  F2FP.F16.E4M3.UNPACK_B R14, R27 ;  /* 0x0000001bff0e723e */ /* 0x002fe400020006ff */
[----:B------:R-:W-:Y:S01]  /*3cd80*/  F2FP.F16.E4M3.UNPACK_B R15, R26 ;  /* 0x0000001aff0f723e */ /* 0x000fe200020006ff */
[----:B------:R-:W3:Y:S04]  /*3cd90*/  LDL.LU R29, [R1+0x2844] ;  /* 0x00284400011d7983 */ /* 0x000ee80000300800 */
[----:B------:R-:W2:Y:S02]  /*3cda0*/  LDL.LU R0, [R1+0x2840] ;  /* 0x0028400001007983 */ /* 0x000ea40000300800 */
[----:B----4-:R-:W-:Y:S02]  /*3cdb0*/  HMMA.16816.F32 R24, R12, R24, R20 ;  /* 0x000000180c18723c */ /* 0x010fe40000001814 */
[----:B------:R-:W4:Y:S04]  /*3cdc0*/  LDL.LU.64 R22, [R1+0x2838] ;  /* 0x0028380001167983 */ /* 0x000f280000300a00 */
[----:B------:R-:W4:-:S13]  /*3cdd0*/  LDL.LU.64 R20, [R1+0x2830] ;  /* 0x0028300001147983 */ /* 0x000f1a0000300a00 */
[----:B------:R-:W-:Y:S04]  /*3cde0*/  STL.64 [R1+0x230], R24 ;  /* 0x0002301801007387 */ /* 0x000fe80000100a00 */
[----:B------:R0:W-:Y:S04]  /*3cdf0*/  STL.64 [R1+0x238], R26 ;  /* 0x0002381a01007387 */ /* 0x0001e80000100a00 */
[----:B0-----:R-:W4:Y:S02]  /*3ce00*/  LDL.LU.64 R26, [R1+0x2828] ;  /* 0x00282800011a7983 */ /* 0x001f240000300a00 */
[----:B----4-:R-:W-:Y:S02]  /*3ce10*/  HMMA.16816.F32 R24, R12, R26, R20 ;  /* 0x0000001a0c18723c */ /* 0x010fe40000001814 */
[----:B------:R-:W4:Y:S04]  /*3ce20*/  LDL.LU.64 R22, [R1+0x2820] ;  /* 0x0028200001167983 */ /* 0x000f280000300a00 */
[----:B------:R-:W4:-:S13]  /*3ce30*/  LDL.LU.64 R20, [R1+0x2818] ;  /* 0x0028180001147983 */ /* 0x000f1a0000300a00 */
[----:B------:R0:W-:Y:S04]  /*3ce40*/  STL.64 [R1+0x200], R24 ;  /* 0x0002001801007387 */ /* 0x0001e80000100a00 */
[----:B------:R4:W-:Y:S04]  /*3ce50*/  STL.64 [R1+0x208], R26 ;  /* 0x0002081a01007387 */ /* 0x0009e80000100a00 */
[----:B0-----:R-:W4:Y:S02]  /*3ce60*/  LDL.LU.64 R24, [R1+0x2810] ;  /* 0x0028100001187983 */ /* 0x001f240000300a00 */
        /* <DEDUP_REMOVED lines=18> */
[----:B------:R-:W3:Y:S01]  /*3cf90*/  LDL.LU.64 R24, [R1+0x27c8] ;  /* 0x0027c80001187983 */ /* 0x000ee20000300a00 */
[----:B----4-:R-:W-:-:S15]  /*3cfa0*/  HMMA.16816.F32 R20, R12, R26, R20 ;  /* 0x0000001a0c14723c */ /* 0x010fde0000001814 */
[----:B------:R-:W-:-:S04]  /*3cfb0*/  NOP ;  /* 0x0000000000007918 */ /* 0x000fc80000000000 */
[----:B------:R-:W-:Y:S04]  /*3cfc0*/  STL.64 [R1+0x160], R20 ;  /* 0x0001601401007387 */ /* 0x000fe80000100a00 */
[----:B------:R0:W-:Y:S04]  /*3cfd0*/  STL.64 [R1+0x168], R22 ;  /* 0x0001681601007387 */ /* 0x0001e80000100a00 */
[----:B0-----:R-:W3:Y:S04]  /*3cfe0*/  LDL.LU.64 R22, [R1+0x27c0] ;  /* 0x0027c00001167983 */ /* 0x001ee80000300a00 */
[----:B------:R-:W3:Y:S02]  /*3cff0*/  LDL.LU.64 R20, [R1+0x27b8] ;  /* 0x0027b80001147983 */ /* 0x000ee40000300a00 */
[----:B---3--:R-:W-:Y:S02]  /*3d000*/  HMMA.16816.F32 R24, R12, R24, R20 ;  /* 0x000000180c18723c */ /* 0x008fe40000001814 */
[----:B------:R-:W3:Y:S04]  /*3d010*/  LDL.LU.64 R22, [R1+0x27b0] ;  /* 0x0027b00001167983 */ /* 0x000ee80000300a00 */
[----:B------:R-:W4:-:S13]  /*3d020*/  LDL.LU.64 R20, [R1+0x27a8] ;  /* 0x0027a80001147983 */ /* 0x000f1a0000300a00 */
[----:B------:R0:W-:Y:S04]  /*3d030*/  STL.64 [R1+0x140], R24 ;  /* 0x0001401801007387 */ /* 0x0001e80000100a00 */
[----:B------:R1:W-:Y:S04]  /*3d040*/  STL.64 [R1+0x148], R26 ;  /* 0x0001481a01007387 */ /* 0x0003e80000100a00 */
[----:B0-----:R-:W2:Y:S04]  /*3d050*/  LDL.LU R24, [R1+0x180] ;  /* 0x0001800001187983 */ /* 0x001ea80000300800 */
[----:B------:R-:W2:Y:S04]  /*3d060*/  LDL.LU R25, [R1+0x184] ;  /* 0x0001840001197983 */ /* 0x000ea80000300800 */
[----:B-1----:R-:W2:Y:S04]  /*3d070*/  LDL.LU R26, [R1+0x188] ;  /* 0x00018800011a7983 */ /* 0x002ea80000300800 */
[----:B------:R-:W2:Y:S01]  /*3d080*/  LDL.LU R27, [R1+0x18c] ;  /* 0x00018c00011b7983 */ /* 0x000ea20000300800 */
[----:B---3--:R-:W-:-:S15]  /*3d090*/  HMMA.16816.F32 R16, R12, R22, R16 ;  /* 0x000000160c10723c */ /* 0x008fde0000001810 */
[----:B------:R-:W-:-:S04]  /*3d0a0*/  NOP ;  /* 0x0000000000007918 */ /* 0x000fc80000000000 */
[----:B------:R-:W-:Y:S04]  /*3d0b0*/  STL.64 [R1+0x120], R16 ;  /* 0x0001201001007387 */ /* 0x000fe80000100a00 */
[----:B------:R0:W-:Y:S04]  /*3d0c0*/  STL.64 [R1+0x128], R18 ;  /* 0x0001281201007387 */ /* 0x0001e80000100a00 */
[----:B0-----:R-:W4:Y:S04]  /*3d0d0*/  LDL.LU.64 R18, [R1+0x27a0] ;  /* 0x0027a00001127983 */ /* 0x001f280000300a00 */
[----:B------:R-:W4:Y:S02]  /*3d0e0*/  LDL.LU.64 R16, [R1+0x2798] ;  /* 0x0027980001107983 */ /* 0x000f240000300a00 */
[----:B----4-:R-:W-:Y:S02]  /*3d0f0*/  HMMA.16816.F32 R20, R12, R20, R16 ;  /* 0x000000140c14723c */ /* 0x010fe40000001810 */
[----:B------:R-:W3:Y:S04]  /*3d100*/  LDL.LU.64 R18, [R1+0x2790] ;  /* 0x0027900001127983 */ /* 0x000ee80000300a00 */
[----:B------:R-:W2:-:S13]  /*3d110*/  LDL.LU.64 R16, [R1+0x2788] ;  /* 0x0027880001107983 */ /* 0x000e9a0000300a00 */
[----:B------:R0:W-:Y:S04]  /*3d120*/  STL.64 [R1+0xf0], R20 ;  /* 0x0000f01401007387 */ /* 0x0001e80000100a00 */
[----:B------:R1:W-:Y:S04]  /*3d130*/  STL.64 [R1+0xf8], R22 ;  /* 0x0000f81601007387 */ /* 0x0003e80000100a00 */
[----:B0-----:R-:W3:Y:S04]  /*3d140*/  LDL.LU R20, [R1+0x1d0] ;  /* 0x0001d00001147983 */ /* 0x001ee80000300800 */
[----:B------:R-:W3:Y:S04]  /*3d150*/  LDL.LU R21, [R1+0x1d4] ;  /* 0x0001d40001157983 */ /* 0x000ee80000300800 */
[----:B-1----:R-:W3:Y:S04]  /*3d160*/  LDL.LU R22, [R1+0x1d8] ;  /* 0x0001d80001167983 */ /* 0x002ee80000300800 */
[----:B------:R-:W3:Y:S01]  /*3d170*/  LDL.LU R23, [R1+0x1dc] ;  /* 0x0001dc0001177983 */ /* 0x000ee20000300800 */
[C---:B--2---:R-:W-:Y:S03]  /*3d180*/  HMMA.16816.F32 R24, R12.reuse, R16, R24 ;  /* 0x000000100c18723c */ /* 0x044fe60000001818 */
[----:B------:R-:W2:Y:S05]  /*3d190*/  LDL.LU R16, [R1+0x8fc] ;  /* 0x0008fc0001107983 */ /* 0x000eaa0000300800 */
[----:B---3--:R-:W-:-:S15]  /*3d1a0*/  HMMA.16816.F32 R20, R12, R18, R20 ;  /* 0x000000120c14723c */ /* 0x008fde0000001814 */
[----:B------:R-:W-:-:S04]  /*3d1b0*/  NOP ;  /* 0x0000000000007918 */ /* 0x000fc80000000000 */
[----:B------:R-:W-:Y:S04]  /*3d1c0*/  STL.64 [R1+0xd0], R20 ;  /* 0x0000d01401007387 */ /* 0x000fe80000100a00 */
[----:B------:R0:W-:Y:S02]  /*3d1d0*/  STL.64 [R1+0xd8], R22 ;  /* 0x0000d81601007387 */ /* 0x0001e40000100a00 */
[C---:B0-----:R-:W-:Y:S02]  /*3d1e0*/  HMMA.16816.F32 R20, R12.reuse, R10, R4 ;  /* 0x0000000a0c14723c */ /* 0x041fe40000001804 */
[----:B------:R-:W-:Y:S04]  /*3d1f0*/  STL.64 [R1+0xb0], R24 ;  /* 0x0000b01801007387 */ /* 0x000fe80000100a00 */
[----:B------:R-:W-:Y:S04]  /*3d200*/  STL.64 [R1+0xb8], R26 ;  /* 0x0000b81a01007387 */ /* 0x000fe80000100a00 */
[----:B------:R-:W3:Y:S09]  /*3d210*/  LDL.LU R4, [R1+0x70] ;  /* 0x0000700001047983 */ /* 0x000ef20000300800 */
[----:B------:R-:W-:Y:S04]  /*3d220*/  STL.64 [R1+0x90], R20 ;  /* 0x0000901401007387 */ /* 0x000fe80000100a00 */
[----:B------:R-:W-:Y:S04]  /*3d230*/  STL.64 [R1+0x98], R22 ;  /* 0x0000981601007387 */ /* 0x000fe80000100a00 */
[----:B------:R-:W3:Y:S04]  /*3d240*/  LDL.LU R5, [R1+0x74] ;  /* 0x0000740001057983 */ /* 0x000ee80000300800 */
[----:B------:R-:W3:Y:S04]  /*3d250*/  LDL.LU R6, [R1+0x78] ;  /* 0x0000780001067983 */ /* 0x000ee80000300800 */
[----:B------:R-:W3:Y:S04]  /*3d260*/  LDL.LU R7, [R1+0x7c] ;  /* 0x00007c0001077983 */ /* 0x000ee80000300800 */
        /* <DEDUP_REMOVED lines=17> */
[----:B---3--:R-:W-:Y:S01]  /*3d380*/  HMMA.16816.F32 R4, R12, R8, R4 ;  /* 0x000000080c04723c */ /* 0x008fe20000001804 */
[----:B------:R-:W-:-:S02]  /*3d390*/  IMAD.MOV.U32 R27, RZ, RZ, R0 ;  /* 0x000000ffff1b7224 */ /* 0x000fc400078e0000 */
        /* <DEDUP_REMOVED lines=10> */
[----:B------:R-:W2:Y:S04]  /*3d440*/  LDL.LU R28, [R1+0x91c] ;  /* 0x00091c00011c7983 */ /* 0x000ea80000300800 */
[----:B------:R-:W2:Y:S04]  /*3d450*/  LDL.LU R29, [R1+0x928] ;  /* 0x00092800011d7983 */ /* 0x000ea80000300800 */
[----:B------:R-:W2:Y:S04]  /*3d460*/  LDL.LU R24, [R1+0xa0] ;  /* 0x0000a00001187983 */ /* 0x000ea80000300800 */
[----:B------:R-:W2:Y:S04]  /*3d470*/  LDL.LU R25, [R1+0xa4] ;  /* 0x0000a40001197983 */ /* 0x000ea80000300800 */
[----:B------:R-:W2:Y:S04]  /*3d480*/  LDL.LU R26, [R1+0xa8] ;  /* 0x0000a800011a7983 */ /* 0x000ea80000300800 */
[----:B------:R-:W4:Y:S04]  /*3d490*/  LDL.LU R0, [R1+0x2780] ;  /* 0x0027800001007983 */ /* 0x000f280000300800 */
[----:B------:R-:W-:Y:S04]  /*3d4a0*/  STL.64 [R1+0x60], R4 ;  /* 0x0000600401007387 */ /* 0x000fe80000100a00 */
[----:B------:R0:W-:Y:S04]  /*3d4b0*/  STL.64 [R1+0x68], R6 ;  /* 0x0000680601007387 */ /* 0x0001e80000100a00 */
[----:B0-----:R-:W2:Y:S04]  /*3d4c0*/  LDL.LU.64 R6, [R1+0x2778] ;  /* 0x0027780001067983 */ /* 0x001ea80000300a00 */
[----:B------:R-:W3:Y:S04]  /*3d4d0*/  LDL.LU.64 R4, [R1+0x2770] ;  /* 0x0027700001047983 */ /* 0x000ee80000300a00 */
[----:B------:R-:W3:Y:S04]  /*3d4e0*/  LDL.LU R8, [R1+0x1e20] ;  /* 0x001e200001087983 */ /* 0x000ee80000300800 */
[----:B------:R-:W3:Y:S01]  /*3d4f0*/  LDL.LU R9, [R1+0x1e1c] ;  /* 0x001e1c0001097983 */ /* 0x000ee20000300800 */
[----:B--2---:R-:W-:-:S15]  /*3d500*/  HMMA.16816.F32 R16, R12, R6, R16 ;  /* 0x000000060c10723c */ /* 0x004fde0000001810 */
[----:B------:R-:W-:-:S04]  /*3d510*/  NOP ;  /* 0x0000000000007918 */ /* 0x000fc80000000000 */
[----:B------:R-:W-:Y:S04]  /*3d520*/  STL.64 [R1+0x70], R16 ;  /* 0x0000701001007387 */ /* 0x000fe80000100a00 */
[----:B------:R0:W-:Y:S04]  /*3d530*/  STL.64 [R1+0x78], R18 ;  /* 0x0000781201007387 */ /* 0x0001e80000100a00 */
[----:B0-----:R-:W3:Y:S04]  /*3d540*/  LDL.LU.64 R18, [R1+0x2768] ;  /* 0x0027680001127983 */ /* 0x001ee80000300a00 */
[----:B------:R-:W3:Y:S04]  /*3d550*/  LDL.LU.64 R16, [R1+0x2760] ;  /* 0x0027600001107983 */ /* 0x000ee80000300a00 */
[----:B------:R-:W2:Y:S04]  /*3d560*/  LDL.LU R6, [R1+0x1e18] ;  /* 0x001e180001067983 */ /* 0x000ea80000300800 */
        /* <DEDUP_REMOVED lines=8> */
[----:B------:R-:W2:Y:S01]  /*3d5f0*/  LDL.LU R5, [R1+0x1e0c] ;  /* 0x001e0c0001057983 */ /* 0x000ea20000300800 */
[----:B---3--:R-:W-:Y:S03]  /*3d600*/  HMMA.16816.F32 R12, R12, R2, R16 ;  /* 0x000000020c0c723c */ /* 0x008fe60000001810 */
[----:B------:R-:W3:Y:S04]  /*3d610*/  LDL.LU.64 R18, [R1+0x2748] ;  /* 0x0027480001127983 */ /* 0x000ee80000300a00 */
[----:B------:R-:W3:Y:S01]  /*3d620*/  LDL.LU.64 R16, [R1+0x2740] ;  /* 0x0027400001107983 */ /* 0x000ee20000300a00 */
[----:B--2---:R-:W-:-:S02]  /*3d630*/  IMAD R4, R5, 0x100, R4 ;  /* 0x0000010005047824 */ /* 0x004fc400078e0204 */
[----:B------:R-:W-:Y:S02]  /*3d640*/  IMAD R5, R7, 0x100, R6 ;  /* 0x0000010007057824 */ /* 0x000fe400078e0206 */
[----:B----4-:R-:W-:Y:S01]  /*3d650*/  IMAD R7, R0, 0x100, R10 ;  /* 0x0000010000077824 */ /* 0x010fe200078e020a */
[----:B------:R-:W-:Y:S01]  /*3d660*/  F2FP.F16.E4M3.UNPACK_B R10, R11.H1 ;  /* 0x0000000bff0a723e */ /* 0x000fe200030006ff */
[----:B------:R-:W-:-:S05]  /*3d670*/  IMAD R6, R9, 0x100, R8 ;  /* 0x0000010009067824 */ /* 0x000fca00078e0208 */
[----:B------:R-:W-:Y:S01]  /*3d680*/  IMAD.MOV.U32 R0, RZ, RZ, R15 ;  /* 0x000000ffff007224 */ /* 0x000fe200078e000f */
[----:B------:R0:W-:Y:S04]  /*3d690*/  STL.64 [R1+0x20], R12 ;  /* 0x0000200c01007387 */ /* 0x0001e80000100a00 */
[----:B------:R1:W-:Y:S04]  /*3d6a0*/  STL [R1+0x28], R14 ;  /* 0x0000280e01007387 */ /* 0x0003e80000100800 */
[----:B------:R-:W-:Y:S04]  /*3d6b0*/  STL [R1+0x2100], R0 ;  /* 0x0021000001007387 */ /* 0x000fe80000100800 */
[----:B------:R-:W-:Y:S01]  /*3d6c0*/  STL [R1+0x18], R10 ;  /* 0x0000180a01007387 */ /* 0x000fe20000100800 */
[----:B------:R-:W-:-:S02]  /*3d6d0*/  F2FP.F16.E4M3.UNPACK_B R15, R7 ;  /* 0x00000007ff0f723e */ /* 0x000fc400020006ff */
[----:B0-----:R-:W-:Y:S02]  /*3d6e0*/  F2FP.F16.E4M3.UNPACK_B R12, R4 ;  /* 0x00000004ff0c723e */ /* 0x001fe400020006ff */
[----:B------:R-:W-:Y:S02]  /*3d6f0*/  F2FP.F16.E4M3.UNPACK_B R13, R5 ;  /* 0x00000005ff0d723e */ /* 0x000fe400020006ff */
[----:B-1----:R-:W-:Y:S02]  /*3d700*/  F2FP.F16.E4M3.UNPACK_B R14, R6 ;  /* 0x00000006ff0e723e */ /* 0x002fe400020006ff */
[----:B---3--:R-:W-:-:S05]  /*3d710*/  F2FP.F16.E4M3.UNPACK_B R11, R16.H1 ;  /* 0x00000010ff0b723e */ /* 0x008fca00030006ff */
[----:B------:R-:W-:Y:S04]  /*3d720*/  STL [R1+0x1c], R11 ;  /* 0x00001c0b01007387 */ /* 0x000fe80000100800 */
[----:B------:R-:W2:Y:S04]  /*3d730*/  LDL.LU R4, [R1+0x40] ;  /* 0x0000400001047983 */ /* 0x000ea80000300800 */
[----:B------:R-:W2:Y:S04]  /*3d740*/  LDL.LU R5, [R1+0x44] ;  /* 0x0000440001057983 */ /* 0x000ea80000300800 */
[----:B------:R-:W2:Y:S04]  /*3d750*/  LDL.LU R6, [R1+0x48] ;  /* 0x0000480001067983 */ /* 0x000ea80000300800 */
[----:B------:R-:W2:Y:S01]  /*3d760*/  LDL.LU R7, [R1+0x4c] ;  /* 0x00004c0001077983 */ /* 0x000ea20000300800 */
[----:B------:R-:W-:-:S02]  /*3d770*/  F2FP.F16.E4M3.UNPACK_B R8, R17.H1 ;  /* 0x00000011ff08723e */ /* 0x000fc400030006ff */
[----:B------:R-:W-:Y:S01]  /*3d780*/  F2FP.F16.E4M3.UNPACK_B R9, R18.H1 ;  /* 0x00000012ff09723e */ /* 0x000fe200030006ff */
[----:B--2---:R-:W-:-:S15]  /*3d790*/  HMMA.16816.F32 R4, R12, R10, R4 ;  /* 0x0000000a0c04723c */ /* 0x004fde0000001804 */
[----:B------:R-:W-:-:S04]  /*3d7a0*/  NOP ;  /* 0x0000000000007918 */ /* 0x000fc80000000000 */
[----:B------:R-:W-:Y:S04]  /*3d7b0*/  STL.64 [R1+0x50], R4 ;  /* 0x0000500401007387 */ /* 0x000fe80000100a00 */
[----:B------:R0:W-:Y:S02]  /*3d7c0*/  STL.64 [R1+0x58], R6 ;  /* 0x0000580601007387 */ /* 0x0001e40000100a00 */
[----:B0-----:R-:W-:Y:S02]  /*3d7d0*/  F2FP.F16.E4M3.UNPACK_B R6, R19.H1 ;  /* 0x00000013ff06723e */ /* 0x001fe400030006ff */
[----:B------:R-:W-:Y:S01]  /*3d7e0*/  HMMA.16816.F32 R16, R12, R8, R20 ;  /* 0x000000080c10723c */ /* 0x000fe20000001814 */
[----:B------:R0:W-:Y:S01]  /*3d7f0*/  STL [R1+0x10], R8 ;  /* 0x0000100801007387 */ /* 0x0001e20000100800 */
[----:B------:R-:W-:Y:S01]  /*3d800*/  IMAD.MOV.U32 R4, RZ, RZ, R8 ;  /* 0x000000ffff047224 */ /* 0x000fe200078e0008 */
[----:B------:R-:W-:-:S02]  /*3d810*/  F2FP.F16.E4M3.UNPACK_B R7, R28.H1 ;  /* 0x0000001cff07723e */ /* 0x000fc400030006ff */
[----:B------:R-:W-:-:S14]  /*3d820*/  STL [R1+0x14], R9 ;  /* 0x0000140901007387 */ /* 0x000fdc0000100800 */
[----:B------:R-:W-:Y:S04]  /*3d830*/  STL.64 [R1+0x80], R16 ;  /* 0x0000801001007387 */ /* 0x000fe80000100a00 */
[----:B------:R1:W-:Y:S04]  /*3d840*/  STL.64 [R1+0x88], R18 ;  /* 0x0000881201007387 */ /* 0x0003e80000100a00 */
[----:B------:R-:W-:Y:S04]  /*3d850*/  STL [R1+0x8], R6 ;  /* 0x0000080601007387 */ /* 0x000fe80000100800 */
[----:B------:R-:W-:Y:S04]  /*3d860*/  STL [R1+0x26e8], R4 ;  /* 0x0026e80401007387 */ /* 0x000fe80000100800 */
[----:B------:R2:W-:Y:S01]  /*3d870*/  STL [R1+0xc], R7 ;  /* 0x00000c0701007387 */ /* 0x0005e20000100800 */
[----:B0-----:R-:W-:-:S03]  /*3d880*/  F2FP.F16.E4M3.UNPACK_B R8, R29.H1 ;  /* 0x0000001dff08723e */ /* 0x001fc600030006ff */
[----:B------:R-:W3:Y:S04]  /*3d890*/  LDL.LU R21, [R1+0x97c] ;  /* 0x00097c0001157983 */ /* 0x000ee80000300800 */
[----:B-1----:R-:W4:Y:S01]  /*3d8a0*/  LDL.LU R18, [R1+0x988] ;  /* 0x0009880001127983 */ /* 0x002f220000300800 */
[----:B--2---:R-:W-:-:S15]  /*3d8b0*/  HMMA.16816.F32 R4, R12, R6, R24 ;  /* 0x000000060c04723c */ /* 0x004fde0000001818 */
[----:B------:R-:W-:-:S04]  /*3d8c0*/  NOP ;  /* 0x0000000000007918 */ /* 0x000fc80000000000 */
[----:B------:R0:W-:Y:S04]  /*3d8d0*/  STL.64 [R1+0xa0], R4 ;  /* 0x0000a00401007387 */ /* 0x0001e80000100a00 */
[----:B------:R1:W-:Y:S04]  /*3d8e0*/  STL.64 [R1+0xa8], R6 ;  /* 0x0000a80601007387 */ /* 0x0003e80000100a00 */
[----:B------:R-:W-:Y:S04]  /*3d8f0*/  STL [R1], R8 ;  /* 0x0000000801007387 */ /* 0x000fe80000100800 */
        /* <DEDUP_REMOVED lines=8> */
[----:B------:R-:W3:Y:S04]  /*3d980*/  LDL.LU R24, [R1+0x958] ;  /* 0x0009580001187983 */ /* 0x000ee80000300800 */
[----:B------:R-:W3:Y:S04]  /*3d990*/  LDL.LU R25, [R1+0x95c] ;  /* 0x00095c0001197983 */ /* 0x000ee80000300800 */
[----:B--2---:R-:W-:Y:S04]  /*3d9a0*/  STL.64 [R1+0x2738], R26 ;  /* 0x0027381a01007387 */ /* 0x004fe80000100a00 */
[----:B---3--:R0:W-:Y:S04]  /*3d9b0*/  STL.64 [R1+0x2730], R24 ;  /* 0x0027301801007387 */ /* 0x0081e80000100a00 */
[----:B0-----:R-:W2:Y:S04]  /*3d9c0*/  LDL.LU R24, [R1+0xc0] ;  /* 0x0000c00001187983 */ /* 0x001ea80000300800 */
[----:B------:R-:W2:Y:S04]  /*3d9d0*/  LDL.LU R25, [R1+0xc4] ;  /* 0x0000c40001197983 */ /* 0x000ea80000300800 */
[----:B------:R-:W2:Y:S04]  /*3d9e0*/  LDL.LU R26, [R1+0xc8] ;  /* 0x0000c800011a7983 */ /* 0x000ea80000300800 */
[----:B------:R-:W2:Y:S04]  /*3d9f0*/  LDL.LU R27, [R1+0xcc] ;  /* 0x0000cc00011b7983 */ /* 0x000ea80000300800 */
[----:B------:R-:W3:Y:S04]  /*3da00*/  LDL.LU R28, [R1+0x938] ;  /* 0x00093800011c7983 */ /* 0x000ee80000300800 */
[----:B------:R-:W2:Y:S04]  /*3da10*/  LDL.LU R22, [R1+0x968] ;  /* 0x0009680001167983 */ /* 0x000ea80000300800 */
[----:B------:R-:W2:Y:S04]  /*3da20*/  LDL.LU R23, [R1+0x96c] ;  /* 0x00096c0001177983 */ /* 0x000ea80000300800 */
[----:B------:R-:W3:Y:S04]  /*3da30*/  LDL.LU R20, [R1+0x978] ;  /* 0x0009780001147983 */ /* 0x000ee80000300800 */
[----:B--2---:R-:W-:Y:S04]  /*3da40*/  STL.64 [R1+0x2718], R22 ;  /* 0x0027181601007387 */ /* 0x004fe80000100a00 */
[----:B---3--:R0:W-:Y:S04]  /*3da50*/  STL.64 [R1+0x2710], R20 ;  /* 0x0027101401007387 */ /* 0x0081e80000100a00 */
[----:B0-----:R-:W2:Y:S04]  /*3da60*/  LDL.LU R20, [R1+0x100] ;  /* 0x0001000001147983 */ /* 0x001ea80000300800 */
[----:B------:R-:W2:Y:S04]  /*3da70*/  LDL.LU R21, [R1+0x104] ;  /* 0x0001040001157983 */ /* 0x000ea80000300800 */
[----:B------:R-:W3:Y:S04]  /*3da80*/  LDL.LU R22, [R1+0x108] ;  /* 0x0001080001167983 */ /* 0x000ee80000300800 */
[----:B------:R-:W3:Y:S01]  /*3da90*/  LDL.LU R23, [R1+0x10c] ;  /* 0x00010c0001177983 */ /* 0x000ee20000300800 */
[----:B------:R-:W-:Y:S01]  /*3daa0*/  IMAD.MOV.U32 R3, RZ, RZ, R9 ;  /* 0x000000ffff037224 */ /* 0x000fe200078e0009 */
[----:B------:R-:W-:-:S02]  /*3dab0*/  F2FP.F16.E4M3.UNPACK_B R9, R19.H1 ;  /* 0x00000013ff09723e */ /* 0x000fc400030006ff */
[----:B---3--:R-:W-:Y:S04]  /*3dac0*/  STL.64 [R1+0x2728], R22 ;  /* 0x0027281601007387 */ /* 0x008fe80000100a00 */
[----:B--2---:R0:W-:Y:S04]  /*3dad0*/  STL.64 [R1+0x2720], R20 ;  /* 0x0027201401007387 */ /* 0x0041e80000100a00 */
        /* <DEDUP_REMOVED lines=9> */
[----:B------:R-:W3:Y:S01]  /*3db70*/  LDL.LU R7, [R1+0x15c] ;  /* 0x00015c0001077983 */ /* 0x000ee20000300800 */
[----:B------:R-:W-:-:S02]  /*3db80*/  F2FP.F16.E4M3.UNPACK_B R28, R28.H1 ;  /* 0x0000001cff1c723e */ /* 0x000fc400030006ff */
[----:B------:R-:W-:Y:S01]  /*3db90*/  F2FP.F16.E4M3.UNPACK_B R29, R29.H1 ;  /* 0x0000001dff1d723e */ /* 0x000fe200030006ff */
[----:B------:R-:W-:Y:S01]  /*3dba0*/  HMMA.16816.F32 R24, R12, R8, R24 ;  /* 0x000000080c18723c */ /* 0x000fe20000001818 */
[----:B------:R-:W-:Y:S02]  /*3dbb0*/  IMAD.MOV.U32 R2, RZ, RZ, R10 ;  /* 0x000000ffff027224 */ /* 0x000fe400078e000a */
[----:B------:R-:W-:-:S05]  /*3dbc0*/  IMAD.MOV.U32 R0, RZ, RZ, R11 ;  /* 0x000000ffff007224 */ /* 0x000fca00078e000b */
[----:B--2---:R-:W-:Y:S01]  /*3dbd0*/  HMMA.16816.F32 R20, R12, R28, R20 ;  /* 0x0000001c0c14723c */ /* 0x004fe20000001814 */
[----:B---3--:R-:W-:Y:S04]  /*3dbe0*/  STL.64 [R1+0x2708], R6 ;  /* 0x0027080601007387 */ /* 0x008fe80000100a00 */
[----:B------:R0:W-:Y:S04]  /*3dbf0*/  STL.64 [R1+0x2700], R4 ;  /* 0x0027000401007387 */ /* 0x0001e80000100a00 */
[----:B0-----:R-:W2:Y:S04]  /*3dc00*/  LDL.LU R4, [R1+0x130] ;  /* 0x0001300001047983 */ /* 0x001ea80000300800 */
[----:B------:R-:W2:Y:S04]  /*3dc10*/  LDL.LU R5, [R1+0x134] ;  /* 0x0001340001057983 */ /* 0x000ea80000300800 */
[----:B------:R-:W2:Y:S04]  /*3dc20*/  LDL.LU R6, [R1+0x138] ;  /* 0x0001380001067983 */ /* 0x000ea80000300800 */
[----:B------:R-:W2:Y:S04]  /*3dc30*/  LDL.LU R7, [R1+0x13c] ;  /* 0x00013c0001077983 */ /* 0x000ea80000300800 */
[----:B------:R-:W3:Y:S04]  /*3dc40*/  LDL.LU R17, [R1+0x99c] ;  /* 0x00099c0001117983 */ /* 0x000ee80000300800 */
[----:B------:R-:W2:Y:S04]  /*3dc50*/  LDL.LU R10, [R1+0x9a8] ;  /* 0x0009a800010a7983 */ /* 0x000ea80000300800 */
[----:B------:R-:W2:Y:S04]  /*3dc60*/  LDL.LU R11, [R1+0x9ac] ;  /* 0x0009ac00010b7983 */ /* 0x000ea80000300800 */
[----:B------:R-:W-:Y:S04]  /*3dc70*/  STL [R1+0x4], R9 ;  /* 0x0000040901007387 */ /* 0x000fe80000100800 */
[----:B------:R-:W-:Y:S04]  /*3dc80*/  STL.64 [R1+0xc0], R24 ;  /* 0x0000c01801007387 */ /* 0x000fe80000100a00 */
[----:B------:R0:W-:Y:S04]  /*3dc90*/  STL.64 [R1+0xc8], R26 ;  /* 0x0000c81a01007387 */ /* 0x0001e80000100a00 */
[----:B0-----:R-:W2:Y:S04]  /*3dca0*/  LDL.LU.64 R26, [R1+0x2738] ;  /* 0x00273800011a7983 */ /* 0x001ea80000300a00 */
[----:B------:R-:W3:Y:S04]  /*3dcb0*/  LDL.LU.64 R24, [R1+0x2730] ;  /* 0x0027300001187983 */ /* 0x000ee80000300a00 */
[----:B------:R-:W4:Y:S04]  /*3dcc0*/  LDL.LU R19, [R1+0x98c] ;  /* 0x00098c0001137983 */ /* 0x000f280000300800 */
[----:B------:R-:W4:Y:S04]  /*3dcd0*/  LDL.LU R16, [R1+0x998] ;  /* 0x0009980001107983 */ /* 0x000f280000300800 */
[----:B------:R-:W-:Y:S04]  /*3dce0*/  STL.64 [R1+0xe0], R20 ;  /* 0x0000e01401007387 */ /* 0x000fe80000100a00 */
[----:B------:R0:W-:Y:S04]  /*3dcf0*/  STL.64 [R1+0xe8], R22 ;  /* 0x0000e81601007387 */ /* 0x0001e80000100a00 */
[----:B0-----:R-:W4:Y:S04]  /*3dd00*/  LDL.LU.64 R22, [R1+0x2728] ;  /* 0x0027280001167983 */ /* 0x001f280000300a00 */
[----:B------:R-:W4:Y:S04]  /*3dd10*/  LDL.LU.64 R20, [R1+0x2720] ;  /* 0x0027200001147983 */ /* 0x000f280000300a00 */
[----:B------:R-:W-:Y:S04]  /*3dd20*/  STL [R1+0x269c], R28 ;  /* 0x00269c1c01007387 */ /* 0x000fe80000100800 */
[----:B------:R-:W-:Y:S01]  /*3dd30*/  STL [R1+0x2698], R29 ;  /* 0x0026981d01007387 */ /* 0x000fe20000100800 */
[----:B--2---:R-:W-:-:S02]  /*3dd40*/  F2FP.F16.E4M3.UNPACK_B R26, R26.H1 ;  /* 0x0000001aff1a723e */ /* 0x004fc400030006ff */
[----:B------:R-:W-:Y:S02]  /*3dd50*/  F2FP.F16.E4M3.UNPACK_B R27, R27.H1 ;  /* 0x0000001bff1b723e */ /* 0x000fe400030006ff */
[----:B---3--:R-:W-:Y:S02]  /*3dd60*/  F2FP.F16.E4M3.UNPACK_B R24, R24.H1 ;  /* 0x00000018ff18723e */ /* 0x008fe400030006ff */
[----:B------:R-:W-:-:S07]  /*3dd70*/  F2FP.F16.E4M3.UNPACK_B R25, R25.H1 ;  /* 0x00000019ff19723e */ /* 0x000fce00030006ff */
[C---:B------:R-:W-:Y:S08]  /*3dd80*/  HMMA.16816.F32 R4, R12.reuse, R24, R4 ;  /* 0x000000180c04723c */ /* 0x040ff00000001804 */
        /* <DEDUP_REMOVED lines=8> */
[----:B0-----:R-:W4:Y:S04]  /*3de10*/  LDL.LU.64 R6, [R1+0x2708] ;  /* 0x0027080001067983 */ /* 0x001f280000300a00 */
[----:B------:R-:W4:Y:S04]  /*3de20*/  LDL.LU.64 R4, [R1+0x2700] ;  /* 0x0027000001047983 */ /* 0x000f280000300a00 */
[----:B------:R-:W-:Y:S04]  /*3de30*/  STL.64 [R1+0x2660], R26 ;  /* 0x0026601a01007387 */ /* 0x000fe80000100a00 */
[----:B------:R0:W-:Y:S04]  /*3de40*/  STL.64 [R1+0x2658], R24 ;  /* 0x0026581801007387 */ /* 0x0001e80000100a00 */
[----:B0-----:R-:W3:Y:S04]  /*3de50*/  LDL.LU R24, [R1+0x1c0] ;  /* 0x0001c00001187983 */ /* 0x001ee80000300800 */
[----:B------:R-:W3:Y:S04]  /*3de60*/  LDL.LU R25, [R1+0x1c4] ;  /* 0x0001c40001197983 */ /* 0x000ee80000300800 */
[----:B------:R-:W3:Y:S04]  /*3de70*/  LDL.LU R26, [R1+0x1c8] ;  /* 0x0001c800011a7983 */ /* 0x000ee80000300800 */
[----:B------:R-:W3:Y:S01]  /*3de80*/  LDL.LU R27, [R1+0x1cc] ;  /* 0x0001cc00011b7983 */ /* 0x000ee20000300800 */
[----:B--2---:R-:W-:-:S02]  /*3de90*/  F2FP.F16.E4M3.UNPACK_B R22, R22.H1 ;  /* 0x00000016ff16723e */ /* 0x004fc400030006ff */
[----:B------:R-:W-:-:S07]  /*3dea0*/  F2FP.F16.E4M3.UNPACK_B R23, R23.H1 ;  /* 0x00000017ff17723e */ /* 0x000fce00030006ff */
[----:B----4-:R-:W-:-:S15]  /*3deb0*/  HMMA.16816.F32 R4, R12, R22, R4 ;  /* 0x000000160c04723c */ /* 0x010fde0000001804 */
[----:B------:R-:W-:-:S04]  /*3dec0*/  NOP ;  /* 0x0000000000007918 */ /* 0x000fc80000000000 */
[----:B------:R-:W-:Y:S04]  /*3ded0*/  STL.64 [R1+0x150], R4 ;  /* 0x0001500401007387 */ /* 0x000fe80000100a00 */
[----:B------:R0:W-:Y:S04]  /*3dee0*/  STL.64 [R1+0x158], R6 ;  /* 0x0001580601007387 */ /* 0x0001e80000100a00 */
[----:B0-----:R-:W2:Y:S04]  /*3def0*/  LDL.LU.64 R6, [R1+0x26f8] ;  /* 0x0026f80001067983 */ /* 0x001ea80000300a00 */
[----:B------:R-:W2:Y:S01]  /*3df00*/  LDL.LU.64 R4, [R1+0x26f0] ;  /* 0x0026f00001047983 */ /* 0x000ea20000300a00 */
[----:B---3--:R-:W-:-:S02]  /*3df10*/  F2FP.F16.E4M3.UNPACK_B R20, R20.H1 ;  /* 0x00000014ff14723e */ /* 0x008fc400030006ff */
[----:B------:R-:W-:-:S07]  /*3df20*/  F2FP.F16.E4M3.UNPACK_B R21, R21.H1 ;  /* 0x00000015ff15723e */ /* 0x000fce00030006ff */
[----:B--2---:R-:W-:-:S15]  /*3df30*/  HMMA.16816.F32 R4, R12, R20, R4 ;  /* 0x000000140c04723c */ /* 0x004fde0000001804 */
[----:B------:R-:W-:-:S04]  /*3df40*/  NOP ;  /* 0x0000000000007918 */ /* 0x000fc80000000000 */
[----:B------:R0:W-:Y:S04]  /*3df50*/  STL.64 [R1+0x170], R4 ;  /* 0x0001700401007387 */ /* 0x0001e80000100a00 */
[----:B------:R-:W-:Y:S04]  /*3df60*/  STL.64 [R1+0x178], R6 ;  /* 0x0001780601007387 */ /* 0x000fe80000100a00 */
[----:B0-----:R-:W2:Y:S04]  /*3df70*/  LDL.LU R4, [R1+0x26e8] ;  /* 0x0026e80001047983 */ /* 0x001ea80000300800 */
[----:B------:R-:W-:Y:S04]  /*3df80*/  STL.64 [R1+0x2640], R22 ;  /* 0x0026401601007387 */ /* 0x000fe80000100a00 */
[----:B------:R0:W-:Y:S04]  /*3df90*/  STL.64 [R1+0x2638], R20 ;  /* 0x0026381401007387 */ /* 0x0001e80000100a00 */
[----:B0-----:R-:W3:Y:S04]  /*3dfa0*/  LDL.LU R20, [R1+0x1a0] ;  /* 0x0001a00001147983 */ /* 0x001ee80000300800 */
[----:B------:R-:W3:Y:S04]  /*3dfb0*/  LDL.LU R21, [R1+0x1a4] ;  /* 0x0001a40001157983 */ /* 0x000ee80000300800 */
[----:B------:R-:W3:Y:S04]  /*3dfc0*/  LDL.LU R22, [R1+0x1a8] ;  /* 0x0001a80001167983 */ /* 0x000ee80000300800 */
[----:B------:R-:W3:Y:S01]  /*3dfd0*/  LDL.LU R23, [R1+0x1ac] ;  /* 0x0001ac0001177983 */ /* 0x000ee20000300800 */
[----:B------:R-:W-:-:S02]  /*3dfe0*/  F2FP.F16.E4M3.UNPACK_B R18, R18.H1 ;  /* 0x00000012ff12723e */ /* 0x000fc400030006ff */
[----:B------:R-:W-:Y:S02]  /*3dff0*/  F2FP.F16.E4M3.UNPACK_B R19, R19.H1 ;  /* 0x00000013ff13723e */ /* 0x000fe400030006ff */
[----:B------:R-:W-:Y:S02]  /*3e000*/  F2FP.F16.E4M3.UNPACK_B R16, R16.H1 ;  /* 0x00000010ff10723e */ /* 0x000fe400030006ff */
[----:B------:R-:W-:-:S03]  /*3e010*/  F2FP.F16.E4M3.UNPACK_B R17, R17.H1 ;  /* 0x00000011ff11723e */ /* 0x000fc600030006ff */
[----:B---3--:R-:W-:-:S15]  /*3e020*/  HMMA.16816.F32 R20, R12, R18, R20 ;  /* 0x000000120c14723c */ /* 0x008fde0000001814 */
[----:B------:R-:W-:-:S04]  /*3e030*/  NOP ;  /* 0x0000000000007918 */ /* 0x000fc80000000000 */
[----:B------:R-:W-:Y:S04]  /*3e040*/  STL.64 [R1+0x180], R20 ;  /* 0x0001801401007387 */ /* 0x000fe80000100a00 */
[----:B------:R0:W-:Y:S02]  /*3e050*/  STL.64 [R1+0x188], R22 ;  /* 0x0001881601007387 */ /* 0x0001e40000100a00 */
[----:B0-----:R-:W-:Y:S01]  /*3e060*/  HMMA.16816.F32 R20, R12, R16, R24 ;  /* 0x000000100c14723c */ /* 0x001fe20000001818 */
[----:B--2---:R-:W-:Y:S01]  /*3e070*/  IMAD.MOV.U32 R26, RZ, RZ, R4 ;  /* 0x000000ffff1a7224 */ /* 0x004fe200078e0004 */
[----:B------:R-:W-:Y:S04]  /*3e080*/  STL.64 [R1+0x2620], R18 ;  /* 0x0026201201007387 */ /* 0x000fe80000100a00 */
[----:B------:R-:W-:-:S13]  /*3e090*/  STL.64 [R1+0x2618], R16 ;  /* 0x0026181001007387 */ /* 0x000fda0000100a00 */
[----:B------:R-:W-:Y:S04]  /*3e0a0*/  STL.64 [R1+0x1a0], R20 ;  /* 0x0001a01401007387 */ /* 0x000fe80000100a00 */
[----:B------:R-:W-:Y:S04]  /*3e0b0*/  STL.64 [R1+0x1a8], R22 ;  /* 0x0001a81601007387 */ /* 0x000fe80000100a00 */
[----:B------:R-:W-:Y:S04]  /*3e0c0*/  STL [R1+0x26a0], R26 ;  /* 0x0026a01a01007387 */ /* 0x000fe80000100800 */
[----:B------:R-:W2:Y:S04]  /*3e0d0*/  LDL.LU R9, [R1+0x9bc] ;  /* 0x0009bc0001097983 */ /* 0x000ea80000300800 */
[----:B------:R-:W3:Y:S04]  /*3e0e0*/  LDL.LU R6, [R1+0x9c8] ;  /* 0x0009c80001067983 */ /* 0x000ee80000300800 */
[----:B------:R-:W3:Y:S04]  /*3e0f0*/  LDL.LU R7, [R1+0x9cc] ;  /* 0x0009cc0001077983 */ /* 0x000ee80000300800 */
[----:B------:R-:W4:Y:S04]  /*3e100*/  LDL.LU R4, [R1+0x9d8] ;  /* 0x0009d80001047983 */ /* 0x000f280000300800 */
[----:B------:R-:W4:Y:S01]  /*3e110*/  LDL.LU R5, [R1+0x9dc] ;  /* 0x0009dc0001057983 */ /* 0x000f220000300800 */
[----:B------:R-:W-:-:S02]  /*3e120*/  IMAD.MOV.U32 R24, RZ, RZ, R2 ;  /* 0x000000ffff187224 */ /* 0x000fc400078e0002 */
[----:B------:R-:W-:Y:S01]  /*3e130*/  IMAD.MOV.U32 R27, RZ, RZ, R3 ;  /* 0x000000ffff1b7224 */ /* 0x000fe200078e0003 */
[----:B---3--:R-:W-:Y:S04]  /*3e140*/  STL.64 [R1+0x26e0], R6 ;  /* 0x0026e00601007387 */ /* 0x008fe80000100a00 */
[----:B----4-:R0:W-:Y:S04]  /*3e150*/  STL.64 [R1+0x26d8], R4 ;  /* 0x0026d80401007387 */ /* 0x0101e80000100a00 */
[----:B0-----:R-:W3:Y:S04]  /*3e160*/  LDL.LU R4, [R1+0x1f0] ;  /* 0x0001f00001047983 */ /* 0x001ee80000300800 */
[----:B------:R-:W3:Y:S04]  /*3e170*/  LDL.LU R5, [R1+0x1f4] ;  /* 0x0001f40001057983 */ /* 0x000ee80000300800 */
[----:B------:R-:W3:Y:S04]  /*3e180*/  LDL.LU R6, [R1+0x1f8] ;  /* 0x0001f80001067983 */ /* 0x000ee80000300800 */
[----:B------:R-:W3:Y:S04]  /*3e190*/  LDL.LU R7, [R1+0x1fc] ;  /* 0x0001fc0001077983 */ /* 0x000ee80000300800 */
[----:B------:R-:W4:Y:S04]  /*3e1a0*/  LDL.LU R8, [R1+0x9b8] ;  /* 0x0009b80001087983 */ /* 0x000f280000300800 */
        /* <DEDUP_REMOVED lines=24> */
[----:B----4-:R-:W-:-:S02]  /*3e330*/  F2FP.F16.E4M3.UNPACK_B R8, R8.H1 ;  /* 0x00000008ff08723e */ /* 0x010fc400030006ff */
[----:B------:R-:W-:Y:S01]  /*3e340*/  F2FP.F16.E4M3.UNPACK_B R9, R9.H1 ;  /* 0x00000009ff09723e */ /* 0x000fe200030006ff */
[C---:B---3--:R-:W-:Y:S01]  /*3e350*/  HMMA.16816.F32 R4, R12.reuse, R10, R4 ;  /* 0x0000000a0c04723c */ /* 0x048fe20000001804 */
        /* <DEDUP_REMOVED lines=21> */
[----:B---3--:R-:W-:-:S02]  /*3e4b0*/  F2FP.F16.E4M3.UNPACK_B R6, R6.H1 ;  /* 0x00000006ff06723e */ /* 0x008fc400030006ff */
[----:B------:R-:W-:Y:S01]  /*3e4c0*/  F2FP.F16.E4M3.UNPACK_B R7, R7.H1 ;  /* 0x00000007ff07723e */ /* 0x000fe200030006ff */
        /* <DEDUP_REMOVED lines=12> */
[----:B----4-:R-:W-:-:S02]  /*3e590*/  F2FP.F16.E4M3.UNPACK_B R4, R4.H1 ;  /* 0x00000004ff04723e */ /* 0x010fc400030006ff */
[----:B------:R-:W-:-:S07]  /*3e5a0*/  F2FP.F16.E4M3.UNPACK_B R5, R5.H1 ;  /* 0x00000005ff05723e */ /* 0x000fce00030006ff */
        /* <DEDUP_REMOVED lines=12> */
[----:B------:R-:W-:-:S02]  /*3e670*/  F2FP.F16.E4M3.UNPACK_B R2, R2.H1 ;  /* 0x00000002ff02723e */ /* 0x000fc400030006ff */
[----:B------:R-:W-:-:S07]  /*3e680*/  F2FP.F16.E4M3.UNPACK_B R3, R3.H1 ;  /* 0x00000003ff03723e */ /* 0x000fce00030006ff */
        /* <DEDUP_REMOVED lines=1389> */
[----:B------:R-:W2:Y:S04]  /*43d60*/  LDL.LU.64 R18, [R1+0x2050] ;  /* 0x0020500001127983 */ /* 0x000ea80000300a00 */
[----:B------:R-:W3:-:S13]  /*43d70*/  LDL.LU.64 R16, [R1+0x2048] ;  /* 0x0020480001107983 */ /* 0x000eda0000300a00 */
[----:B------:R-:W-:Y:S04]  /*43d80*/  STL.64 [R1+0x860], R20 ;  /* 0x0008601401007387 */ /* 0x000fe80000100a00 */
[----:B------:R2:W-:Y:S02]  /*43d90*/  STL.64 [R1+0x868], R22 ;  /* 0x0008681601007387 */ /* 0x0005e40000100a00 */
[C---:B--2---:R-:W-:Y:S08]  /*43da0*/  HMMA.16816.F32 R20, R12.reuse, R18, R24 ;  /* 0x000000120c14723c */ /* 0x044ff00000001818 */
[C---:B---3--:R-:W-:Y:S01]  /*43db0*/  HMMA.16816.F32 R16, R12.reuse, R16, R4 ;  /* 0x000000100c10723c */ /* 0x048fe20000001804 */
[----:B------:R-:W2:Y:S10]  /*43dc0*/  LDL.LU R4, [R1+0x60] ;  /* 0x0000600001047983 */ /* 0x000eb40000300800 */
[----:B------:R-:W-:Y:S04]  /*43dd0*/  STL.64 [R1+0x850], R20 ;  /* 0x0008501401007387 */ /* 0x000fe80000100a00 */
[----:B------:R-:W-:Y:S04]  /*43de0*/  STL.64 [R1+0x858], R22 ;  /* 0x0008581601007387 */ /* 0x000fe80000100a00 */
[----:B------:R-:W-:Y:S04]  /*43df0*/  STL.64 [R1+0x840], R16 ;  /* 0x0008401001007387 */ /* 0x000fe80000100a00 */
[----:B------:R-:W-:Y:S04]  /*43e00*/  STL.64 [R1+0x848], R18 ;  /* 0x0008481201007387 */ /* 0x000fe80000100a00 */
[----:B------:R-:W2:Y:S04]  /*43e10*/  LDL.LU R5, [R1+0x64] ;  /* 0x0000640001057983 */ /* 0x000ea80000300800 */
[----:B------:R-:W3:Y:S04]  /*43e20*/  LDL.LU R6, [R1+0x68] ;  /* 0x0000680001067983 */ /* 0x000ee80000300800 */
[----:B------:R-:W3:Y:S04]  /*43e30*/  LDL.LU R7, [R1+0x6c] ;  /* 0x00006c0001077983 */ /* 0x000ee80000300800 */
[----:B---3--:R-:W-:Y:S04]  /*43e40*/  STL.64 [R1+0x2040], R6 ;  /* 0x0020400601007387 */ /* 0x008fe80000100a00 */
[----:B--2---:R0:W-:Y:S04]  /*43e50*/  STL.64 [R1+0x2038], R4 ;  /* 0x0020380401007387 */ /* 0x0041e80000100a00 */
[----:B0-----:R-:W2:Y:S04]  /*43e60*/  LDL.LU R4, [R1+0x90] ;  /* 0x0000900001047983 */ /* 0x001ea80000300800 */
[----:B------:R-:W2:Y:S04]  /*43e70*/  LDL.LU R5, [R1+0x94] ;  /* 0x0000940001057983 */ /* 0x000ea80000300800 */
[----:B------:R-:W2:Y:S04]  /*43e80*/  LDL.LU R6, [R1+0x98] ;  /* 0x0000980001067983 */ /* 0x000ea80000300800 */
[----:B------:R-:W2:Y:S04]  /*43e90*/  LDL.LU R7, [R1+0x9c] ;  /* 0x00009c0001077983 */ /* 0x000ea80000300800 */
[----:B------:R-:W3:Y:S04]  /*43ea0*/  LDL.LU R16, [R1+0x1934] ;  /* 0x0019340001107983 */ /* 0x000ee80000300800 */
[----:B---3--:R0:W-:Y:S04]  /*43eb0*/  STL [R1+0x1ff0], R16 ;  /* 0x001ff01001007387 */ /* 0x0081e80000100800 */
[----:B0-----:R-:W3:Y:S04]  /*43ec0*/  LDL.LU R16, [R1+0x10c4] ;  /* 0x0010c40001107983 */ /* 0x001ee80000300800 */
[----:B------:R-:W3:Y:S04]  /*43ed0*/  LDL.LU R17, [R1+0xfa8] ;  /* 0x000fa80001117983 */ /* 0x000ee80000300800 */
[----:B------:R-:W4:Y:S04]  /*43ee0*/  LDL.LU R18, [R1+0x192c] ;  /* 0x00192c0001127983 */ /* 0x000f280000300800 */
[----:B------:R-:W4:Y:S04]  /*43ef0*/  LDL.LU R19, [R1+0xfb0] ;  /* 0x000fb00001137983 */ /* 0x000f280000300800 */
[----:B----4-:R-:W-:Y:S04]  /*43f00*/  STL.64 [R1+0x2010], R18 ;  /* 0x0020101201007387 */ /* 0x010fe80000100a00 */
[----:B---3--:R0:W-:Y:S04]  /*43f10*/  STL.64 [R1+0x2008], R16 ;  /* 0x0020081001007387 */ /* 0x0081e80000100a00 */
        /* <DEDUP_REMOVED lines=12> */
[----:B------:R-:W3:Y:S04]  /*43fe0*/  LDL.LU R22, [R1+0x191c] ;  /* 0x00191c0001167983 */ /* 0x000ee80000300800 */
[----:B------:R-:W3:Y:S01]  /*43ff0*/  LDL.LU R23, [R1+0x1940] ;  /* 0x0019400001177983 */ /* 0x000ee20000300800 */
[----:B--2---:R-:W-:Y:S03]  /*44000*/  HMMA.16816.F32 R4, R12, R10, R4 ;  /* 0x0000000a0c04723c */ /* 0x004fe60000001804 */
[----:B---3--:R-:W-:Y:S04]  /*44010*/  STL.64 [R1+0x2000], R22 ;  /* 0x0020001601007387 */ /* 0x008fe80000100a00 */
[----:B----4-:R0:W-:Y:S04]  /*44020*/  STL.64 [R1+0x1ff8], R20 ;  /* 0x001ff81401007387 */ /* 0x0101e80000100a00 */
[----:B0-----:R-:W2:Y:S04]  /*44030*/  LDL.LU R20, [R1+0x20] ;  /* 0x0000200001147983 */ /* 0x001ea80000300800 */
[----:B------:R-:W2:Y:S04]  /*44040*/  LDL.LU R21, [R1+0x24] ;  /* 0x0000240001157983 */ /* 0x000ea80000300800 */
[----:B------:R-:W2:Y:S04]  /*44050*/  LDL.LU R22, [R1+0x28] ;  /* 0x0000280001167983 */ /* 0x000ea80000300800 */
[----:B------:R-:W3:Y:S04]  /*44060*/  LDL.LU R24, [R1+0x1914] ;  /* 0x0019140001187983 */ /* 0x000ee80000300800 */
[----:B------:R-:W4:Y:S04]  /*44070*/  LDL.LU R25, [R1+0x1938] ;  /* 0x0019380001197983 */ /* 0x000f280000300800 */
[----:B------:R-:W2:Y:S04]  /*44080*/  LDL.LU R26, [R1+0x190c] ;  /* 0x00190c00011a7983 */ /* 0x000ea80000300800 */
[----:B------:R-:W2:Y:S04]  /*44090*/  LDL.LU R27, [R1+0x1930] ;  /* 0x00193000011b7983 */ /* 0x000ea80000300800 */
[----:B------:R-:W2:Y:S01]  /*440a0*/  LDL.LU R28, [R1+0x1904] ;  /* 0x00190400011c7983 */ /* 0x000ea20000300800 */
[----:B------:R-:W-:-:S03]  /*440b0*/  IMAD.MOV.U32 R23, RZ, RZ, R0 ;  /* 0x000000ffff177224 */ /* 0x000fc600078e0000 */
[----:B------:R-:W2:Y:S04]  /*440c0*/  LDL.LU R29, [R1+0x1928] ;  /* 0x00192800011d7983 */ /* 0x000ea80000300800 */
[----:B------:R-:W2:Y:S04]  /*440d0*/  LDL.LU R0, [R1+0x18fc] ;  /* 0x0018fc0001007983 */ /* 0x000ea80000300800 */
[----:B------:R-:W-:Y:S04]  /*440e0*/  STL.64 [R1+0x120], R4 ;  /* 0x0001200401007387 */ /* 0x000fe80000100a00 */
[----:B------:R0:W-:Y:S04]  /*440f0*/  STL.64 [R1+0x128], R6 ;  /* 0x0001280601007387 */ /* 0x0001e80000100a00 */
[----:B0-----:R-:W2:Y:S04]  /*44100*/  LDL.LU.64 R6, [R1+0x2040] ;  /* 0x0020400001067983 */ /* 0x001ea80000300a00 */
[----:B------:R-:W2:Y:S04]  /*44110*/  LDL.LU.64 R4, [R1+0x2038] ;  /* 0x0020380001047983 */ /* 0x000ea80000300a00 */
[----:B------:R-:W3:Y:S04]  /*44120*/  LDL.LU R10, [R1+0x193c] ;  /* 0x00193c00010a7983 */ /* 0x000ee80000300800 */
[----:B------:R-:W3:Y:S01]  /*44130*/  LDL.LU R11, [R1+0xfa0] ;  /* 0x000fa000010b7983 */ /* 0x000ee20000300800 */
[----:B--2---:R-:W-:-:S15]  /*44140*/  HMMA.16816.F32 R4, R12, R8, R4 ;  /* 0x000000080c04723c */ /* 0x004fde0000001804 */
[----:B------:R-:W-:-:S04]  /*44150*/  NOP ;  /* 0x0000000000007918 */ /* 0x000fc80000000000 */
        /* <DEDUP_REMOVED lines=19> */
[----:B------:R-:W2:Y:S01]  /*44290*/  LDL.LU.64 R16, [R1+0x2008] ;  /* 0x0020080001107983 */ /* 0x000ea20000300a00 */
[----:B------:R-:W-:Y:S03]  /*442a0*/  HMMA.16816.F32 R12, R12, R2, R20 ;  /* 0x000000020c0c723c */ /* 0x000fe60000001814 */
[----:B------:R-:W3:Y:S04]  /*442b0*/  LDL.LU R4, [R1+0xfa4] ;  /* 0x000fa40001047983 */ /* 0x000ee80000300800 */
[----:B------:R-:W3:Y:S04]  /*442c0*/  LDL.LU R5, [R1+0xfac] ;  /* 0x000fac0001057983 */ /* 0x000ee80000300800 */
[----:B------:R-:W3:Y:S04]  /*442d0*/  LDL.LU.64 R22, [R1+0x2000] ;  /* 0x0020000001167983 */ /* 0x000ee80000300a00 */
[----:B------:R-:W3:Y:S04]  /*442e0*/  LDL.LU.64 R20, [R1+0x1ff8] ;  /* 0x001ff80001147983 */ /* 0x000ee80000300a00 */
[----:B------:R-:W3:Y:S01]  /*442f0*/  LDL.LU R3, [R1+0xf9c] ;  /* 0x000f9c0001037983 */ /* 0x000ee20000300800 */
[----:B--2---:R-:W-:-:S05]  /*44300*/  VIADD R16, R16, 0x1 ;  /* 0x0000000110107836 */ /* 0x004fca0000000000 */
[----:B------:R0:W-:Y:S04]  /*44310*/  STL [R1+0x10c4], R16 ;  /* 0x0010c41001007387 */ /* 0x0001e80000100800 */
[----:B------:R1:W-:Y:S04]  /*44320*/  STL.64 [R1+0x20], R12 ;  /* 0x0000200c01007387 */ /* 0x0003e80000100a00 */
[----:B------:R-:W-:Y:S01]  /*44330*/  STL.64 [R1+0x28], R14 ;  /* 0x0000280e01007387 */ /* 0x000fe20000100a00 */
[----:B------:R-:W-:-:S03]  /*44340*/  ISETP.NE.U32.AND P0, PT, R16, UR23, PT ;  /* 0x0000001710007c0c */ /* 0x000fc6000bf05070 */
[----:B0-----:R-:W2:Y:S01]  /*44350*/  LDL.LU R16, [R1+0x1ff0] ;  /* 0x001ff00001107983 */ /* 0x001ea20000300800 */
[----:B---3--:R-:W-:Y:S02]  /*44360*/  IADD3 R3, P4, PT, R3, UR45, RZ ;  /* 0x0000002d03037c10 */ /* 0x008fe4000ff9e0ff */
[----:B------:R-:W-:Y:S02]  /*44370*/  IADD3 R4, P5, PT, R4, UR45, RZ ;  /* 0x0000002d04047c10 */ /* 0x000fe4000ffbe0ff */
[----:B------:R-:W-:Y:S02]  /*44380*/  IADD3 R5, P6, PT, R5, UR45, RZ ;  /* 0x0000002d05057c10 */ /* 0x000fe4000ffde0ff */
[----:B------:R-:W-:Y:S02]  /*44390*/  IADD3 R6, P1, PT, R6, UR45, RZ ;  /* 0x0000002d06067c10 */ /* 0x000fe4000ff3e0ff */
[----:B------:R-:W-:Y:S01]  /*443a0*/  IADD3 R7, P2, PT, R7, UR45, RZ ;  /* 0x0000002d07077c10 */ /* 0x000fe2000ff5e0ff */
[----:B------:R-:W-:Y:S01]  /*443b0*/  STL [R1+0xf9c], R3 ;  /* 0x000f9c0301007387 */ /* 0x000fe20000100800 */
[----:B------:R-:W-:-:S03]  /*443c0*/  IADD3 R8, P3, PT, R8, UR45, RZ ;  /* 0x0000002d08087c10 */ /* 0x000fc6000ff7e0ff */
[----:B------:R-:W-:Y:S01]  /*443d0*/  STL [R1+0xfa4], R4 ;  /* 0x000fa40401007387 */ /* 0x000fe20000100800 */
[----:B------:R-:W-:-:S03]  /*443e0*/  IADD3.X R9, PT, PT, R9, UR6, RZ, P4, !PT ;  /* 0x0000000609097c10 */ /* 0x000fc6000a7fe4ff */
[----:B------:R-:W-:Y:S01]  /*443f0*/  STL [R1+0xfac], R5 ;  /* 0x000fac0501007387 */ /* 0x000fe20000100800 */
[----:B------:R-:W-:-:S03]  /*44400*/  IADD3 R10, P4, PT, R10, UR45, RZ ;  /* 0x0000002d0a0a7c10 */ /* 0x000fc6000ff9e0ff */
[----:B------:R-:W-:Y:S01]  /*44410*/  STL [R1+0xfb4], R6 ;  /* 0x000fb40601007387 */ /* 0x000fe20000100800 */
[----:B------:R-:W-:-:S03]  /*44420*/  IADD3.X R11, PT, PT, R11, UR6, RZ, P5, !PT ;  /* 0x000000060b0b7c10 */ /* 0x000fc6000affe4ff */
[----:B------:R-:W-:Y:S04]  /*44430*/  STL [R1+0x194c], R7 ;  /* 0x00194c0701007387 */ /* 0x000fe80000100800 */
[----:B------:R-:W-:Y:S01]  /*44440*/  STL [R1+0x1944], R8 ;  /* 0x0019440801007387 */ /* 0x000fe20000100800 */
[----:B------:R-:W-:-:S03]  /*44450*/  IADD3.X R17, PT, PT, R17, UR6, RZ, P6, !PT ;  /* 0x0000000611117c10 */ /* 0x000fc6000b7fe4ff */
[----:B------:R-:W-:Y:S01]  /*44460*/  STL [R1+0xf98], R9 ;  /* 0x000f980901007387 */ /* 0x000fe20000100800 */
[----:B------:R-:W-:-:S03]  /*44470*/  IADD3 R18, P6, PT, R18, UR45, RZ ;  /* 0x0000002d12127c10 */ /* 0x000fc6000ffde0ff */
[----:B------:R-:W-:Y:S01]  /*44480*/  STL [R1+0x193c], R10 ;  /* 0x00193c0a01007387 */ /* 0x000fe20000100800 */
[----:B------:R-:W-:-:S03]  /*44490*/  IADD3.X R19, PT, PT, R19, UR6, RZ, P1, !PT ;  /* 0x0000000613137c10 */ /* 0x000fc60008ffe4ff */
[----:B------:R-:W-:Y:S01]  /*444a0*/  STL [R1+0xfa0], R11 ;  /* 0x000fa00b01007387 */ /* 0x000fe20000100800 */
[----:B------:R-:W-:Y:S02]  /*444b0*/  IADD3 R20, P1, PT, R20, UR45, RZ ;  /* 0x0000002d14147c10 */ /* 0x000fe4000ff3e0ff */
[----:B------:R-:W-:Y:S02]  /*444c0*/  IADD3.X R21, PT, PT, R21, UR6, RZ, P2, !PT ;  /* 0x0000000615157c10 */ /* 0x000fe400097fe4ff */
[----:B------:R-:W-:Y:S02]  /*444d0*/  IADD3 R22, P2, PT, R22, UR45, RZ ;  /* 0x0000002d16167c10 */ /* 0x000fe4000ff5e0ff */
[----:B------:R-:W-:Y:S02]  /*444e0*/  IADD3.X R23, PT, PT, R23, UR6, RZ, P3, !PT ;  /* 0x0000000617177c10 */ /* 0x000fe40009ffe4ff */
[----:B------:R-:W-:Y:S02]  /*444f0*/  IADD3 R24, P3, PT, R24, UR45, RZ ;  /* 0x0000002d18187c10 */ /* 0x000fe4000ff7e0ff */
[----:B----4-:R-:W-:-:S02]  /*44500*/  IADD3.X R25, PT, PT, R25, UR6, RZ, P4, !PT ;  /* 0x0000000619197c10 */ /* 0x010fc4000a7fe4ff */
[----:B------:R-:W-:Y:S02]  /*44510*/  IADD3 R26, P4, PT, R26, UR45, RZ ;  /* 0x0000002d1a1a7c10 */ /* 0x000fe4000ff9e0ff */
[----:B--2---:R-:W-:-:S05]  /*44520*/  IADD3 R16, P5, PT, R16, UR45, RZ ;  /* 0x0000002d10107c10 */ /* 0x004fca000ffbe0ff */
[----:B------:R-:W-:Y:S04]  /*44530*/  STL [R1+0x1934], R16 ;  /* 0x0019341001007387 */ /* 0x000fe80000100800 */
[----:B------:R-:W-:Y:S04]  /*44540*/  STL [R1+0xfa8], R17 ;  /* 0x000fa81101007387 */ /* 0x000fe80000100800 */
[----:B------:R-:W-:Y:S04]  /*44550*/  STL [R1+0x192c], R18 ;  /* 0x00192c1201007387 */ /* 0x000fe80000100800 */
[----:B------:R-:W-:Y:S04]  /*44560*/  STL [R1+0xfb0], R19 ;  /* 0x000fb01301007387 */ /* 0x000fe80000100800 */
[----:B------:R-:W-:Y:S04]  /*44570*/  STL [R1+0x1924], R20 ;  /* 0x0019241401007387 */ /* 0x000fe80000100800 */
[----:B------:R-:W-:Y:S04]  /*44580*/  STL [R1+0x1948], R21 ;  /* 0x0019481501007387 */ /* 0x000fe80000100800 */
[----:B------:R-:W-:Y:S01]  /*44590*/  STL [R1+0x191c], R22 ;  /* 0x00191c1601007387 */ /* 0x000fe20000100800 */
[----:B------:R-:W-:-:S03]  /*445a0*/  IADD3.X R27, PT, PT, R27, UR6, RZ, P5, !PT ;  /* 0x000000061b1b7c10 */ /* 0x000fc6000affe4ff */
[----:B------:R-:W-:Y:S04]  /*445b0*/  STL [R1+0x1940], R23 ;  /* 0x0019401701007387 */ /* 0x000fe80000100800 */
[----:B------:R-:W-:Y:S04]  /*445c0*/  STL [R1+0x1914], R24 ;  /* 0x0019141801007387 */ /* 0x000fe80000100800 */
[----:B------:R-:W-:Y:S04]  /*445d0*/  STL [R1+0x1938], R25 ;  /* 0x0019381901007387 */ /* 0x000fe80000100800 */
[----:B------:R-:W-:Y:S04]  /*445e0*/  STL [R1+0x190c], R26 ;  /* 0x00190c1a01007387 */ /* 0x000fe80000100800 */
[----:B------:R-:W-:Y:S04]  /*445f0*/  STL [R1+0x1930], R27 ;  /* 0x0019301b01007387 */ /* 0x000fe80000100800 */
[----:B-1----:R-:W2:Y:S01]  /*44600*/  LDL.LU R12, [R1+0x1918] ;  /* 0x00191800010c7983 */ /* 0x002ea20000300800 */
[----:B------:R-:W-:-:S02]  /*44610*/  IADD3 R28, P5, PT, R28, UR45, RZ ;  /* 0x0000002d1c1c7c10 */ /* 0x000fc4000ffbe0ff */
[----:B------:R-:W-:-:S03]  /*44620*/  IADD3.X R29, PT, PT, R29, UR6, RZ, P6, !PT ;  /* 0x000000061d1d7c10 */ /* 0x000fc6000b7fe4ff */
[----:B------:R-:W-:Y:S04]  /*44630*/  STL [R1+0x1904], R28 ;  /* 0x0019041c01007387 */ /* 0x000fe80000100800 */
[----:B--2---:R0:W-:Y:S04]  /*44640*/  STL [R1+0x1fe8], R12 ;  /* 0x001fe80c01007387 */ /* 0x0041e80000100800 */
[----:B------:R-:W-:Y:S04]  /*44650*/  STL [R1+0x1928], R29 ;  /* 0x0019281d01007387 */ /* 0x000fe80000100800 */
[----:B0-----:R-:W2:Y:S01]  /*44660*/  LDL.LU R12, [R1+0x18f4] ;  /* 0x0018f400010c7983 */ /* 0x001ea20000300800 */
[----:B------:R-:W-:-:S05]  /*44670*/  IADD3 R0, P6, PT, R0, UR45, RZ ;  /* 0x0000002d00007c10 */ /* 0x000fca000ffde0ff */
[----:B------:R-:W-:Y:S04]  /*44680*/  STL [R1+0x18fc], R0 ;  /* 0x0018fc0001007387 */ /* 0x000fe80000100800 */
        /* <DEDUP_REMOVED lines=30> */
[----:B--2---:R-:W-:-:S05]  /*44870*/  IADD3.X R12, PT, PT, R12, UR6, RZ, P1, !PT ;  /* 0x000000060c0c7c10 */ /* 0x004fca0008ffe4ff */
[----:B------:R0:W-:Y:S04]  /*44880*/  STL [R1+0x1920], R12 ;  /* 0x0019200c01007387 */ /* 0x0001e80000100800 */
[----:B0-----:R-:W2:Y:S02]  /*44890*/  LDL.LU R12, [R1+0x1fec] ;  /* 0x001fec00010c7983 */ /* 0x001ea40000300800 */
[----:B--2---:R-:W-:-:S05]  /*448a0*/  IADD3 R12, P1, PT, R12, UR45, RZ ;  /* 0x0000002d0c0c7c10 */ /* 0x004fca000ff3e0ff */
[----:B------:R0:W-:Y:S04]  /*448b0*/  STL [R1+0x18f4], R12 ;  /* 0x0018f40c01007387 */ /* 0x0001e80000100800 */
[----:B0-----:R-:W2:Y:S01]  /*448c0*/  LDL.LU R12, [R1+0x1fe8] ;  /* 0x001fe800010c7983 */ /* 0x001ea20000300800 */
[----:B----4-:R-:W-:Y:S02]  /*448d0*/  IADD3.X R14, PT, PT, R14, UR6, RZ, P3, !PT ;  /* 0x000000060e0e7c10 */ /* 0x010fe40009ffe4ff */
[----:B---3--:R-:W-:Y:S02]  /*448e0*/  IADD3 R15, P3, PT, R15, UR45, RZ ;  /* 0x0000002d0f0f7c10 */ /* 0x008fe4000ff7e0ff */
[----:B------:R-:W-:Y:S02]  /*448f0*/  IADD3.X R2, PT, PT, R2, UR6, RZ, P4, !PT ;  /* 0x0000000602027c10 */ /* 0x000fe4000a7fe4ff */
[----:B------:R-:W-:-:S02]  /*44900*/  IADD3 R3, P4, PT, R3, UR45, RZ ;  /* 0x0000002d03037c10 */ /* 0x000fc4000ff9e0ff */
[----:B------:R-:W-:Y:S02]  /*44910*/  IADD3.X R4, PT, PT, R4, UR6, RZ, P5, !PT ;  /* 0x0000000604047c10 */ /* 0x000fe4000affe4ff */
[----:B------:R-:W-:Y:S02]  /*44920*/  IADD3 R5, P5, PT, R5, UR45, RZ ;  /* 0x0000002d05057c10 */ /* 0x000fe4000ffbe0ff */
[----:B------:R-:W-:Y:S02]  /*44930*/  IADD3.X R6, PT, PT, R6, UR6, RZ, P6, !PT ;  /* 0x0000000606067c10 */ /* 0x000fe4000b7fe4ff */
[----:B------:R-:W-:Y:S02]  /*44940*/  IADD3 R7, P6, PT, R7, UR45, RZ ;  /* 0x0000002d07077c10 */ /* 0x000fe4000ffde0ff */
        /* <DEDUP_REMOVED lines=12> */
[----:B--2---:R-:W-:Y:S02]  /*44a10*/  IADD3.X R12, PT, PT, R12, UR6, RZ, P2, !PT ;  /* 0x000000060c0c7c10 */ /* 0x004fe400097fe4ff */
[----:B------:R-:W-:-:S03]  /*44a20*/  IADD3 R13, P2, PT, R13, UR45, RZ ;  /* 0x0000002d0d0d7c10 */ /* 0x000fc6000ff5e0ff */
[----:B------:R0:W-:Y:S04]  /*44a30*/  STL [R1+0x1918], R12 ;  /* 0x0019180c01007387 */ /* 0x0001e80000100800 */
        /* <DEDUP_REMOVED lines=8> */
[----:B------:R-:W-:Y:S01]  /*44ac0*/  STL [R1+0x18f8], R6 ;  /* 0x0018f80601007387 */ /* 0x000fe20000100800 */
[----:B------:R-:W-:-:S03]  /*44ad0*/  IADD3 R11, P2, PT, R11, UR45, RZ ;  /* 0x0000002d0b0b7c10 */ /* 0x000fc6000ff5e0ff */
        /* <DEDUP_REMOVED lines=19> */
[----:B0-----:R-:W2:Y:S01]  /*44c10*/  LDL.LU R12, [R1+0x1874] ;  /* 0x00187400010c7983 */ /* 0x001ea20000300800 */
[----:B------:R-:W-:-:S02]  /*44c20*/  IADD3.X R28, PT, PT, R28, UR6, RZ, P3, !PT ;  /* 0x000000061c1c7c10 */ /* 0x000fc40009ffe4ff */
[----:B------:R-:W-:-:S03]  /*44c30*/  IADD3 R29, P3, PT, R29, UR45, RZ ;  /* 0x0000002d1d1d7c10 */ /* 0x000fc6000ff7e0ff */
[----:B------:R-:W-:Y:S04]  /*44c40*/  STL [R1+0x18b0], R28 ;  /* 0x0018b01c01007387 */ /* 0x000fe80000100800 */
[----:B--2---:R0:W-:Y:S04]  /*44c50*/  STL [R1+0x1fe0], R12 ;  /* 0x001fe00c01007387 */ /* 0x0041e80000100800 */
[----:B------:R-:W-:Y:S04]  /*44c60*/  STL [R1+0x1884], R29 ;  /* 0x0018841d01007387 */ /* 0x000fe80000100800 */
[----:B0-----:R-:W2:Y:S01]  /*44c70*/  LDL.LU R12, [R1+0x18a0] ;  /* 0x0018a000010c7983 */ /* 0x001ea20000300800 */
[----:B------:R-:W-:-:S05]  /*44c80*/  IADD3.X R0, PT, PT, R0, UR6, RZ, P4, !PT ;  /* 0x0000000600007c10 */ /* 0x000fca000a7fe4ff */
        /* <DEDUP_REMOVED lines=31> */
[----:B--2---:R-:W-:-:S05]  /*44e80*/  IADD3 R12, P4, PT, R12, UR45, RZ ;  /* 0x0000002d0c0c7c10 */ /* 0x004fca000ff9e0ff */
[----:B------:R0:W-:Y:S04]  /*44e90*/  STL [R1+0x187c], R12 ;  /* 0x00187c0c01007387 */ /* 0x0001e80000100800 */
[----:B0-----:R-:W2:Y:S02]  /*44ea0*/  LDL.LU R12, [R1+0x1fe4] ;  /* 0x001fe400010c7983 */ /* 0x001ea40000300800 */
[----:B--2---:R-:W-:-:S05]  /*44eb0*/  IADD3.X R12, PT, PT, R12, UR6, RZ, P5, !PT ;  /* 0x000000060c0c7c10 */ /* 0x004fca000affe4ff */
[----:B------:R0:W-:Y:S04]  /*44ec0*/  STL [R1+0x18a0], R12 ;  /* 0x0018a00c01007387 */ /* 0x0001e80000100800 */
[----:B0-----:R-:W2:Y:S01]  /*44ed0*/  LDL.LU R12, [R1+0x1fe0] ;  /* 0x001fe000010c7983 */ /* 0x001ea20000300800 */
[----:B---3--:R-:W-:Y:S02]  /*44ee0*/  IADD3.X R13, PT, PT, R13, UR6, RZ, P6, !PT ;  /* 0x000000060d0d7c10 */ /* 0x008fe4000b7fe4ff */
[----:B----4-:R-:W-:Y:S02]  /*44ef0*/  IADD3 R14, P6, PT, R14, UR45, RZ ;  /* 0x0000002d0e0e7c10 */ /* 0x010fe4000ffde0ff */
        /* <DEDUP_REMOVED lines=19> */
[----:B--2---:R-:W-:-:S05]  /*45030*/  IADD3 R12, P5, PT, R12, UR45, RZ ;  /* 0x0000002d0c0c7c10 */ /* 0x004fca000ffbe0ff */
[----:B------:R0:W-:Y:S04]  /*45040*/  STL [R1+0x1874], R12 ;  /* 0x0018740c01007387 */ /* 0x0001e80000100800 */
        /* <DEDUP_REMOVED lines=29> */
[----:B0-----:R-:W2:Y:S01]  /*45220*/  LDL.LU R12, [R1+0x1820] ;  /* 0x00182000010c7983 */ /* 0x001ea20000300800 */
        /* <DEDUP_REMOVED lines=2005> */
[----:B------:R-:W-:-:S02]  /*4cf80*/  IADD3.X R28, PT, PT, R28, UR47, RZ, P2, !PT ;  /* 0x0000002f1c1c7c10 */ /* 0x000fc400097fe4ff */
[----:B--2---:R-:W-:Y:S02]  /*4cf90*/  IADD3.X R12, PT, PT, R12, UR47, RZ, P1, !PT ;  /* 0x0000002f0c0c7c10 */ /* 0x004fe40008ffe4ff */
        /* <DEDUP_REMOVED lines=31> */
[----:B------:R0:W-:Y:S04]  /*4d190*/  STL [R1+0x1c90], R0 ;  /* 0x001c900001007387 */ /* 0x0001e80000100800 */
[----:B------:R-:W-:Y:S04]  /*4d1a0*/  STL [R1+0x1c88], R28 ;  /* 0x001c881c01007387 */ /* 0x000fe80000100800 */
[----:B0-----:R-:W2:Y:S01]  /*4d1b0*/  LDL.LU R0, [R1+0x1d04] ;  /* 0x001d040001007983 */ /* 0x001ea20000300800 */
[----:B------:R-:W-:-:S05]  /*4d1c0*/  IADD3 R29, P2, PT, R29, UR20, RZ ;  /* 0x000000141d1d7c10 */ /* 0x000fca000ff5e0ff */
[----:B------:R-:W-:Y:S04]  /*4d1d0*/  STL [R1+0x1cf4], R29 ;  /* 0x001cf41d01007387 */ /* 0x000fe80000100800 */
[----:B--2---:R0:W-:Y:S04]  /*4d1e0*/  STL [R1+0x1f30], R0 ;  /* 0x001f300001007387 */ /* 0x0041e80000100800 */
[----:B0-----:R-:W2:Y:S04]  /*4d1f0*/  LDL.LU R0, [R1+0x1c98] ;  /* 0x001c980001007983 */ /* 0x001ea80000300800 */
        /* <DEDUP_REMOVED lines=58> */
[----:B------:R-:W-:Y:S02]  /*4d5a0*/  IADD3.X R27, PT, PT, R27, UR47, RZ, P1, !PT ;  /* 0x0000002f1b1b7c10 */ /* 0x000fe40008ffe4ff */
[----:B------:R-:W-:Y:S02]  /*4d5b0*/  IADD3.X R29, PT, PT, R29, UR47, RZ, P3, !PT ;  /* 0x0000002f1d1d7c10 */ /* 0x000fe40009ffe4ff */
[----:B------:R-:W-:Y:S02]  /*4d5c0*/  IADD3.X R28, PT, PT, R28, UR47, RZ, P2, !PT ;  /* 0x0000002f1c1c7c10 */ /* 0x000fe400097fe4ff */
[----:B--2---:R-:W-:-:S05]  /*4d5d0*/  IADD3 R0, P4, PT, R0, UR20, RZ ;  /* 0x0000001400007c10 */ /* 0x004fca000ff9e0ff */
[----:B------:R0:W-:Y:S01]  /*4d5e0*/  STL [R1+0x1d04], R0 ;  /* 0x001d040001007387 */ /* 0x0001e20000100800 */
[----:B------:R-:W-:Y:S02]  /*4d5f0*/  IADD3.X R8, PT, PT, R8, UR47, RZ, P4, !PT ;  /* 0x0000002f08087c10 */ /* 0x000fe4000a7fe4ff */
[----:B------:R-:W-:Y:S01]  /*4d600*/  IADD3 R9, P4, PT, R9, UR20, RZ ;  /* 0x0000001409097c10 */ /* 0x000fe2000ff9e0ff */
[----:B0-----:R1:W5:Y:S04]  /*4d610*/  LDL.LU R0, [R1+0x1f2c] ;  /* 0x001f2c0001007983 */ /* 0x0013680000300800 */
[----:B------:R1:W-:Y:S04]  /*4d620*/  STL [R1+0x1ca0], R12 ;  /* 0x001ca00c01007387 */ /* 0x0003e80000100800 */
        /* <DEDUP_REMOVED lines=16> */
[----:B------:R1:W-:Y:S01]  /*4d730*/  STL [R1+0x1d38], R19 ;  /* 0x001d381301007387 */ /* 0x0003e20000100800 */
[----:B------:R-:W-:-:S03]  /*4d740*/  IADD3.X R24, PT, PT, R24, UR47, RZ, P4, !PT ;  /* 0x0000002f18187c10 */ /* 0x000fc6000a7fe4ff */
        /* <DEDUP_REMOVED lines=10> */
[----:B------:R-:W-:Y:S05]  /*4d7f0*/  @P0 BRA `(.L_x_2) ;  /* 0xfffffc8c005c0947 */ /* 0x000fea000383ffff */
.L_x_1:
[----:B-1----:R-:W2:Y:S01]  /*4d800*/  LDL.LU R24, [R1+0x1c4] ;  /* 0x0001c40001187983 */ /* 0x002ea20000300800 */
[----:B------:R-:W1:Y:S01]  /*4d810*/  LDCU.64 UR34, c[0x0][0x398] ;  /* 0x00007300ff2277ac */ /* 0x000e620008000a00 */
[----:B------:R-:W3:Y:S01]  /*4d820*/  LDCU.64 UR38, c[0x0][0x398] ;  /* 0x00007300ff2677ac */ /* 0x000ee20008000a00 */
[----:B------:R-:W4:Y:S01]  /*4d830*/  LDCU.64 UR36, c[0x0][0x398] ;  /* 0x00007300ff2477ac */ /* 0x000f220008000a00 */
[----:B------:R-:W0:Y:S01]  /*4d840*/  LDCU.64 UR42, c[0x0][0x398] ;  /* 0x00007300ff2a77ac */ /* 0x000e220008000a00 */
[----:B------:R-:W0:Y:S01]  /*4d850*/  LDCU UR4, c[0x0][0x39c] ;  /* 0x00007380ff0477ac */ /* 0x000e220008000800 */
[----:B------:R-:W0:Y:S01]  /*4d860*/  S2UR UR5, SR_CgaCtaId ;  /* 0x00000000000579c3 */ /* 0x000e220000008800 */
[----:B------:R-:W0:Y:S01]  /*4d870*/  LDCU UR48, c[0x0][0x3b4] ;  /* 0x00007680ff3077ac */ /* 0x000e220008000800 */
[----:B------:R-:W0:Y:S01]  /*4d880*/  LDCU.64 UR44, c[0x0][0x390] ;  /* 0x00007200ff2c77ac */ /* 0x000e220008000a00 */
[----:B------:R-:W0:Y:S01]  /*4d890*/  LDCU.64 UR46, c[0x0][0x390] ;  /* 0x00007200ff2e77ac */ /* 0x000e220008000a00 */
[----:B------:R-:W0:Y:S01]  /*4d8a0*/  LDCU UR76, c[0x0][0x3b8] ;  /* 0x00007700ff4c77ac */ /* 0x000e220008000800 */
        /* <DEDUP_REMOVED lines=55> */
[----:B--2---:R2:W-:Y:S04]  /*4dc20*/  STL [R1+0x2450], R24 ;  /* 0x0024501801007387 */ /* 0x0045e80000100800 */
[----:B--2---:R-:W2:Y:S01]  /*4dc30*/  LDL.LU R24, [R1+0x108] ;  /* 0x0001080001187983 */ /* 0x004ea20000300800 */
[----:B------:R-:W-:Y:S06]  /*4dc40*/  BAR.SYNC.DEFER_BLOCKING 0x0 ;  /* 0x0000000000007b1d */ /* 0x000fec0000010000 */
[----:B--2---:R2:W-:Y:S04]  /*4dc50*/  STL [R1+0x2454], R24 ;  /* 0x0024541801007387 */ /* 0x0045e80000100800 */
[----:B--2---:R-:W2:Y:S04]  /*4dc60*/  LDL.LU R24, [R1+0x104] ;  /* 0x0001040001187983 */ /* 0x004ea80000300800 */
        /* <DEDUP_REMOVED lines=20> */
[----:B------:R-:W2:Y:S04]  /*4ddb0*/  LDL.LU R23, [R1+0x1c8] ;  /* 0x0001c80001177983 */ /* 0x000ea80000300800 */
        /* <DEDUP_REMOVED lines=20> */
[----:B------:R-:W3:Y:S04]  /*4df00*/  LDL.LU R22, [R1+0x1cc] ;  /* 0x0001cc0001167983 */ /* 0x000ee80000300800 */
[----:B------:R-:W3:Y:S04]  /*4df10*/  LDL.LU R21, [R1+0x1f0] ;  /* 0x0001f00001157983 */ /* 0x000ee80000300800 */
[----:B------:R-:W3:Y:S04]  /*4df20*/  LDL.LU R20, [R1+0x1f4] ;  /* 0x0001f40001147983 */ /* 0x000ee80000300800 */
[----:B------:R-:W3:Y:S04]  /*4df30*/  LDL.LU R6, [R1+0x1f8] ;  /* 0x0001f80001067983 */ /* 0x000ee80000300800 */
[----:B------:R-:W3:Y:S04]  /*4df40*/  LDL.LU R5, [R1+0x1fc] ;  /* 0x0001fc0001057983 */ /* 0x000ee80000300800 */
[----:B-----5:R0:W-:Y:S04]  /*4df50*/  STL [R1+0x2148], R0 ;  /* 0x0021480001007387 */ /* 0x0201e80000100800 */
[----:B0-----:R-:W3:Y:S04]  /*4df60*/  LDL.LU R0, [R1+0x1c0] ;  /* 0x0001c00001007983 */ /* 0x001ee80000300800 */
[----:B------:R0:W-:Y:S04]  /*4df70*/  STL [R1+0x2074], R7 ;  /* 0x0020740701007387 */ /* 0x0001e80000100800 */
[----:B0-----:R-:W3:Y:S04]  /*4df80*/  LDL.LU R7, [R1+0x1ac] ;  /* 0x0001ac0001077983 */ /* 0x001ee80000300800 */
[----:B------:R0:W-:Y:S04]  /*4df90*/  STL [R1+0x2070], R4 ;  /* 0x0020700401007387 */ /* 0x0001e80000100800 */
[----:B0-----:R-:W3:Y:S04]  /*4dfa0*/  LDL.LU R4, [R1+0x1a8] ;  /* 0x0001a80001047983 */ /* 0x001ee80000300800 */
[----:B------:R0:W-:Y:S04]  /*4dfb0*/  STL [R1+0x206c], R25 ;  /* 0x00206c1901007387 */ /* 0x0001e80000100800 */
[----:B0-----:R-:W3:Y:S04]  /*4dfc0*/  LDL.LU R25, [R1+0x1a4] ;  /* 0x0001a40001197983 */ /* 0x001ee80000300800 */
[----:B------:R0:W-:Y:S04]  /*4dfd0*/  STL [R1+0x2068], R16 ;  /* 0x0020681001007387 */ /* 0x0001e80000100800 */
[----:B0-----:R-:W3:Y:S04]  /*4dfe0*/  LDL.LU R16, [R1+0x1a0] ;  /* 0x0001a00001107983 */ /* 0x001ee80000300800 */
[----:B------:R0:W-:Y:S04]  /*4dff0*/  STL.64 [R1+0x2010], R14 ;  /* 0x0020100e01007387 */ /* 0x0001e80000100a00 */
[----:B0-----:R-:W3:Y:S04]  /*4e000*/  LDL.LU R14, [R1+0x188] ;  /* 0x00018800010e7983 */ /* 0x001ee80000300800 */
[----:B------:R-:W3:Y:S04]  /*4e010*/  LDL.LU R15, [R1+0x18c] ;  /* 0x00018c00010f7983 */ /* 0x000ee80000300800 */
[----:B------:R0:W-:Y:S04]  /*4e020*/  STL.64 [R1+0x2008], R10 ;  /* 0x0020080a01007387 */ /* 0x0001e80000100a00 */
[----:B0-----:R-:W3:Y:S04]  /*4e030*/  LDL.LU R10, [R1+0x180] ;  /* 0x00018000010a7983 */ /* 0x001ee80000300800 */
[----:B------:R-:W3:Y:S04]  /*4e040*/  LDL.LU R11, [R1+0x184] ;  /* 0x00018400010b7983 */ /* 0x000ee80000300800 */
[----:B------:R0:W-:Y:S04]  /*4e050*/  STL.64 [R1+0x2000], R18 ;  /* 0x0020001201007387 */ /* 0x0001e80000100a00 */
[----:B0-----:R-:W3:Y:S04]  /*4e060*/  LDL.LU R18, [R1+0x178] ;  /* 0x0001780001127983 */ /* 0x001ee80000300800 */
[----:B------:R-:W3:Y:S04]  /*4e070*/  LDL.LU R19, [R1+0x17c] ;  /* 0x00017c0001137983 */ /* 0x000ee80000300800 */
[----:B------:R0:W-:Y:S04]  /*4e080*/  STL [R1+0x1ff8], R2 ;  /* 0x001ff80201007387 */ /* 0x0001e80000100800 */
[----:B0-----:R-:W3:Y:S04]  /*4e090*/  LDL.LU R2, [R1+0x174] ;  /* 0x0001740001027983 */ /* 0x001ee80000300800 */
        /* <DEDUP_REMOVED lines=17> */
[----:B0-----:R-:W3:Y:S01]  /*4e1b0*/  LDL.LU R29, [R1+0x110] ;  /* 0x00011000011d7983 */ /* 0x001ee20000300800 */
[----:B--2---:R-:W-:-:S03]  /*4e1c0*/  F2FP.SATFINITE.E4M3.F32.PACK_AB_MERGE_C R24, R24, R23, RZ ;  /* 0x000000171818723e */ /* 0x004fc600048070ff */
[----:B------:R-:W2:Y:S04]  /*4e1d0*/  LDL.LU R23, [R1+0x24a4] ;  /* 0x0024a40001177983 */ /* 0x000ea80000300800 */
[----:B------:R0:W-:Y:S04]  /*4e1e0*/  STL [R1+0x254], R24 ;  /* 0x0002541801007387 */ /* 0x0001e80000100800 */
[----:B0-----:R-:W2:Y:S02]  /*4e1f0*/  LDL.LU R24, [R1+0x24a0] ;  /* 0x0024a00001187983 */ /* 0x001ea40000300800 */
[----:B--2---:R-:W-:-:S02]  /*4e200*/  F2FP.SATFINITE.E4M3.F32.PACK_AB_MERGE_C R24, R24, R23, RZ ;  /* 0x000000171818723e */ /* 0x004fc400048070ff */
[----:B------:R-:W2:Y:S04]  /*4e210*/  LDL.LU R23, [R1+0x249c] ;  /* 0x00249c0001177983 */ /* 0x000ea80000300800 */
[----:B------:R0:W-:Y:S04]  /*4e220*/  STL [R1+0x240], R24 ;  /* 0x0002401801007387 */ /* 0x0001e80000100800 */
[----:B0-----:R-:W3:Y:S02]  /*4e230*/  LDL.LU R24, [R1+0x2498] ;  /* 0x0024980001187983 */ /* 0x001ee40000300800 */
[----:B---3--:R-:W-:-:S02]  /*4e240*/  F2FP.SATFINITE.E4M3.F32.PACK_AB_MERGE_C R12, R12, R24, RZ ;  /* 0x000000180c0c723e */ /* 0x008fc400048070ff */
[----:B------:R-:W2:Y:S04]  /*4e250*/  LDL.LU R24, [R1+0x2494] ;  /* 0x0024940001187983 */ /* 0x000ea80000300800 */
        /* <DEDUP_REMOVED lines=33> */
[----:B0-----:R-:W3:Y:S01]  /*4e470*/  LDL.LU R24, [R1+0x2454] ;  /* 0x0024540001187983 */ /* 0x001ee20000300800 */
[----:B------:R-:W-:Y:S02]  /*4e480*/  F2FP.SATFINITE.E4M3.F32.PACK_AB_MERGE_C R9, R8, R9, RZ ;  /* 0x000000090809723e */ /* 0x000fe400048070ff */
[----:B------:R-:W-:-:S02]  /*4e490*/  F2FP.SATFINITE.E4M3.F32.PACK_AB_MERGE_C R8, R26, R3, RZ ;  /* 0x000000031a08723e */ /* 0x000fc400048070ff */
[----:B------:R-:W-:Y:S02]  /*4e4a0*/  F2FP.SATFINITE.E4M3.F32.PACK_AB_MERGE_C R13, R2, R13, RZ ;  /* 0x0000000d020d723e */ /* 0x000fe400048070ff */
[----:B------:R-:W-:Y:S02]  /*4e4b0*/  F2FP.SATFINITE.E4M3.F32.PACK_AB_MERGE_C R3, R17, R27, RZ ;  /* 0x0000001b1103723e */ /* 0x000fe400048070ff */
[----:B---3--:R-:W-:Y:S02]  /*4e4c0*/  F2FP.SATFINITE.E4M3.F32.PACK_AB_MERGE_C R12, R12, R24, RZ ;  /* 0x000000180c0c723e */ /* 0x008fe400048070ff */
[----:B------:R-:W3:Y:S01]  /*4e4d0*/  LDL.LU R24, [R1+0x2450] ;  /* 0x0024500001187983 */ /* 0x000ee20000300800 */
[----:B------:R-:W-:-:S03]  /*4e4e0*/  F2FP.SATFINITE.E4M3.F32.PACK_AB_MERGE_C R2, R11, R10, RZ ;  /* 0x0000000a0b02723e */ /* 0x000fc600048070ff */
[----:B------:R0:W-:Y:S02]  /*4e4f0*/  STL [R1+0x13fc], R12 ;  /* 0x0013fc0c01007387 */ /* 0x0001e40000100800 */
[----:B0-----:R-:W-:-:S05]  /*4e500*/  F2FP.SATFINITE.E4M3.F32.PACK_AB_MERGE_C R12, R28, R29, RZ ;  /* 0x0000001d1c0c723e */ /* 0x001fca00048070ff */
[----:B------:R-:W-:Y:S04]  /*4e510*/  STL [R1+0x2fc], R12 ;  /* 0x0002fc0c01007387 */ /* 0x000fe80000100800 */
[----:B------:R-:W-:Y:S04]  /*4e520*/  STL [R1+0x2f8], R9 ;  /* 0x0002f80901007387 */ /* 0x000fe80000100800 */
[----:B------:R0:W-:Y:S04]  /*4e530*/  STL [R1+0x2d4], R8 ;  /* 0x0002d40801007387 */ /* 0x0001e80000100800 */
[----:B------:R-:W-:Y:S04]  /*4e540*/  STL [R1+0x20e4], R13 ;  /* 0x0020e40d01007387 */ /* 0x000fe80000100800 */
[----:B------:R1:W-:Y:S01]  /*4e550*/  STL [R1+0x28c], R3 ;  /* 0x00028c0301007387 */ /* 0x0003e20000100800 */
[----:B0-----:R-:W-:-:S02]  /*4e560*/  F2FP.SATFINITE.E4M3.F32.PACK_AB_MERGE_C R8, R15, R14, RZ ;  /* 0x0000000e0f08723e */ /* 0x001fc400048070ff */
[----:B-1----:R-:W-:-:S05]  /*4e570*/  F2FP.SATFINITE.E4M3.F32.PACK_AB_MERGE_C R3, R19, R18, RZ ;  /* 0x000000121303723e */ /* 0x002fca00048070ff */
[----:B------:R0:W-:Y:S04]  /*4e580*/  STL [R1+0x27c], R3 ;  /* 0x00027c0301007387 */ /* 0x0001e80000100800 */
[----:B------:R1:W-:Y:S04]  /*4e590*/  STL [R1+0x248], R2 ;  /* 0x0002480201007387 */ /* 0x0003e80000100800 */
[----:B------:R-:W-:Y:S01]  /*4e5a0*/  STL [R1+0x244], R8 ;  /* 0x0002440801007387 */ /* 0x000fe20000100800 */
[----:B0-----:R-:W-:Y:S02]  /*4e5b0*/  F2FP.SATFINITE.E4M3.F32.PACK_AB_MERGE_C R3, R25, R16, RZ ;  /* 0x000000101903723e */ /* 0x001fe400048070ff */
[----:B-1----:R-:W-:-:S03]  /*4e5c0*/  F2FP.SATFINITE.E4M3.F32.PACK_AB_MERGE_C R2, R7, R4, RZ ;  /* 0x000000040702723e */ /* 0x002fc600048070ff */
[----:B------:R2:W-:Y:S04]  /*4e5d0*/  STL [R1+0x230], R3 ;  /* 0x0002300301007387 */ /* 0x0005e80000100800 */
[----:B------:R0:W-:Y:S01]  /*4e5e0*/  STL [R1+0x20c], R2 ;  /* 0x00020c0201007387 */ /* 0x0001e20000100800 */
[----:B--2---:R-:W-:Y:S02]  /*4e5f0*/  F2FP.SATFINITE.E4M3.F32.PACK_AB_MERGE_C R3, R22, R23, RZ ;  /* 0x000000171603723e */ /* 0x004fe400048070ff */
[----:B0-----:R-:W-:Y:S02]  /*4e600*/  F2FP.SATFINITE.E4M3.F32.PACK_AB_MERGE_C R2, R20, R21, RZ ;  /* 0x000000151402723e */ /* 0x001fe400048070ff */
[----:B---3--:R-:W-:-:S05]  /*4e610*/  F2FP.SATFINITE.E4M3.F32.PACK_AB_MERGE_C R0, R24, R0, RZ ;  /* 0x000000001800723e */ /* 0x008fca00048070ff */
[----:B------:R0:W-:Y:S04]  /*4e620*/  STL [R1+0x1ec], R0 ;  /* 0x0001ec0001007387 */ /* 0x0001e80000100800 */
[----:B------:R-:W-:Y:S04]  /*4e630*/  STL [R1+0x1e8], R3 ;  /* 0x0001e80301007387 */ /* 0x000fe80000100800 */
[----:B------:R-:W2:Y:S01]  /*4e640*/  LDL.LU R29, [R1+0xf8c] ;  /* 0x000f8c00011d7983 */ /* 0x000ea20000300800 */
[----:B0-----:R-:W-:-:S03]  /*4e650*/  F2FP.SATFINITE.E4M3.F32.PACK_AB_MERGE_C R0, R5, R6, RZ ;  /* 0x000000060500723e */ /* 0x001fc600048070ff */
        /* <DEDUP_REMOVED lines=16> */
[----:B------:R-:W3:Y:S04]  /*4e760*/  LDL.LU R10, [R1+0xf74] ;  /* 0x000f7400010a7983 */ /* 0x000ee80000300800 */
        /* <DEDUP_REMOVED lines=15> */
[----:B0-----:R-:W2:Y:S04]  /*4e860*/  LDL.LU R10, [R1+0x210] ;  /* 0x00021000010a7983 */ /* 0x001ea80000300800 */
[----:B------:R-:W3:Y:S04]  /*4e870*/  LDL.LU R14, [R1+0xf7c] ;  /* 0x000f7c00010e7983 */ /* 0x000ee80000300800 */
[----:B---3--:R0:W-:Y:S04]  /*4e880*/  STL [R1+0x2410], R14 ;  /* 0x0024100e01007387 */ /* 0x0081e80000100800 */
[----:B0-----:R-:W3:Y:S04]  /*4e890*/  LDL.LU R14, [R1+0xf70] ;  /* 0x000f7000010e7983 */ /* 0x001ee80000300800 */
[----:B------:R-:W2:Y:S04]  /*4e8a0*/  LDL.LU R13, [R1+0xf48] ;  /* 0x000f4800010d7983 */ /* 0x000ea80000300800 */
        /* <DEDUP_REMOVED lines=10> */
[----:B------:R-:W2:Y:S04]  /*4e950*/  LDL.LU R12, [R1+0xf4c] ;  /* 0x000f4c00010c7983 */ /* 0x000ea80000300800 */
[----:B--2---:R0:W-:Y:S04]  /*4e960*/  STL [R1+0x23f8], R12 ;  /* 0x0023f80c01007387 */ /* 0x0041e80000100800 */
[----:B0-----:R-:W2:Y:S04]  /*4e970*/  LDL.LU R12, [R1+0xf50] ;  /* 0x000f5000010c7983 */ /* 0x001ea80000300800 */
[----:B--2---:R0:W-:Y:S04]  /*4e980*/  STL [R1+0x2400], R12 ;  /* 0x0024000c01007387 */ /* 0x0041e80000100800 */
[----:B0-----:R-:W2:Y:S01]  /*4e990*/  LDL.LU R12, [R1+0xf68] ;  /* 0x000f6800010c7983 */ /* 0x001ea20000300800 */
[----:B------:R-:W-:-:S03]  /*4e9a0*/  F2FP.SATFINITE.E4M3.F32.PACK_AB_MERGE_C R29, R29, R10, RZ ;  /* 0x0000000a1d1d723e */ /* 0x000fc600048070ff */
        /* <DEDUP_REMOVED lines=54> */
[----:B------:R-:W3:Y:S04]  /*4ed10*/  LDL.LU R10, [R1+0x2414] ;  /* 0x00241400010a7983 */ /* 0x000ee80000300800 */
[----:B------:R0:W-:Y:S04]  /*4ed20*/  STL [R1+0x20fc], R29 ;  /* 0x0020fc1d01007387 */ /* 0x0001e80000100800 */
[----:B0-----:R-:W2:Y:S01]  /*4ed30*/  LDL.LU R29, [R1+0xf44] ;  /* 0x000f4400011d7983 */ /* 0x001ea20000300800 */
[----:B---3--:R-:W-:-:S03]  /*4ed40*/  F2FP.SATFINITE.E4M3.F32.PACK_AB_MERGE_C R10, R10, R14, RZ ;  /* 0x0000000e0a0a723e */ /* 0x008fc600048070ff */
        /* <DEDUP_REMOVED lines=10> */
[----:B0-----:R-:W3:Y:S02]  /*4edf0*/  LDL.LU R13, [R1+0x2404] ;  /* 0x00240400010d7983 */ /* 0x001ee40000300800 */
[----:B---3--:R-:W-:-:S02]  /*4ee00*/  F2FP.SATFINITE.E4M3.F32.PACK_AB_MERGE_C R13, R13, R12, RZ ;  /* 0x0000000c0d0d723e */ /* 0x008fc400048070ff */
[----:B------:R-:W3:Y:S04]  /*4ee10*/  LDL.LU R12, [R1+0x2400] ;  /* 0x00240000010c7983 */ /* 0x000ee80000300800 */
[----:B------:R0:W-:Y:S04]  /*4ee20*/  STL [R1+0x264], R13 ;  /* 0x0002640d01007387 */ /* 0x0001e80000100800 */
[----:B0-----:R-:W3:Y:S02]  /*4ee30*/  LDL.LU R13, [R1+0x23fc] ;  /* 0x0023fc00010d7983 */ /* 0x001ee40000300800 */
[----:B---3--:R-:W-:-:S02]  /*4ee40*/  F2FP.SATFINITE.E4M3.F32.PACK_AB_MERGE_C R13, R13, R12, RZ ;  /* 0x0000000c0d0d723e */ /* 0x008fc400048070ff */
[----:B------:R-:W3:Y:S04]  /*4ee50*/  LDL.LU R12, [R1+0x23f8] ;  /* 0x0023f800010c7983 */ /* 0x000ee80000300800 */
[----:B------:R0:W-:Y:S04]  /*4ee60*/  STL [R1+0x13a8], R13 ;  /* 0x0013a80d01007387 */ /* 0x0001e80000100800 */
[----:B0-----:R-:W2:Y:S02]  /*4ee70*/  LDL.LU R13, [R1+0x23f4] ;  /* 0x0023f400010d7983 */ /* 0x001ea40000300800 */
[----:B--2---:R-:W-:-:S02]  /*4ee80*/  F2FP.SATFINITE.E4M3.F32.PACK_AB_MERGE_C R14, R14, R13, RZ ;  /* 0x0000000d0e0e723e */ /* 0x004fc400048070ff */
[----:B------:R-:W3:Y:S04]  /*4ee90*/  LDL.LU R13, [R1+0x23f0] ;  /* 0x0023f000010d7983 */ /* 0x000ee80000300800 */
[----:B------:R0:W-:Y:S02]  /*4eea0*/  STL [R1+0x1384], R14 ;  /* 0x0013840e01007387 */ /* 0x0001e40000100800 */
[----:B0-----:R-:W-:Y:S02]  /*4eeb0*/  F2FP.SATFINITE.E4M3.F32.PACK_AB_MERGE_C R14, R29, R10, RZ ;  /* 0x0000000a1d0e723e */ /* 0x001fe400048070ff */
[----:B------:R-:W-:Y:S02]  /*4eec0*/  F2FP.SATFINITE.E4M3.F32.PACK_AB_MERGE_C R10, R9, R28, RZ ;  /* 0x0000001c090a723e */ /* 0x000fe400048070ff */
[----:B------:R-:W-:Y:S01]  /*4eed0*/  F2FP.SATFINITE.E4M3.F32.PACK_AB_MERGE_C R9, R3, R8, RZ ;  /* 0x000000080309723e */ /* 0x000fe200048070ff */
[----:B------:R-:W-:Y:S01]  /*4eee0*/  STL [R1+0x1404], R14 ;  /* 0x0014040e01007387 */ /* 0x000fe20000100800 */
[----:B------:R-:W-:-:S02]  /*4eef0*/  F2FP.SATFINITE.E4M3.F32.PACK_AB_MERGE_C R8, R27, R26, RZ ;  /* 0x0000001a1b08723e */ /* 0x000fc400048070ff */
[----:B------:R-:W-:Y:S02]  /*4ef00*/  F2FP.SATFINITE.E4M3.F32.PACK_AB_MERGE_C R3, R2, R17, RZ ;  /* 0x000000110203723e */ /* 0x000fe400048070ff */
[----:B------:R-:W-:Y:S02]  /*4ef10*/  F2FP.SATFINITE.E4M3.F32.PACK_AB_MERGE_C R2, R19, R18, RZ ;  /* 0x000000121302723e */ /* 0x000fe400048070ff */
[----:B------:R-:W-:Y:S02]  /*4ef20*/  F2FP.SATFINITE.E4M3.F32.PACK_AB_MERGE_C R0, R24, R0, RZ ;  /* 0x000000001800723e */ /* 0x000fe400048070ff */
[----:B---3--:R-:W-:-:S05]  /*4ef30*/  F2FP.SATFINITE.E4M3.F32.PACK_AB_MERGE_C R12, R12, R13, RZ ;  /* 0x0000000d0c0c723e */ /* 0x008fca00048070ff */
[----:B------:R-:W-:Y:S04]  /*4ef40*/  STL [R1+0x1400], R12 ;  /* 0x0014000c01007387 */ /* 0x000fe80000100800 */
[----:B------:R-:W-:Y:S04]  /*4ef50*/  STL [R1+0x13d4], R10 ;  /* 0x0013d40a01007387 */ /* 0x000fe80000100800 */
[----:B------:R-:W-:Y:S04]  /*4ef60*/  STL [R1+0x13e0], R9 ;  /* 0x0013e00901007387 */ /* 0x000fe80000100800 */
[----:B------:R0:W-:Y:S04]  /*4ef70*/  STL [R1+0x2f4], R8 ;  /* 0x0002f40801007387 */ /* 0x0001e80000100800 */
[----:B------:R1:W-:Y:S01]  /*4ef80*/  STL [R1+0x1340], R3 ;  /* 0x0013400301007387 */ /* 0x0003e20000100800 */
[----:B0-----:R-:W-:-:S03]  /*4ef90*/  F2FP.SATFINITE.E4M3.F32.PACK_AB_MERGE_C R8, R15, R11, RZ ;  /* 0x0000000b0f08723e */ /* 0x001fc600048070ff */
[----:B------:R0:W-:Y:S01]  /*4efa0*/  STL [R1+0x260], R2 ;  /* 0x0002600201007387 */ /* 0x0001e20000100800 */
[----:B-1----:R-:W-:-:S03]  /*4efb0*/  F2FP.SATFINITE.E4M3.F32.PACK_AB_MERGE_C R3, R25, R16, RZ ;  /* 0x000000101903723e */ /* 0x002fc600048070ff */
[----:B------:R-:W-:Y:S04]  /*4efc0*/  STL [R1+0x1220], R8 ;  /* 0x0012200801007387 */ /* 0x000fe80000100800 */
[----:B------:R1:W-:Y:S01]  /*4efd0*/  STL [R1+0x238], R3 ;  /* 0x0002380301007387 */ /* 0x0003e20000100800 */
[----:B0-----:R-:W-:-:S05]  /*4efe0*/  F2FP.SATFINITE.E4M3.F32.PACK_AB_MERGE_C R2, R7, R4, RZ ;  /* 0x000000040702723e */ /* 0x001fca00048070ff */
[----:B------:R0:W-:Y:S01]  /*4eff0*/  STL [R1+0x2e4], R2 ;  /* 0x0002e40201007387 */ /* 0x0001e20000100800 */
[----:B-1----:R-:W-:-:S03]  /*4f000*/  F2FP.SATFINITE.E4M3.F32.PACK_AB_MERGE_C R3, R22, R23, RZ ;  /* 0x000000171603723e */ /* 0x002fc600048070ff */
[----:B------:R1:W-:Y:S04]  /*4f010*/  STL [R1+0x1f8], R0 ;  /* 0x0001f80001007387 */ /* 0x0003e80000100800 */
[----:B------:R-:W-:Y:S04]  /*4f020*/  STL [R1+0x2f0], R3 ;  /* 0x0002f00301007387 */ /* 0x000fe80000100800 */
[----:B------:R-:W2:Y:S01]  /*4f030*/  LDL.LU R14, [R1+0xe74] ;  /* 0x000e7400010e7983 */ /* 0x000ea20000300800 */
[----:B0-----:R-:W-:Y:S02]  /*4f040*/  F2FP.SATFINITE.E4M3.F32.PACK_AB_MERGE_C R2, R20, R21, RZ ;  /* 0x000000151402723e */ /* 0x001fe400048070ff */
[----:B-1----:R-:W-:-:S03]  /*4f050*/  F2FP.SATFINITE.E4M3.F32.PACK_AB_MERGE_C R0, R5, R6, RZ ;  /* 0x000000060500723e */ /* 0x002fc600048070ff */
        /* <DEDUP_REMOVED lines=145> */
[----:B------:R-:W2:Y:S01]  /*4f970*/  LDL.LU R10, [R1+0x237c] ;  /* 0x00237c00010a7983 */ /* 0x000ea20000300800 */
[----:B---3--:R-:W-:-:S03]  /*4f980*/  F2FP.SATFINITE.E4M3.F32.PACK_AB_MERGE_C R12, R12, R13, RZ ;  /* 0x0000000d0c0c723e */ /* 0x008fc600048070ff */
[----:B------:R2:W-:Y:S01]  /*4f990*/  STL [R1+0x200], R14 ;  /* 0x0002000e01007387 */ /* 0x0005e20000100800 */
[----:B------:R-:W-:Y:S02]  /*4f9a0*/  F2FP.SATFINITE.E4M3.F32.PACK_AB_MERGE_C R3, R3, R8, RZ ;  /* 0x000000080303723e */ /* 0x000fe400048070ff */
[----:B------:R-:W-:Y:S02]  /*4f9b0*/  F2FP.SATFINITE.E4M3.F32.PACK_AB_MERGE_C R8, R2, R17, RZ ;  /* 0x000000110208723e */ /* 0x000fe400048070ff */
[----:B------:R-:W-:Y:S02]  /*4f9c0*/  F2FP.SATFINITE.E4M3.F32.PACK_AB_MERGE_C R17, R25, R16, RZ ;  /* 0x000000101911723e */ /* 0x000fe400048070ff */
[----:B------:R-:W-:Y:S02]  /*4f9d0*/  F2FP.SATFINITE.E4M3.F32.PACK_AB_MERGE_C R2, R15, R11, RZ ;  /* 0x0000000b0f02723e */ /* 0x000fe400048070ff */
[----:B--2---:R-:W-:Y:S02]  /*4f9e0*/  F2FP.SATFINITE.E4M3.F32.PACK_AB_MERGE_C R14, R29, R10, RZ ;  /* 0x0000000a1d0e723e */ /* 0x004fe400048070ff */
[----:B------:R-:W-:-:S03]  /*4f9f0*/  F2FP.SATFINITE.E4M3.F32.PACK_AB_MERGE_C R10, R9, R28, RZ ;  /* 0x0000001c090a723e */ /* 0x000fc600048070ff */
[----:B------:R-:W-:Y:S01]  /*4fa00*/  STL [R1+0x1fc], R14 ;  /* 0x0001fc0e01007387 */ /* 0x000fe20000100800 */
[----:B------:R-:W-:-:S03]  /*4fa10*/  F2FP.SATFINITE.E4M3.F32.PACK_AB_MERGE_C R9, R27, R26, RZ ;  /* 0x0000001a1b09723e */ /* 0x000fc600048070ff */
[----:B------:R-:W-:Y:S04]  /*4fa20*/  STL [R1+0x1318], R12 ;  /* 0x0013180c01007387 */ /* 0x000fe80000100800 */
[----:B------:R-:W-:Y:S04]  /*4fa30*/  STL [R1+0x130c], R10 ;  /* 0x00130c0a01007387 */ /* 0x000fe80000100800 */
[----:B------:R0:W-:Y:S04]  /*4fa40*/  STL [R1+0x13c8], R3 ;  /* 0x0013c80301007387 */ /* 0x0001e80000100800 */
[----:B------:R-:W-:Y:S01]  /*4fa50*/  STL [R1+0x13c0], R9 ;  /* 0x0013c00901007387 */ /* 0x000fe20000100800 */
[----:B0-----:R-:W-:-:S03]  /*4fa60*/  F2FP.SATFINITE.E4M3.F32.PACK_AB_MERGE_C R3, R19, R18, RZ ;  /* 0x000000121303723e */ /* 0x001fc600048070ff */
[----:B------:R0:W-:Y:S04]  /*4fa70*/  STL [R1+0x1360], R8 ;  /* 0x0013600801007387 */ /* 0x0001e80000100800 */
[----:B------:R1:W-:Y:S04]  /*4fa80*/  STL [R1+0x136c], R3 ;  /* 0x00136c0301007387 */ /* 0x0003e80000100800 */
[----:B------:R-:W-:Y:S01]  /*4fa90*/  STL [R1+0x2090], R17 ;  /* 0x0020901101007387 */ /* 0x000fe20000100800 */
[----:B0-----:R-:W-:-:S03]  /*4faa0*/  F2FP.SATFINITE.E4M3.F32.PACK_AB_MERGE_C R8, R20, R21, RZ ;  /* 0x000000151408723e */ /* 0x001fc600048070ff */
[----:B------:R0:W-:Y:S01]  /*4fab0*/  STL [R1+0x2cc], R2 ;  /* 0x0002cc0201007387 */ /* 0x0001e20000100800 */
[----:B-1----:R-:W-:Y:S02]  /*4fac0*/  F2FP.SATFINITE.E4M3.F32.PACK_AB_MERGE_C R3, R7, R4, RZ ;  /* 0x000000040703723e */ /* 0x002fe400048070ff */
[----:B0-----:R-:W-:Y:S02]  /*4fad0*/  F2FP.SATFINITE.E4M3.F32.PACK_AB_MERGE_C R2, R24, R0, RZ ;  /* 0x000000001802723e */ /* 0x001fe400048070ff */
[----:B------:R-:W-:Y:S01]  /*4fae0*/  F2FP.SATFINITE.E4M3.F32.PACK_AB_MERGE_C R0, R22, R23, RZ ;  /* 0x000000171600723e */ /* 0x000fe200048070ff */
[----:B------:R-:W-:Y:S04]  /*4faf0*/  STL [R1+0x1f4], R3 ;  /* 0x0001f40301007387 */ /* 0x000fe80000100800 */
[----:B------:R-:W-:Y:S04]  /*4fb00*/  STL [R1+0x1f0], R2 ;  /* 0x0001f00201007387 */ /* 0x000fe80000100800 */
[----:B------:R0:W-:Y:S04]  /*4fb10*/  STL [R1+0x20e0], R8 ;  /* 0x0020e00801007387 */ /* 0x0001e80000100800 */
[----:B------:R1:W-:Y:S04]  /*4fb20*/  STL [R1+0x1cc], R0 ;  /* 0x0001cc0001007387 */ /* 0x0003e80000100800 */
[----:B0-----:R-:W2:Y:S01]  /*4fb30*/  LDL.LU R8, [R1+0xdac] ;  /* 0x000dac0001087983 */ /* 0x001ea20000300800 */
[----:B-1----:R-:W-:-:S03]  /*4fb40*/  F2FP.SATFINITE.E4M3.F32.PACK_AB_MERGE_C R0, R5, R6, RZ ;  /* 0x000000060500723e */ /* 0x002fc600048070ff */
        /* <DEDUP_REMOVED lines=145> */
[----:B---3--:R-:W-:Y:S02]  /*50460*/  F2FP.SATFINITE.E4M3.F32.PACK_AB_MERGE_C R25, R25, R14, RZ ;  /* 0x0000000e1919723e */ /* 0x008fe400048070ff */
[----:B------:R-:W-:Y:S02]  /*50470*/  F2FP.SATFINITE.E4M3.F32.PACK_AB_MERGE_C R10, R29, R10, RZ ;  /* 0x0000000a1d0a723e */ /* 0x000fe400048070ff */
[----:B------:R-:W-:Y:S02]  /*50480*/  F2FP.SATFINITE.E4M3.F32.PACK_AB_MERGE_C R2, R18, R2, RZ ;  /* 0x000000021202723e */ /* 0x000fe400048070ff */
[----:B------:R-:W-:Y:S02]  /*50490*/  F2FP.SATFINITE.E4M3.F32.PACK_AB_MERGE_C R0, R24, R0, RZ ;  /* 0x000000001800723e */ /* 0x000fe400048070ff */
[----:B--2---:R-:W-:-:S05]  /*504a0*/  F2FP.SATFINITE.E4M3.F32.PACK_AB_MERGE_C R9, R9, R17, RZ ;  /* 0x000000110909723e */ /* 0x004fca00048070ff */
[----:B------:R0:W-:Y:S04]  /*504b0*/  STL [R1+0x20f0], R9 ;  /* 0x0020f00901007387 */ /* 0x0001e80000100800 */
[----:B------:R1:W-:Y:S01]  /*504c0*/  STL [R1+0x17c], R8 ;  /* 0x00017c0801007387 */ /* 0x0003e20000100800 */
[----:B0-----:R-:W-:-:S03]  /*504d0*/  F2FP.SATFINITE.E4M3.F32.PACK_AB_MERGE_C R9, R12, R13, RZ ;  /* 0x0000000d0c09723e */ /* 0x001fc600048070ff */
[----:B------:R-:W-:Y:S01]  /*504e0*/  STL [R1+0x20f4], R25 ;  /* 0x0020f41901007387 */ /* 0x000fe20000100800 */
[----:B-1----:R-:W-:Y:S02]  /*504f0*/  F2FP.SATFINITE.E4M3.F32.PACK_AB_MERGE_C R8, R3, R28, RZ ;  /* 0x0000001c0308723e */ /* 0x002fe400048070ff */
[----:B------:R-:W-:Y:S01]  /*50500*/  F2FP.SATFINITE.E4M3.F32.PACK_AB_MERGE_C R3, R27, R26, RZ ;  /* 0x0000001a1b03723e */ /* 0x000fe200048070ff */
        /* <DEDUP_REMOVED lines=57> */
[----:B------:R-:W3:Y:S01]  /*508a0*/  LDL.LU R8, [R1+0xcc0] ;  /* 0x000cc00001087983 */ /* 0x000ee20000300800 */
[----:B--2---:R-:W-:-:S03]  /*508b0*/  F2FP.SATFINITE.E4M3.F32.PACK_AB_MERGE_C R25, R25, R29, RZ ;  /* 0x0000001d1919723e */ /* 0x004fc600048070ff */
[----:B---3--:R0:W-:Y:S04]  /*508c0*/  STL [R1+0x22c4], R8 ;  /* 0x0022c40801007387 */ /* 0x0081e80000100800 */
[----:B0-----:R-:W2:Y:S04]  /*508d0*/  LDL.LU R8, [R1+0xce8] ;  /* 0x000ce80001087983 */ /* 0x001ea80000300800 */
        /* <DEDUP_REMOVED lines=63> */
[----:B0-----:R-:W3:Y:S02]  /*50cd0*/  LDL.LU R9, [R1+0x22c0] ;  /* 0x0022c00001097983 */ /* 0x001ee40000300800 */
[----:B---3--:R-:W-:-:S02]  /*50ce0*/  F2FP.SATFINITE.E4M3.F32.PACK_AB_MERGE_C R29, R29, R9, RZ ;  /* 0x000000091d1d723e */ /* 0x008fc400048070ff */
[----:B------:R-:W3:Y:S01]  /*50cf0*/  LDL.LU R9, [R1+0x22bc] ;  /* 0x0022bc0001097983 */ /* 0x000ee20000300800 */
[----:B--2---:R-:W-:Y:S02]  /*50d00*/  F2FP.SATFINITE.E4M3.F32.PACK_AB_MERGE_C R17, R17, R8, RZ ;  /* 0x000000081111723e */ /* 0x004fe400048070ff */
[----:B------:R-:W-:Y:S01]  /*50d10*/  F2FP.SATFINITE.E4M3.F32.PACK_AB_MERGE_C R8, R12, R13, RZ ;  /* 0x0000000d0c08723e */ /* 0x000fe200048070ff */
[----:B------:R-:W-:Y:S01]  /*50d20*/  STL [R1+0x2134], R29 ;  /* 0x0021341d01007387 */ /* 0x000fe20000100800 */
[----:B------:R-:W-:Y:S02]  /*50d30*/  F2FP.SATFINITE.E4M3.F32.PACK_AB_MERGE_C R12, R27, R26, RZ ;  /* 0x0000001a1b0c723e */ /* 0x000fe400048070ff */
[----:B------:R-:W-:Y:S02]  /*50d40*/  F2FP.SATFINITE.E4M3.F32.PACK_AB_MERGE_C R3, R3, R28, RZ ;  /* 0x0000001c0303723e */ /* 0x000fe400048070ff */
[----:B------:R-:W-:Y:S02]  /*50d50*/  F2FP.SATFINITE.E4M3.F32.PACK_AB_MERGE_C R13, R11, R19, RZ ;  /* 0x000000130b0d723e */ /* 0x000fe400048070ff */
[----:B------:R-:W-:-:S02]  /*50d60*/  F2FP.SATFINITE.E4M3.F32.PACK_AB_MERGE_C R2, R18, R2, RZ ;  /* 0x000000021202723e */ /* 0x000fc400048070ff */
[----:B------:R-:W-:Y:S02]  /*50d70*/  F2FP.SATFINITE.E4M3.F32.PACK_AB_MERGE_C R0, R24, R0, RZ ;  /* 0x000000001800723e */ /* 0x000fe400048070ff */
[----:B---3--:R-:W-:Y:S02]  /*50d80*/  F2FP.SATFINITE.E4M3.F32.PACK_AB_MERGE_C R25, R9, R25, RZ ;  /* 0x000000190919723e */ /* 0x008fe400048070ff */
[----:B------:R-:W-:-:S03]  /*50d90*/  F2FP.SATFINITE.E4M3.F32.PACK_AB_MERGE_C R9, R10, R14, RZ ;  /* 0x0000000e0a09723e */ /* 0x000fc600048070ff */
[----:B------:R-:W-:Y:S04]  /*50da0*/  STL [R1+0x2b4], R25 ;  /* 0x0002b41901007387 */ /* 0x000fe80000100800 */
[----:B------:R-:W-:Y:S04]  /*50db0*/  STL [R1+0x9c], R17 ;  /* 0x00009c1101007387 */ /* 0x000fe80000100800 */
[----:B------:R-:W-:Y:S04]  /*50dc0*/  STL [R1+0x1bc], R9 ;  /* 0x0001bc0901007387 */ /* 0x000fe80000100800 */
[----:B------:R0:W-:Y:S04]  /*50dd0*/  STL [R1+0x94], R8 ;  /* 0x0000940801007387 */ /* 0x0001e80000100800 */
[----:B------:R-:W-:Y:S04]  /*50de0*/  STL [R1+0x2104], R12 ;  /* 0x0021040c01007387 */ /* 0x000fe80000100800 */
[----:B------:R1:W-:Y:S01]  /*50df0*/  STL [R1+0x2a8], R3 ;  /* 0x0002a80301007387 */ /* 0x0003e20000100800 */
[----:B0-----:R-:W-:-:S03]  /*50e00*/  F2FP.SATFINITE.E4M3.F32.PACK_AB_MERGE_C R8, R16, R15, RZ ;  /* 0x0000000f1008723e */ /* 0x001fc600048070ff */
[----:B------:R-:W-:Y:S04]  /*50e10*/  STL [R1+0x2108], R13 ;  /* 0x0021080d01007387 */ /* 0x000fe80000100800 */
[----:B------:R0:W-:Y:S01]  /*50e20*/  STL [R1+0xf0], R2 ;  /* 0x0000f00201007387 */ /* 0x0001e20000100800 */
[----:B-1----:R-:W-:-:S03]  /*50e30*/  F2FP.SATFINITE.E4M3.F32.PACK_AB_MERGE_C R3, R22, R23, RZ ;  /* 0x000000171603723e */ /* 0x002fc600048070ff */
[----:B------:R-:W-:Y:S01]  /*50e40*/  STL [R1+0x210c], R8 ;  /* 0x00210c0801007387 */ /* 0x000fe20000100800 */
[----:B0-----:R-:W-:-:S05]  /*50e50*/  F2FP.SATFINITE.E4M3.F32.PACK_AB_MERGE_C R2, R7, R4, RZ ;  /* 0x000000040702723e */ /* 0x001fca00048070ff */
[----:B------:R0:W-:Y:S04]  /*50e60*/  STL [R1+0x174], R2 ;  /* 0x0001740201007387 */ /* 0x0001e80000100800 */
[----:B------:R1:W-:Y:S04]  /*50e70*/  STL [R1+0x170], R0 ;  /* 0x0001700001007387 */ /* 0x0003e80000100800 */
[----:B------:R-:W-:Y:S04]  /*50e80*/  STL [R1+0x12a0], R3 ;  /* 0x0012a00301007387 */ /* 0x000fe80000100800 */
[----:B------:R-:W2:Y:S01]  /*50e90*/  LDL.LU R17, [R1+0xc54] ;  /* 0x000c540001117983 */ /* 0x000ea20000300800 */
[----:B0-----:R-:W-:-:S02]  /*50ea0*/  F2FP.SATFINITE.E4M3.F32.PACK_AB_MERGE_C R2, R20, R21, RZ ;  /* 0x000000151402723e */ /* 0x001fc400048070ff */
        /* <DEDUP_REMOVED lines=26> */
[----:B0-----:R-:W3:Y:S01]  /*51050*/  LDL.LU R15, [R1+0xc40] ;  /* 0x000c4000010f7983 */ /* 0x001ee20000300800 */
[----:B--2---:R-:W-:-:S03]  /*51060*/  F2FP.SATFINITE.E4M3.F32.PACK_AB_MERGE_C R17, R17, R8, RZ ;  /* 0x000000081111723e */ /* 0x004fc600048070ff */
[----:B---3--:R0:W-:Y:S04]  /*51070*/  STL [R1+0x229c], R15 ;  /* 0x00229c0f01007387 */ /* 0x0081e80000100800 */
[----:B0-----:R-:W2:Y:S04]  /*51080*/  LDL.LU R15, [R1+0xc58] ;  /* 0x000c5800010f7983 */ /* 0x001ea80000300800 */
        /* <DEDUP_REMOVED lines=50> */
[----:B------:R-:W2:Y:S01]  /*513b0*/  LDL.LU R8, [R1+0x228c] ;  /* 0x00228c0001087983 */ /* 0x000ea20000300800 */
[----:B------:R-:W-:Y:S02]  /*513c0*/  F2FP.SATFINITE.E4M3.F32.PACK_AB_MERGE_C R9, R9, R29, RZ ;  /* 0x0000001d0909723e */ /* 0x000fe400048070ff */
[----:B------:R-:W-:Y:S02]  /*513d0*/  F2FP.SATFINITE.E4M3.F32.PACK_AB_MERGE_C R14, R14, R25, RZ ;  /* 0x000000190e0e723e */ /* 0x000fe400048070ff */
[----:B------:R-:W-:Y:S02]  /*513e0*/  F2FP.SATFINITE.E4M3.F32.PACK_AB_MERGE_C R25, R19, R18, RZ ;  /* 0x000000121319723e */ /* 0x000fe400048070ff */
[----:B--2---:R-:W-:Y:S02]  /*513f0*/  F2FP.SATFINITE.E4M3.F32.PACK_AB_MERGE_C R15, R15, R8, RZ ;  /* 0x000000080f0f723e */ /* 0x004fe400048070ff */
[----:B------:R-:W-:-:S03]  /*51400*/  F2FP.SATFINITE.E4M3.F32.PACK_AB_MERGE_C R8, R12, R13, RZ ;  /* 0x0000000d0c08723e */ /* 0x000fc600048070ff */
[----:B------:R0:W-:Y:S04]  /*51410*/  STL [R1+0x2110], R15 ;  /* 0x0021100f01007387 */ /* 0x0001e80000100800 */
[----:B------:R-:W-:Y:S04]  /*51420*/  STL [R1+0x118], R17 ;  /* 0x0001181101007387 */ /* 0x000fe80000100800 */
[----:B------:R-:W-:Y:S01]  /*51430*/  STL [R1+0x2114], R9 ;  /* 0x0021140901007387 */ /* 0x000fe20000100800 */
[----:B0-----:R-:W-:-:S03]  /*51440*/  F2FP.SATFINITE.E4M3.F32.PACK_AB_MERGE_C R15, R28, R10, RZ ;  /* 0x0000000a1c0f723e */ /* 0x001fc600048070ff */
[----:B------:R0:W-:Y:S04]  /*51450*/  STL [R1+0xec], R8 ;  /* 0x0000ec0801007387 */ /* 0x0001e80000100800 */
[----:B------:R-:W-:Y:S04]  /*51460*/  STL [R1+0x2118], R14 ;  /* 0x0021180e01007387 */ /* 0x000fe80000100800 */
[----:B------:R1:W-:Y:S01]  /*51470*/  STL [R1+0x211c], R15 ;  /* 0x00211c0f01007387 */ /* 0x0003e20000100800 */
[----:B0-----:R-:W-:Y:S02]  /*51480*/  F2FP.SATFINITE.E4M3.F32.PACK_AB_MERGE_C R8, R26, R3, RZ ;  /* 0x000000031a08723e */ /* 0x001fe400048070ff */
[----:B-1----:R-:W-:-:S03]  /*51490*/  F2FP.SATFINITE.E4M3.F32.PACK_AB_MERGE_C R15, R2, R27, RZ ;  /* 0x0000001b020f723e */ /* 0x002fc600048070ff */
[----:B------:R-:W-:Y:S01]  /*514a0*/  STL [R1+0x2120], R8 ;  /* 0x0021200801007387 */ /* 0x000fe20000100800 */
[----:B------:R-:W-:-:S03]  /*514b0*/  F2FP.SATFINITE.E4M3.F32.PACK_AB_MERGE_C R2, R16, R11, RZ ;  /* 0x0000000b1002723e */ /* 0x000fc600048070ff */
[----:B------:R-:W-:Y:S04]  /*514c0*/  STL [R1+0x2128], R15 ;  /* 0x0021280f01007387 */ /* 0x000fe80000100800 */
[----:B------:R0:W-:Y:S01]  /*514d0*/  STL [R1+0x212c], R25 ;  /* 0x00212c1901007387 */ /* 0x0001e20000100800 */
[----:B------:R-:W-:Y:S02]  /*514e0*/  F2FP.SATFINITE.E4M3.F32.PACK_AB_MERGE_C R14, R24, R0, RZ ;  /* 0x00000000180e723e */ /* 0x000fe400048070ff */
[----:B0-----:R-:W-:-:S05]  /*514f0*/  F2FP.SATFINITE.E4M3.F32.PACK_AB_MERGE_C R25, R7, R4, RZ ;  /* 0x000000040719723e */ /* 0x001fca00048070ff */
[----:B------:R-:W-:Y:S01]  /*51500*/  STL [R1+0x2138], R25 ;  /* 0x0021381901007387 */ /* 0x000fe20000100800 */
[----:B------:R-:W-:-:S03]  /*51510*/  F2FP.SATFINITE.E4M3.F32.PACK_AB_MERGE_C R0, R20, R21, RZ ;  /* 0x000000151400723e */ /* 0x000fc600048070ff */
[----:B------:R0:W-:Y:S04]  /*51520*/  STL [R1+0x84], R2 ;  /* 0x0000840201007387 */ /* 0x0001e80000100800 */
[----:B------:R-:W-:Y:S01]  /*51530*/  STL [R1+0x213c], R14 ;  /* 0x00213c0e01007387 */ /* 0x000fe20000100800 */
[----:B0-----:R-:W-:-:S05]  /*51540*/  F2FP.SATFINITE.E4M3.F32.PACK_AB_MERGE_C R2, R22, R23, RZ ;  /* 0x000000171602723e */ /* 0x001fca00048070ff */
[----:B------:R-:W-:Y:S04]  /*51550*/  STL [R1+0x78], R2 ;  /* 0x0000780201007387 */ /* 0x000fe80000100800 */
[----:B------:R-:W2:Y:S04]  /*51560*/  LDL.LU R24, [R1+0x294] ;  /* 0x0002940001187983 */ /* 0x000ea80000300800 */
[----:B------:R-:W-:Y:S04]  /*51570*/  STL [R1+0x70], R0 ;  /* 0x0000700001007387 */ /* 0x000fe80000100800 */
[----:B------:R-:W3:Y:S04]  /*51580*/  LDL.LU R23, [R1+0x29c] ;  /* 0x00029c0001177983 */ /* 0x000ee80000300800 */
        /* <DEDUP_REMOVED lines=17> */
[----:B--2---:R0:W-:Y:S04]  /*516a0*/  STL [R1+0x226c], R14 ;  /* 0x00226c0e01007387 */ /* 0x0041e80000100800 */
[----:B0-----:R-:W2:Y:S04]  /*516b0*/  LDL.LU R14, [R1+0xba4] ;  /* 0x000ba400010e7983 */ /* 0x001ea80000300800 */
[----:B--2---:R0:W-:Y:S04]  /*516c0*/  STL [R1+0x2274], R14 ;  /* 0x0022740e01007387 */ /* 0x0041e80000100800 */
[----:B0-----:R-:W2:Y:S04]  /*516d0*/  LDL.LU R14, [R1+0xbb8] ;  /* 0x000bb800010e7983 */ /* 0x001ea80000300800 */
[----:B------:R-:W2:Y:S01]  /*516e0*/  LDL.LU R15, [R1+0xb8c] ;  /* 0x000b8c00010f7983 */ /* 0x000ea20000300800 */
[----:B------:R-:W-:-:S02]  /*516f0*/  F2FP.SATFINITE.E4M3.F32.PACK_AB_MERGE_C R25, R5, R6, RZ ;  /* 0x000000060519723e */ /* 0x000fc400048070ff */
[----:B------:R-:W-:Y:S01]  /*51700*/  F2FP.SATFINITE.E4M3.F32.PACK_AB_MERGE_C R24, R24, R23, RZ ;  /* 0x000000171818723e */ /* 0x000fe200048070ff */
        /* <DEDUP_REMOVED lines=23> */
[----:B0-----:R-:W2:Y:S04]  /*51880*/  LDL.LU R25, [R1+0xb84] ;  /* 0x000b840001197983 */ /* 0x001ea80000300800 */
        /* <DEDUP_REMOVED lines=20> */
[----:B------:R-:W2:Y:S04]  /*519d0*/  LDL.LU R14, [R1+0x2274] ;  /* 0x00227400010e7983 */ /* 0x000ea80000300800 */
[----:B------:R0:W-:Y:S04]  /*519e0*/  STL [R1+0x2158], R11 ;  /* 0x0021580b01007387 */ /* 0x0001e80000100800 */
[----:B0-----:R-:W3:Y:S01]  /*519f0*/  LDL.LU R11, [R1+0xbac] ;  /* 0x000bac00010b7983 */ /* 0x001ee20000300800 */
[----:B--2---:R-:W-:-:S03]  /*51a00*/  F2FP.SATFINITE.E4M3.F32.PACK_AB_MERGE_C R14, R14, R15, RZ ;  /* 0x0000000f0e0e723e */ /* 0x004fc600048070ff */
[----:B------:R-:W2:Y:S04]  /*51a10*/  LDL.LU R15, [R1+0x2270] ;  /* 0x00227000010f7983 */ /* 0x000ea80000300800 */
[----:B------:R0:W-:Y:S04]  /*51a20*/  STL [R1+0xc4], R14 ;  /* 0x0000c40e01007387 */ /* 0x0001e80000100800 */
[----:B0-----:R-:W3:Y:S01]  /*51a30*/  LDL.LU R14, [R1+0x226c] ;  /* 0x00226c00010e7983 */ /* 0x001ee20000300800 */
[----:B------:R-:W-:Y:S02]  /*51a40*/  F2FP.SATFINITE.E4M3.F32.PACK_AB_MERGE_C R2, R2, R7, RZ ;  /* 0x000000070202723e */ /* 0x000fe400048070ff */
[----:B---3--:R-:W-:-:S02]  /*51a50*/  F2FP.SATFINITE.E4M3.F32.PACK_AB_MERGE_C R11, R11, R14, RZ ;  /* 0x0000000e0b0b723e */ /* 0x008fc400048070ff */
[----:B------:R-:W2:Y:S01]  /*51a60*/  LDL.LU R14, [R1+0x2268] ;  /* 0x00226800010e7983 */ /* 0x000ea20000300800 */
[----:B------:R-:W-:-:S03]  /*51a70*/  F2FP.SATFINITE.E4M3.F32.PACK_AB_MERGE_C R7, R23, R17, RZ ;  /* 0x000000111707723e */ /* 0x000fc600048070ff */
[----:B------:R0:W-:Y:S04]  /*51a80*/  STL [R1+0xc0], R11 ;  /* 0x0000c00b01007387 */ /* 0x0001e80000100800 */
[----:B------:R-:W-:Y:S01]  /*51a90*/  STL [R1+0x1288], R2 ;  /* 0x0012880201007387 */ /* 0x000fe20000100800 */
[----:B0-----:R-:W-:-:S03]  /*51aa0*/  F2FP.SATFINITE.E4M3.F32.PACK_AB_MERGE_C R11, R25, R24, RZ ;  /* 0x00000018190b723e */ /* 0x001fc600048070ff */
[----:B------:R0:W-:Y:S04]  /*51ab0*/  STL [R1+0x1274], R7 ;  /* 0x0012740701007387 */ /* 0x0001e80000100800 */
[----:B------:R-:W-:Y:S01]  /*51ac0*/  STL [R1+0x12e4], R11 ;  /* 0x0012e40b01007387 */ /* 0x000fe20000100800 */
[----:B0-----:R-:W-:Y:S02]  /*51ad0*/  F2FP.SATFINITE.E4M3.F32.PACK_AB_MERGE_C R7, R9, R8, RZ ;  /* 0x000000080907723e */ /* 0x001fe400048070ff */
[----:B------:R-:W-:Y:S02]  /*51ae0*/  F2FP.SATFINITE.E4M3.F32.PACK_AB_MERGE_C R8, R12, R13, RZ ;  /* 0x0000000d0c08723e */ /* 0x000fe400048070ff */
[----:B------:R-:W-:Y:S02]  /*51af0*/  F2FP.SATFINITE.E4M3.F32.PACK_AB_MERGE_C R4, R4, R16, RZ ;  /* 0x000000100404723e */ /* 0x000fe400048070ff */
[----:B------:R-:W-:-:S02]  /*51b00*/  F2FP.SATFINITE.E4M3.F32.PACK_AB_MERGE_C R0, R22, R0, RZ ;  /* 0x000000001600723e */ /* 0x000fc400048070ff */
[----:B--2---:R-:W-:-:S05]  /*51b10*/  F2FP.SATFINITE.E4M3.F32.PACK_AB_MERGE_C R2, R15, R14, RZ ;  /* 0x0000000e0f02723e */ /* 0x004fca00048070ff */
[----:B------:R0:W-:Y:S04]  /*51b20*/  STL [R1+0x12e0], R2 ;  /* 0x0012e00201007387 */ /* 0x0001e80000100800 */
[----:B------:R1:W-:Y:S01]  /*51b30*/  STL [R1+0x12ac], R7 ;  /* 0x0012ac0701007387 */ /* 0x0003e20000100800 */
[----:B0-----:R-:W-:-:S03]  /*51b40*/  F2FP.SATFINITE.E4M3.F32.PACK_AB_MERGE_C R2, R10, R29, RZ ;  /* 0x0000001d0a02723e */ /* 0x001fc600048070ff */
[----:B------:R-:W-:Y:S01]  /*51b50*/  STL [R1+0x12b4], R8 ;  /* 0x0012b40801007387 */ /* 0x000fe20000100800 */
[----:B-1----:R-:W-:-:S03]  /*51b60*/  F2FP.SATFINITE.E4M3.F32.PACK_AB_MERGE_C R7, R3, R28, RZ ;  /* 0x0000001c0307723e */ /* 0x002fc600048070ff */
[----:B------:R0:W-:Y:S01]  /*51b70*/  STL [R1+0x298], R2 ;  /* 0x0002980201007387 */ /* 0x0001e20000100800 */
[----:B------:R-:W-:Y:S02]  /*51b80*/  F2FP.SATFINITE.E4M3.F32.PACK_AB_MERGE_C R3, R27, R26, RZ ;  /* 0x0000001a1b03723e */ /* 0x000fe400048070ff */
[----:B------:R-:W-:Y:S01]  /*51b90*/  F2FP.SATFINITE.E4M3.F32.PACK_AB_MERGE_C R10, R20, R21, RZ ;  /* 0x00000015140a723e */ /* 0x000fe200048070ff */
[----:B------:R-:W-:Y:S01]  /*51ba0*/  STL [R1+0x124c], R7 ;  /* 0x00124c0701007387 */ /* 0x000fe20000100800 */
[----:B0-----:R-:W-:-:S03]  /*51bb0*/  F2FP.SATFINITE.E4M3.F32.PACK_AB_MERGE_C R2, R19, R18, RZ ;  /* 0x000000121302723e */ /* 0x001fc600048070ff */
[----:B------:R-:W-:Y:S04]  /*51bc0*/  STL [R1+0xa4], R3 ;  /* 0x0000a40301007387 */ /* 0x000fe80000100800 */
[----:B------:R-:W-:Y:S04]  /*51bd0*/  STL [R1+0x215c], R4 ;  /* 0x00215c0401007387 */ /* 0x000fe80000100800 */
[----:B------:R-:W-:Y:S04]  /*51be0*/  STL [R1+0x1218], R2 ;  /* 0x0012180201007387 */ /* 0x000fe80000100800 */
[----:B------:R-:W-:Y:S04]  /*51bf0*/  STL [R1+0x2160], R10 ;  /* 0x0021600a01007387 */ /* 0x000fe80000100800 */
[----:B------:R0:W-:Y:S04]  /*51c00*/  STL [R1+0x250], R0 ;  /* 0x0002500001007387 */ /* 0x0001e80000100800 */
[----:B------:R-:W2:Y:S04]  /*51c10*/  LDL.LU R13, [R1+0xb24] ;  /* 0x000b2400010d7983 */ /* 0x000ea80000300800 */
[----:B------:R-:W3:Y:S01]  /*51c20*/  LDL.LU R12, [R1+0xb14] ;  /* 0x000b1400010c7983 */ /* 0x000ee20000300800 */
[----:B0-----:R-:W-:-:S05]  /*51c30*/  F2FP.SATFINITE.E4M3.F32.PACK_AB_MERGE_C R0, R5, R6, RZ ;  /* 0x000000060500723e */ /* 0x001fca00048070ff */
[----:B------:R-:W-:Y:S04]  /*51c40*/  STL [R1+0x120c], R0 ;  /* 0x00120c0001007387 */ /* 0x000fe80000100800 */
        /* <DEDUP_REMOVED lines=86> */
[----:B------:R-:W2:Y:S01]  /*521b0*/  LDL.LU R21, [R1+0x2234] ;  /* 0x0022340001157983 */ /* 0x000ea20000300800 */
[----:B---3--:R-:W-:-:S03]  /*521c0*/  F2FP.SATFINITE.E4M3.F32.PACK_AB_MERGE_C R8, R8, R17, RZ ;  /* 0x000000110808723e */ /* 0x008fc600048070ff */
[----:B------:R-:W-:Y:S01]  /*521d0*/  STL [R1+0x2174], R15 ;  /* 0x0021740f01007387 */ /* 0x000fe20000100800 */
[----:B------:R-:W-:Y:S02]  /*521e0*/  F2FP.SATFINITE.E4M3.F32.PACK_AB_MERGE_C R16, R16, R4, RZ ;  /* 0x000000041010723e */ /* 0x000fe400048070ff */
[----:B------:R-:W-:Y:S02]  /*521f0*/  F2FP.SATFINITE.E4M3.F32.PACK_AB_MERGE_C R3, R3, R11, RZ ;  /* 0x0000000b0303723e */ /* 0x000fe400048070ff */
[----:B------:R-:W-:Y:S02]  /*52200*/  F2FP.SATFINITE.E4M3.F32.PACK_AB_MERGE_C R27, R27, R7, RZ ;  /* 0x000000071b1b723e */ /* 0x000fe400048070ff */
[----:B------:R-:W-:Y:S02]  /*52210*/  F2FP.SATFINITE.E4M3.F32.PACK_AB_MERGE_C R26, R26, R2, RZ ;  /* 0x000000021a1a723e */ /* 0x000fe400048070ff */
[----:B------:R-:W-:Y:S02]  /*52220*/  F2FP.SATFINITE.E4M3.F32.PACK_AB_MERGE_C R4, R24, R23, RZ ;  /* 0x000000171804723e */ /* 0x000fe400048070ff */
[----:B------:R-:W-:-:S02]  /*52230*/  F2FP.SATFINITE.E4M3.F32.PACK_AB_MERGE_C R2, R29, R9, RZ ;  /* 0x000000091d02723e */ /* 0x000fc400048070ff */
[----:B--2---:R-:W-:-:S05]  /*52240*/  F2FP.SATFINITE.E4M3.F32.PACK_AB_MERGE_C R21, R21, R12, RZ ;  /* 0x0000000c1515723e */ /* 0x004fca00048070ff */
[----:B------:R-:W-:Y:S04]  /*52250*/  STL [R1+0x2178], R21 ;  /* 0x0021781501007387 */ /* 0x000fe80000100800 */
[----:B------:R0:W-:Y:S04]  /*52260*/  STL [R1+0xb0], R8 ;  /* 0x0000b00801007387 */ /* 0x0001e80000100800 */
[----:B------:R-:W-:Y:S01]  /*52270*/  STL [R1+0x2098], R16 ;  /* 0x0020981001007387 */ /* 0x000fe20000100800 */
[----:B0-----:R-:W-:-:S05]  /*52280*/  F2FP.SATFINITE.E4M3.F32.PACK_AB_MERGE_C R8, R10, R13, RZ ;  /* 0x0000000d0a08723e */ /* 0x001fca00048070ff */
[----:B------:R-:W-:Y:S04]  /*52290*/  STL [R1+0x1224], R8 ;  /* 0x0012240801007387 */ /* 0x000fe80000100800 */
[----:B------:R0:W-:Y:S04]  /*522a0*/  STL [R1+0x209c], R3 ;  /* 0x00209c0301007387 */ /* 0x0001e80000100800 */
[----:B------:R-:W-:Y:S01]  /*522b0*/  STL [R1+0x2078], R27 ;  /* 0x0020781b01007387 */ /* 0x000fe20000100800 */
[----:B0-----:R-:W-:-:S03]  /*522c0*/  F2FP.SATFINITE.E4M3.F32.PACK_AB_MERGE_C R3, R14, R25, RZ ;  /* 0x000000190e03723e */ /* 0x001fc600048070ff */
[----:B------:R-:W-:Y:S04]  /*522d0*/  STL [R1+0x207c], R26 ;  /* 0x00207c1a01007387 */ /* 0x000fe80000100800 */
[----:B------:R0:W-:Y:S04]  /*522e0*/  STL [R1+0x12d0], R4 ;  /* 0x0012d00401007387 */ /* 0x0001e80000100800 */
[----:B------:R1:W-:Y:S01]  /*522f0*/  STL [R1+0x12cc], R3 ;  /* 0x0012cc0301007387 */ /* 0x0003e20000100800 */
[----:B0-----:R-:W-:-:S03]  /*52300*/  F2FP.SATFINITE.E4M3.F32.PACK_AB_MERGE_C R4, R18, R28, RZ ;  /* 0x0000001c1204723e */ /* 0x001fc600048070ff */
[----:B------:R0:W-:Y:S01]  /*52310*/  STL [R1+0x1320], R2 ;  /* 0x0013200201007387 */ /* 0x0001e20000100800 */
[----:B-1----:R-:W-:-:S03]  /*52320*/  F2FP.SATFINITE.E4M3.F32.PACK_AB_MERGE_C R3, R0, R19, RZ ;  /* 0x000000130003723e */ /* 0x002fc600048070ff */
[----:B------:R-:W-:Y:S04]  /*52330*/  STL [R1+0x131c], R4 ;  /* 0x00131c0401007387 */ /* 0x000fe80000100800 */
[----:B------:R-:W-:Y:S04]  /*52340*/  STL [R1+0x1330], R3 ;  /* 0x0013300301007387 */ /* 0x000fe80000100800 */
[----:B------:R-:W2:Y:S01]  /*52350*/  LDL.LU R26, [R1+0xa1c] ;  /* 0x000a1c00011a7983 */ /* 0x000ea20000300800 */
[----:B0-----:R-:W-:Y:S02]  /*52360*/  F2FP.SATFINITE.E4M3.F32.PACK_AB_MERGE_C R2, R20, R22, RZ ;  /* 0x000000161402723e */ /* 0x001fe400048070ff */
[----:B------:R-:W-:-:S03]  /*52370*/  F2FP.SATFINITE.E4M3.F32.PACK_AB_MERGE_C R0, R5, R6, RZ ;  /* 0x000000060500723e */ /* 0x000fc600048070ff */
        /* <DEDUP_REMOVED lines=147> */
[----:B------:R-:W-:Y:S01]  /*52cb0*/  F2FP.SATFINITE.E4M3.F32.PACK_AB_MERGE_C R15, R17, R15, RZ ;  /* 0x0000000f110f723e */ /* 0x000fe200048070ff */
[----:B------:R-:W-:Y:S01]  /*52cc0*/  STL [R1+0x13cc], R26 ;  /* 0x0013cc1a01007387 */ /* 0x000fe20000100800 */
[----:B------:R-:W-:Y:S02]  /*52cd0*/  F2FP.SATFINITE.E4M3.F32.PACK_AB_MERGE_C R4, R11, R4, RZ ;  /* 0x000000040b04723e */ /* 0x000fe400048070ff */
[----:B------:R-:W-:Y:S02]  /*52ce0*/  F2FP.SATFINITE.E4M3.F32.PACK_AB_MERGE_C R19, R19, R25, RZ ;  /* 0x000000191313723e */ /* 0x000fe400048070ff */
[----:B------:R-:W-:Y:S02]  /*52cf0*/  F2FP.SATFINITE.E4M3.F32.PACK_AB_MERGE_C R18, R18, R14, RZ ;  /* 0x0000000e1212723e */ /* 0x000fe400048070ff */
[----:B--2---:R-:W-:-:S05]  /*52d00*/  F2FP.SATFINITE.E4M3.F32.PACK_AB_MERGE_C R3, R3, R27, RZ ;  /* 0x0000001b0303723e */ /* 0x004fca00048070ff */
[----:B------:R0:W-:Y:S04]  /*52d10*/  STL [R1+0x13dc], R3 ;  /* 0x0013dc0301007387 */ /* 0x0001e80000100800 */
[----:B------:R-:W-:Y:S01]  /*52d20*/  STL [R1+0x13d8], R16 ;  /* 0x0013d81001007387 */ /* 0x000fe20000100800 */
[----:B0-----:R-:W-:-:S03]  /*52d30*/  F2FP.SATFINITE.E4M3.F32.PACK_AB_MERGE_C R3, R12, R8, RZ ;  /* 0x000000080c03723e */ /* 0x001fc600048070ff */
[----:B------:R-:W-:Y:S01]  /*52d40*/  STL [R1+0x13e8], R15 ;  /* 0x0013e80f01007387 */ /* 0x000fe20000100800 */
[----:B------:R-:W-:-:S03]  /*52d50*/  F2FP.SATFINITE.E4M3.F32.PACK_AB_MERGE_C R8, R10, R13, RZ ;  /* 0x0000000d0a08723e */ /* 0x000fc600048070ff */
[----:B------:R0:W-:Y:S04]  /*52d60*/  STL [R1+0x13e4], R3 ;  /* 0x0013e40301007387 */ /* 0x0001e80000100800 */
[----:B------:R-:W-:Y:S01]  /*52d70*/  STL [R1+0x13f8], R8 ;  /* 0x0013f80801007387 */ /* 0x000fe20000100800 */
[----:B0-----:R-:W-:-:S03]  /*52d80*/  F2FP.SATFINITE.E4M3.F32.PACK_AB_MERGE_C R3, R2, R7, RZ ;  /* 0x000000070203723e */ /* 0x001fc600048070ff */
[----:B------:R0:W-:Y:S01]  /*52d90*/  STL [R1+0x13f4], R4 ;  /* 0x0013f40401007387 */ /* 0x0001e20000100800 */
[----:B------:R-:W-:-:S03]  /*52da0*/  F2FP.SATFINITE.E4M3.F32.PACK_AB_MERGE_C R2, R24, R23, RZ ;  /* 0x000000171802723e */ /* 0x000fc600048070ff */
[----:B------:R1:W-:Y:S04]  /*52db0*/  STL [R1+0x22c], R3 ;  /* 0x00022c0301007387 */ /* 0x0003e80000100800 */
[----:B------:R-:W-:Y:S01]  /*52dc0*/  STL [R1+0x2080], R19 ;  /* 0x0020801301007387 */ /* 0x000fe20000100800 */
[----:B0-----:R-:W-:-:S03]  /*52dd0*/  F2FP.SATFINITE.E4M3.F32.PACK_AB_MERGE_C R4, R29, R9, RZ ;  /* 0x000000091d04723e */ /* 0x001fc600048070ff */
[----:B------:R0:W-:Y:S01]  /*52de0*/  STL [R1+0x24c], R2 ;  /* 0x00024c0201007387 */ /* 0x0001e20000100800 */
[----:B-1----:R-:W-:-:S03]  /*52df0*/  F2FP.SATFINITE.E4M3.F32.PACK_AB_MERGE_C R3, R0, R28, RZ ;  /* 0x0000001c0003723e */ /* 0x002fc600048070ff */
[----:B------:R-:W-:Y:S04]  /*52e00*/  STL [R1+0x2084], R18 ;  /* 0x0020841201007387 */ /* 0x000fe80000100800 */
[----:B------:R-:W-:Y:S01]  /*52e10*/  STL [R1+0x12a8], R4 ;  /* 0x0012a80401007387 */ /* 0x000fe20000100800 */
[----:B0-----:R-:W-:-:S03]  /*52e20*/  F2FP.SATFINITE.E4M3.F32.PACK_AB_MERGE_C R2, R20, R22, RZ ;  /* 0x000000161402723e */ /* 0x001fc600048070ff */
[----:B------:R-:W-:Y:S04]  /*52e30*/  STL [R1+0x12a4], R3 ;  /* 0x0012a40301007387 */ /* 0x000fe80000100800 */
[----:B------:R-:W2:Y:S01]  /*52e40*/  LDL.LU R20, [R1+0x168] ;  /* 0x0001680001147983 */ /* 0x000ea20000300800 */
        /* <DEDUP_REMOVED lines=37> */
[----:B0-----:R-:W2:Y:S01]  /*530a0*/  LDL.LU R21, [R1+0x148] ;  /* 0x0001480001157983 */ /* 0x001ea20000300800 */
[----:B------:R-:W-:-:S03]  /*530b0*/  F2FP.SATFINITE.E4M3.F32.PACK_AB_MERGE_C R20, R20, R6, RZ ;  /* 0x000000061414723e */ /* 0x000fc600048070ff */
[----:B--2---:R0:W-:Y:S04]  /*530c0*/  STL [R1+0x21a4], R21 ;  /* 0x0021a41501007387 */ /* 0x0041e80000100800 */
[----:B0-----:R-:W3:Y:S04]  /*530d0*/  LDL.LU R21, [R1+0x140] ;  /* 0x0001400001157983 */ /* 0x001ee80000300800 */
        /* <DEDUP_REMOVED lines=35> */
[----:B0-----:R-:W2:Y:S01]  /*53310*/  LDL.LU R20, [R1+0x21a8] ;  /* 0x0021a80001147983 */ /* 0x001ea20000300800 */
[----:B---3--:R-:W-:Y:S02]  /*53320*/  F2FP.SATFINITE.E4M3.F32.PACK_AB_MERGE_C R28, R28, R21, RZ ;  /* 0x000000151c1c723e */ /* 0x008fe400048070ff */
[----:B--2---:R-:W-:-:S02]  /*53330*/  F2FP.SATFINITE.E4M3.F32.PACK_AB_MERGE_C R6, R6, R20, RZ ;  /* 0x000000140606723e */ /* 0x004fc400048070ff */
[----:B------:R-:W2:Y:S04]  /*53340*/  LDL.LU R20, [R1+0x28] ;  /* 0x0000280001147983 */ /* 0x000ea80000300800 */
[----:B------:R0:W-:Y:S04]  /*53350*/  STL [R1+0x12e8], R6 ;  /* 0x0012e80601007387 */ /* 0x0001e80000100800 */
[----:B0-----:R-:W2:Y:S04]  /*53360*/  LDL.LU R6, [R1+0x2c] ;  /* 0x00002c0001067983 */ /* 0x001ea80000300800 */
        /* <DEDUP_REMOVED lines=21> */
[----:B------:R0:W-:Y:S01]  /*534c0*/  STL [R1+0x1324], R28 ;  /* 0x0013241c01007387 */ /* 0x0001e20000100800 */
[----:B------:R-:W-:Y:S02]  /*534d0*/  F2FP.SATFINITE.E4M3.F32.PACK_AB_MERGE_C R8, R8, R17, RZ ;  /* 0x000000110808723e */ /* 0x000fe400048070ff */
[----:B------:R-:W-:Y:S02]  /*534e0*/  F2FP.SATFINITE.E4M3.F32.PACK_AB_MERGE_C R13, R13, R12, RZ ;  /* 0x0000000c0d0d723e */ /* 0x000fe400048070ff */
[----:B------:R-:W-:Y:S01]  /*534f0*/  F2FP.SATFINITE.E4M3.F32.PACK_AB_MERGE_C R4, R4, R10, RZ ;  /* 0x0000000a0404723e */ /* 0x000fe200048070ff */
[----:B0-----:R-:W2:Y:S01]  /*53500*/  LDL.LU R28, [R1+0xf94] ;  /* 0x000f9400011c7983 */ /* 0x001ea20000300800 */
[----:B------:R-:W-:-:S02]  /*53510*/  F2FP.SATFINITE.E4M3.F32.PACK_AB_MERGE_C R7, R7, R11, RZ ;  /* 0x0000000b0707723e */ /* 0x000fc400048070ff */
[----:B------:R-:W-:Y:S02]  /*53520*/  F2FP.SATFINITE.E4M3.F32.PACK_AB_MERGE_C R24, R24, R23, RZ ;  /* 0x000000171818723e */ /* 0x000fe400048070ff */
[----:B------:R-:W-:Y:S02]  /*53530*/  F2FP.SATFINITE.E4M3.F32.PACK_AB_MERGE_C R29, R29, R0, RZ ;  /* 0x000000001d1d723e */ /* 0x000fe400048070ff */
[----:B------:R-:W-:Y:S02]  /*53540*/  F2FP.SATFINITE.E4M3.F32.PACK_AB_MERGE_C R18, R19, R18, RZ ;  /* 0x000000121312723e */ /* 0x000fe400048070ff */
[----:B------:R-:W-:Y:S02]  /*53550*/  F2FP.SATFINITE.E4M3.F32.PACK_AB_MERGE_C R19, R27, R26, RZ ;  /* 0x0000001a1b13723e */ /* 0x000fe400048070ff */
[----:B---3--:R-:W-:Y:S02]  /*53560*/  F2FP.SATFINITE.E4M3.F32.PACK_AB_MERGE_C R15, R15, R21, RZ ;  /* 0x000000150f0f723e */ /* 0x008fe400048070ff */
[----:B------:R-:W3:Y:S04]  /*53570*/  LDL.LU R21, [R1+0x2178] ;  /* 0x0021780001157983 */ /* 0x000ee80000300800 */
[----:B------:R0:W-:Y:S04]  /*53580*/  STL [R1+0x133c], R15 ;  /* 0x00133c0f01007387 */ /* 0x0001e80000100800 */
[----:B0-----:R-:W3:Y:S04]  /*53590*/  LDL.LU R15, [R1+0x2174] ;  /* 0x00217400010f7983 */ /* 0x001ee80000300800 */
        /* <DEDUP_REMOVED lines=18> */
[----:B------:R0:W-:Y:S04]  /*536c0*/  STL [R1+0x1374], R18 ;  /* 0x0013741201007387 */ /* 0x0001e80000100800 */
[----:B------:R-:W-:Y:S01]  /*536d0*/  STL [R1+0x138c], R19 ;  /* 0x00138c1301007387 */ /* 0x000fe20000100800 */
[----:B0-----:R-:W-:-:S02]  /*536e0*/  F2FP.SATFINITE.E4M3.F32.PACK_AB_MERGE_C R18, R16, R3, RZ ;  /* 0x000000031012723e */ /* 0x001fc400048070ff */
[----:B------:R-:W-:Y:S02]  /*536f0*/  F2FP.SATFINITE.E4M3.F32.PACK_AB_MERGE_C R16, R25, R2, RZ ;  /* 0x000000021910723e */ /* 0x000fe400048070ff */
[----:B------:R-:W-:Y:S02]  /*53700*/  F2FP.SATFINITE.E4M3.F32.PACK_AB_MERGE_C R3, R9, R14, RZ ;  /* 0x0000000e0903723e */ /* 0x000fe400048070ff */
[----:B------:R-:W-:Y:S01]  /*53710*/  F2FP.SATFINITE.E4M3.F32.PACK_AB_MERGE_C R2, R5, R22, RZ ;  /* 0x000000160502723e */ /* 0x000fe200048070ff */
[----:B------:R-:W-:Y:S04]  /*53720*/  STL [R1+0x1388], R18 ;  /* 0x0013881201007387 */ /* 0x000fe80000100800 */
[----:B------:R0:W-:Y:S04]  /*53730*/  STL [R1+0x13a4], R16 ;  /* 0x0013a41001007387 */ /* 0x0001e80000100800 */
[----:B------:R-:W3:Y:S04]  /*53740*/  LDL.LU R27, [R1+0xb4] ;  /* 0x0000b400011b7983 */ /* 0x000ee80000300800 */
[----:B------:R-:W-:Y:S04]  /*53750*/  STL [R1+0x13a0], R3 ;  /* 0x0013a00301007387 */ /* 0x000fe80000100800 */
[----:B0-----:R-:W3:Y:S04]  /*53760*/  LDL.LU R16, [R1+0x18] ;  /* 0x0000180001107983 */ /* 0x001ee80000300800 */
[----:B------:R0:W-:Y:S04]  /*53770*/  STL [R1+0x13b8], R2 ;  /* 0x0013b80201007387 */ /* 0x0001e80000100800 */
[----:B0-----:R-:W3:Y:S04]  /*53780*/  LDL.LU R2, [R1+0x14] ;  /* 0x0000140001027983 */ /* 0x001ee80000300800 */
[----:B------:R-:W3:Y:S01]  /*53790*/  LDL.LU R14, [R1+0xc] ;  /* 0x00000c00010e7983 */ /* 0x000ee20000300800 */
[----:B--2---:R-:W-:Y:S01]  /*537a0*/  F2FP.SATFINITE.E4M3.F32.PACK_AB_MERGE_C R6, R6, R20, RZ ;  /* 0x000000140606723e */ /* 0x004fe200048070ff */
[----:B------:R-:W-:-:S02]  /*537b0*/  VIADD R20, R28, 0x75 ;  /* 0x000000751c147836 */ /* 0x000fc40000000000 */
[----:B------:R-:W2:Y:S04]  /*537c0*/  LDL.LU R19, [R1+0x1c0] ;  /* 0x0001c00001137983 */ /* 0x000ea80000300800 */
[----:B------:R-:W2:Y:S04]  /*537d0*/  LDL.LU R3, [R1+0x1b4] ;  /* 0x0001b40001037983 */ /* 0x000ea80000300800 */
[----:B------:R0:W-:Y:S01]  /*537e0*/  STL [R1+0x13b4], R6 ;  /* 0x0013b40601007387 */ /* 0x0001e20000100800 */
[----:B------:R-:W-:Y:S01]  /*537f0*/  VIADD R5, R28, 0x7f ;  /* 0x0000007f1c057836 */ /* 0x000fe20000000000 */
[----:B------:R-:W-:-:S02]  /*53800*/  ISETP.GE.AND P0, PT, R20, UR35, PT ;  /* 0x0000002314007c0c */ /* 0x000fc4000bf06270 */
[----:B------:R-:W2:Y:S01]  /*53810*/  LDL.LU R18, [R1+0xdc] ;  /* 0x0000dc0001127983 */ /* 0x000ea20000300800 */
[C---:B0-----:R-:W-:Y:S01]  /*53820*/  VIADD R6, R28.reuse, 0x76 ;  /* 0x000000761c067836 */ /* 0x041fe20000000000 */
[----:B----4-:R-:W-:Y:S01]  /*53830*/  ISETP.GE.AND P1, PT, R5, UR37, PT ;  /* 0x0000002505007c0c */ /* 0x010fe2000bf26270 */
[C---:B------:R-:W-:Y:S02]  /*53840*/  VIADD R5, R28.reuse, 0x77 ;  /* 0x000000771c057836 */ /* 0x040fe40000000000 */
[----:B------:R-:W-:Y:S01]  /*53850*/  VIADD R22, R28, 0x1 ;  /* 0x000000011c167836 */ /* 0x000fe20000000000 */
[----:B------:R0:W-:Y:S01]  /*53860*/  STL [R1+0x2088], R28 ;  /* 0x0020881c01007387 */ /* 0x0001e20000100800 */
[----:B------:R-:W-:Y:S01]  /*53870*/  ISETP.GE.AND P2, PT, R6, UR39, PT ;  /* 0x0000002706007c0c */ /* 0x000fe2000bf46270 */
[----:B------:R-:W1:Y:S01]  /*53880*/  LDCU UR35, c[0x0][0x3b8] ;  /* 0x00007700ff2377ac */ /* 0x000e620008000800 */
[----:B------:R-:W4:Y:S01]  /*53890*/  LDCU UR37, c[0x0][0x3b8] ;  /* 0x00007700ff2577ac */ /* 0x000f220008000800 */
[----:B------:R-:W1:Y:S01]  /*538a0*/  LDCU UR39, c[0x0][0x3b8] ;  /* 0x00007700ff2777ac */ /* 0x000e620008000800 */
[----:B0-----:R-:W4:Y:S04]  /*538b0*/  LDL.LU R28, [R1+0x1b8] ;  /* 0x0001b800011c7983 */ /* 0x001f280000300800 */
[----:B------:R-:W4:Y:S01]  /*538c0*/  LDL.LU R9, [R1+0xbc] ;  /* 0x0000bc0001097983 */ /* 0x000f220000300800 */
[----:B---3--:R-:W-:-:S04]  /*538d0*/  LOP3.LUT R0, R0, 0xfffff7ff, RZ, 0xc0, !PT ;  /* 0xfffff7ff00007812 */ /* 0x008fc800078ec0ff */
[----:B------:R-:W-:Y:S02]  /*538e0*/  @P0 LOP3.LUT R0, R0, 0x800, RZ, 0xfc, !PT ;  /* 0x0000080000000812 */ /* 0x000fe400078efcff */
[----:B------:R-:W-:Y:S02]  /*538f0*/  ISETP.GE.AND P0, PT, R5, UR43, PT ;  /* 0x0000002b05007c0c */ /* 0x000fe4000bf06270 */
[----:B------:R-:W-:Y:S02]  /*53900*/  LOP3.LUT R0, R0, 0xffffefff, RZ, 0xc0, !PT ;  /* 0xffffefff00007812 */ /* 0x000fe400078ec0ff */
[----:B------:R-:W-:Y:S02]  /*53910*/  LOP3.LUT R25, R29, 0xffff, RZ, 0xc0, !PT ;  /* 0x0000ffff1d197812 */ /* 0x000fe400078ec0ff */
[----:B------:R-:W-:Y:S01]  /*53920*/  @P2 LOP3.LUT R0, R0, 0x1000, RZ, 0xfc, !PT ;  /* 0x0000100000002812 */ /* 0x000fe200078efcff */
[----:B------:R-:W3:Y:S01]  /*53930*/  LDL.LU R29, [R1+0xd0] ;  /* 0x0000d000011d7983 */ /* 0x000ee20000300800 */
[----:B------:R-:W-:-:S02]  /*53940*/  LOP3.LUT R5, R23, 0xffff, RZ, 0xc0, !PT ;  /* 0x0000ffff17057812 */ /* 0x000fc400078ec0ff */
[----:B------:R-:W-:Y:S02]  /*53950*/  LOP3.LUT R20, R27, 0xffff, RZ, 0xc0, !PT ;  /* 0x0000ffff1b147812 */ /* 0x000fe400078ec0ff */
[----:B------:R-:W-:Y:S02]  /*53960*/  LOP3.LUT R0, R0, 0xffffdfff, RZ, 0xc0, !PT ;  /* 0xffffdfff00007812 */ /* 0x000fe400078ec0ff */
[----:B------:R-:W-:Y:S02]  /*53970*/  LOP3.LUT R2, R2, 0xffff, RZ, 0xc0, !PT ;  /* 0x0000ffff02027812 */ /* 0x000fe400078ec0ff */
[----:B------:R-:W-:Y:S01]  /*53980*/  @P0 LOP3.LUT R0, R0, 0x2000, RZ, 0xfc, !PT ;  /* 0x0000200000000812 */ /* 0x000fe200078efcff */
[----:B------:R-:W-:Y:S01]  /*53990*/  STL [R1+0x10], R25 ;  /* 0x0000101901007387 */ /* 0x000fe20000100800 */
[----:B------:R-:W-:Y:S02]  /*539a0*/  LOP3.LUT R14, R14, 0xffff, RZ, 0xc0, !PT ;  /* 0x0000ffff0e0e7812 */ /* 0x000fe400078ec0ff */
[----:B------:R-:W-:-:S02]  /*539b0*/  LOP3.LUT R24, R24, 0xffff, RZ, 0xc0, !PT ;  /* 0x0000ffff18187812 */ /* 0x000fc400078ec0ff */
[----:B------:R-:W-:Y:S01]  /*539c0*/  LOP3.LUT R6, R21, 0xffff, RZ, 0xc0, !PT ;  /* 0x0000ffff15067812 */ /* 0x000fe200078ec0ff */
[----:B------:R0:W-:Y:S04]  /*539d0*/  STL [R1+0x208c], R0 ;  /* 0x00208c0001007387 */ /* 0x0001e80000100800 */
[----:B------:R-:W-:Y:S04]  /*539e0*/  STL [R1+0x38], R20 ;  /* 0x0000381401007387 */ /* 0x000fe80000100800 */
[----:B------:R-:W3:Y:S04]  /*539f0*/  LDL.LU R27, [R1+0xcc] ;  /* 0x0000cc00011b7983 */ /* 0x000ee80000300800 */
[----:B------:R-:W-:Y:S01]  /*53a00*/  STL [R1+0x18], R2 ;  /* 0x0000180201007387 */ /* 0x000fe20000100800 */
[----:B--2---:R-:W-:-:S02]  /*53a10*/  LOP3.LUT R19, R19, 0xffff, RZ, 0xc0, !PT ;  /* 0x0000ffff13137812 */ /* 0x004fc400078ec0ff */
[----:B------:R-:W-:Y:S02]  /*53a20*/  LOP3.LUT R3, R3, 0xffff, RZ, 0xc0, !PT ;  /* 0x0000ffff03037812 */ /* 0x000fe400078ec0ff */
[----:B------:R-:W-:Y:S02]  /*53a30*/  LOP3.LUT R7, R7, 0xffff, RZ, 0xc0, !PT ;  /* 0x0000ffff07077812 */ /* 0x000fe400078ec0ff */
[----:B------:R-:W-:Y:S02]  /*53a40*/  LOP3.LUT R11, R11, 0xffff, RZ, 0xc0, !PT ;  /* 0x0000ffff0b0b7812 */ /* 0x000fe400078ec0ff */
[----:B------:R-:W-:Y:S01]  /*53a50*/  LOP3.LUT R4, R4, 0xffff, RZ, 0xc0, !PT ;  /* 0x0000ffff04047812 */ /* 0x000fe200078ec0ff */
[----:B------:R-:W2:Y:S01]  /*53a60*/  LDCU UR43, c[0x0][0x3b8] ;  /* 0x00007700ff2b77ac */ /* 0x000ea20008000800 */
[----:B0-----:R-:W-:-:S05]  /*53a70*/  LOP3.LUT R0, R16, 0xffff, RZ, 0xc0, !PT ;  /* 0x0000ffff10007812 */ /* 0x001fca00078ec0ff */
[----:B------:R-:W-:Y:S04]  /*53a80*/  STL [R1+0x28], R0 ;  /* 0x0000280001007387 */ /* 0x000fe80000100800 */
[----:B------:R-:W-:Y:S04]  /*53a90*/  STL [R1+0x40], R14 ;  /* 0x0000400e01007387 */ /* 0x000fe80000100800 */
[----:B------:R-:W2:Y:S04]  /*53aa0*/  LDL.LU R26, [R1+0x9c] ;  /* 0x00009c00011a7983 */ /* 0x000ea80000300800 */
[----:B------:R-:W2:Y:S04]  /*53ab0*/  LDL.LU R16, [R1+0x70] ;  /* 0x0000700001107983 */ /* 0x000ea80000300800 */
[----:B------:R-:W2:Y:S04]  /*53ac0*/  LDL.LU R23, [R1+0x94] ;  /* 0x0000940001177983 */ /* 0x000ea80000300800 */
[----:B------:R0:W-:Y:S04]  /*53ad0*/  STL [R1+0xc], R24 ;  /* 0x00000c1801007387 */ /* 0x0001e80000100800 */
[----:B------:R1:W-:Y:S01]  /*53ae0*/  STL [R1+0x2c], R5 ;  /* 0x00002c0501007387 */ /* 0x0003e20000100800 */
[----:B------:R-:W-:-:S03]  /*53af0*/  PRMT R21, R24, 0x3340, R1 ;  /* 0x0000334018157816 */ /* 0x000fc60000000001 */
[----:B------:R2:W-:Y:S01]  /*53b00*/  STL [R1+0x14], R6 ;  /* 0x0000140601007387 */ /* 0x0005e20000100800 */
[----:B0-----:R-:W-:Y:S02]  /*53b10*/  PRMT R24, R25, 0x3340, R2 ;  /* 0x0000334019187816 */ /* 0x001fe40000000002 */
[----:B------:R-:W-:Y:S02]  /*53b20*/  PRMT R20, R20, 0x3340, R14 ;  /* 0x0000334014147816 */ /* 0x000fe4000000000e */
[----:B-1----:R-:W-:Y:S02]  /*53b30*/  PRMT R5, R5, 0x3340, R1 ;  /* 0x0000334005057816 */ /* 0x002fe40000000001 */
[----:B--2---:R-:W-:-:S05]  /*53b40*/  LOP3.LUT R23, R23, 0xffff, RZ, 0xc0, !PT ;  /* 0x0000ffff17177812 */ /* 0x004fca00078ec0ff */
[----:B------:R0:W-:Y:S04]  /*53b50*/  STL [R1+0x24], R23 ;  /* 0x0000241701007387 */ /* 0x0001e80000100800 */
[----:B------:R-:W2:Y:S04]  /*53b60*/  LDL.LU R2, [R1+0x2144] ;  /* 0x0021440001027983 */ /* 0x000ea80000300800 */
[----:B------:R-:W2:Y:S04]  /*53b70*/  LDL.LU R25, [R1+0x2140] ;  /* 0x0021400001197983 */ /* 0x000ea80000300800 */
[----:B------:R-:W2:Y:S01]  /*53b80*/  LDL.LU R14, [R1+0x213c] ;  /* 0x00213c00010e7983 */ /* 0x000ea20000300800 */
[----:B------:R-:W-:-:S02]  /*53b90*/  PRMT R6, R6, 0x3340, R1 ;  /* 0x0000334006067816 */ /* 0x000fc40000000001 */
[----:B------:R-:W-:Y:S02]  /*53ba0*/  PRMT R21, R24, 0x5410, R21 ;  /* 0x0000541018157816 */ /* 0x000fe40000000015 */
[----:B------:R-:W-:Y:S02]  /*53bb0*/  PRMT R5, R20, 0x5410, R5 ;  /* 0x0000541014057816 */ /* 0x000fe40000000005 */
[----:B0-----:R-:W-:Y:S02]  /*53bc0*/  PRMT R23, R0, 0x3340, R23 ;  /* 0x0000334000177816 */ /* 0x001fe40000000017 */
[----:B----4-:R-:W-:Y:S02]  /*53bd0*/  LOP3.LUT R24, R28, 0xffff, RZ, 0xc0, !PT ;  /* 0x0000ffff1c187812 */ /* 0x010fe400078ec0ff */
[----:B------:R-:W-:Y:S01]  /*53be0*/  PRMT R0, R23, 0x5410, R6 ;  /* 0x0000541017007816 */ /* 0x000fe20000000006 */
[----:B------:R-:W-:Y:S04]  /*53bf0*/  STL [R1+0x1498], R21 ;  /* 0x0014981501007387 */ /* 0x000fe80000100800 */
[----:B------:R-:W-:Y:S01]  /*53c00*/  STL [R1+0x1494], R5 ;  /* 0x0014940501007387 */ /* 0x000fe20000100800 */
[----:B------:R-:W-:-:S03]  /*53c10*/  LOP3.LUT R23, R18, 0xffff, RZ, 0xc0, !PT ;  /* 0x0000ffff12177812 */ /* 0x000fc600078ec0ff */
[----:B------:R0:W-:Y:S04]  /*53c20*/  STL [R1+0x1490], R0 ;  /* 0x0014900001007387 */ /* 0x0001e80000100800 */
[----:B------:R-:W-:Y:S01]  /*53c30*/  STL [R1+0xb4], R19 ;  /* 0x0000b41301007387 */ /* 0x000fe20000100800 */
[----:B------:R-:W-:-:S03]  /*53c40*/  ISETP.GE.AND P2, PT, R22, UR4, PT ;  /* 0x0000000416007c0c */ /* 0x000fc6000bf46270 */
[----:B------:R1:W-:Y:S01]  /*53c50*/  STL [R1+0x44], R24 ;  /* 0x0000441801007387 */ /* 0x0003e20000100800 */
[----:B---3--:R-:W-:Y:S02]  /*53c60*/  LOP3.LUT R29, R29, 0xffff, RZ, 0xc0, !PT ;  /* 0x0000ffff1d1d7812 */ /* 0x008fe400078ec0ff */
[----:B------:R-:W-:Y:S01]  /*53c70*/  LOP3.LUT R22, R9, 0xffff, RZ, 0xc0, !PT ;  /* 0x0000ffff09167812 */ /* 0x000fe200078ec0ff */
[----:B------:R3:W-:Y:S04]  /*53c80*/  STL [R1+0x30], R3 ;  /* 0x0000300301007387 */ /* 0x0007e80000100800 */
[----:B------:R-:W-:Y:S01]  /*53c90*/  STL [R1+0x60], R23 ;  /* 0x0000601701007387 */ /* 0x000fe20000100800 */
[----:B------:R-:W-:-:S03]  /*53ca0*/  LOP3.LUT R27, R27, 0xffff, RZ, 0xc0, !PT ;  /* 0x0000ffff1b1b7812 */ /* 0x000fc600078ec0ff */
[----:B0-----:R-:W4:Y:S04]  /*53cb0*/  LDL.LU R0, [R1+0x1dc] ;  /* 0x0001dc0001007983 */ /* 0x001f280000300800 */
[----:B------:R-:W4:Y:S04]  /*53cc0*/  LDL.LU R18, [R1+0x1d8] ;  /* 0x0001d80001127983 */ /* 0x000f280000300800 */
[----:B------:R-:W-:Y:S04]  /*53cd0*/  STL [R1+0x48], R29 ;  /* 0x0000481d01007387 */ /* 0x000fe80000100800 */
[----:B------:R0:W-:Y:S01]  /*53ce0*/  STL [R1+0xbc], R22 ;  /* 0x0000bc1601007387 */ /* 0x0001e20000100800 */
[----:B------:R-:W-:-:S03]  /*53cf0*/  LOP3.LUT R21, R16, 0xffff, RZ, 0xc0, !PT ;  /* 0x0000ffff10157812 */ /* 0x000fc600078ec0ff */
[----:B------:R-:W4:Y:S01]  /*53d00*/  LDL.LU R28, [R1+0x1d4] ;  /* 0x0001d400011c7983 */ /* 0x000f220000300800 */
[----:B------:R-:W-:-:S03]  /*53d10*/  LOP3.LUT R26, R26, 0xffff, RZ, 0xc0, !PT ;  /* 0x0000ffff1a1a7812 */ /* 0x000fc600078ec0ff */
[----:B------:R-:W4:Y:S01]  /*53d20*/  LDL.LU R9, [R1+0x108] ;  /* 0x0001080001097983 */ /* 0x000f220000300800 */
[----:B------:R-:W-:Y:S02]  /*53d30*/  LOP3.LUT R6, R15, 0xffff, RZ, 0xc0, !PT ;  /* 0x0000ffff0f067812 */ /* 0x000fe400078ec0ff */
[----:B-1----:R-:W-:Y:S02]  /*53d40*/  PRMT R24, R24, 0x3340, R29 ;  /* 0x0000334018187816 */ /* 0x002fe4000000001d */
[----:B---3--:R-:W-:Y:S02]  /*53d50*/  PRMT R3, R3, 0x3340, R27 ;  /* 0x0000334003037816 */ /* 0x008fe4000000001b */
[----:B0-----:R-:W-:Y:S02]  /*53d60*/  PRMT R22, R19, 0x3340, R22 ;  /* 0x0000334013167816 */ /* 0x001fe40000000016 */
[----:B------:R-:W-:Y:S02]  /*53d70*/  PRMT R23, R23, 0x3340, R26 ;  /* 0x0000334017177816 */ /* 0x000fe4000000001a */
[----:B--2---:R-:W-:-:S02]  /*53d80*/  LOP3.LUT R5, R25, 0xffff, RZ, 0xc0, !PT ;  /* 0x0000ffff19057812 */ /* 0x004fc400078ec0ff */
[----:B------:R-:W2:Y:S04]  /*53d90*/  LDL.LU R25, [R1+0x2138] ;  /* 0x0021380001197983 */ /* 0x000ea80000300800 */
[----:B------:R-:W-:Y:S04]  /*53da0*/  STL [R1+0x34], R27 ;  /* 0x0000341b01007387 */ /* 0x000fe80000100800 */
[----:B------:R0:W-:Y:S04]  /*53db0*/  STL [R1+0x3c], R21 ;  /* 0x00003c1501007387 */ /* 0x0001e80000100800 */
[----:B------:R-:W-:Y:S04]  /*53dc0*/  STL [R1+0x64], R26 ;  /* 0x0000641a01007387 */ /* 0x000fe80000100800 */
[----:B------:R1:W-:Y:S04]  /*53dd0*/  STL [R1+0x20], R5 ;  /* 0x0000200501007387 */ /* 0x0003e80000100800 */
[----:B------:R-:W3:Y:S01]  /*53de0*/  LDL.LU R16, [R1+0xe0] ;  /* 0x0000e00001107983 */ /* 0x000ee20000300800 */
[----:B------:R-:W-:-:S03]  /*53df0*/  LOP3.LUT R20, R14, 0xffff, RZ, 0xc0, !PT ;  /* 0x0000ffff0e147812 */ /* 0x000fc600078ec0ff */
[----:B------:R1:W-:Y:S04]  /*53e00*/  STL [R1+0x4c], R6 ;  /* 0x00004c0601007387 */ /* 0x0003e80000100800 */
[----:B------:R-:W2:Y:S04]  /*53e10*/  LDL.LU R15, [R1+0xf4] ;  /* 0x0000f400010f7983 */ /* 0x000ea80000300800 */
[----:B------:R-:W2:Y:S01]  /*53e20*/  LDL.LU R14, [R1+0xe8] ;  /* 0x0000e800010e7983 */ /* 0x000ea20000300800 */
[--C-:B0-----:R-:W-:Y:S02]  /*53e30*/  PRMT R21, R21, 0x3340, R1.reuse ;  /* 0x0000334015157816 */ /* 0x101fe40000000001 */
[----:B-1----:R-:W-:-:S02]  /*53e40*/  PRMT R5, R5, 0x3340, R1 ;  /* 0x0000334005057816 */ /* 0x002fc40000000001 */
[----:B------:R-:W-:Y:S02]  /*53e50*/  PRMT R19, R24, 0x5410, R21 ;  /* 0x0000541018137816 */ /* 0x000fe40000000015 */
[----:B------:R-:W-:Y:S02]  /*53e60*/  PRMT R6, R6, 0x3340, R1 ;  /* 0x0000334006067816 */ /* 0x000fe40000000001 */
[----:B------:R-:W-:Y:S01]  /*53e70*/  PRMT R3, R3, 0x5410, R5 ;  /* 0x0000541003037816 */ /* 0x000fe20000000005 */
[----:B------:R-:W-:Y:S04]  /*53e80*/  STL [R1+0x74], R20 ;  /* 0x0000741401007387 */ /* 0x000fe80000100800 */
[----:B------:R-:W2:Y:S04]  /*53e90*/  LDL.LU R29, [R1+0x2134] ;  /* 0x00213400011d7983 */ /* 0x000ea80000300800 */
[----:B------:R-:W2:Y:S04]  /*53ea0*/  LDL.LU R5, [R1+0x78] ;  /* 0x0000780001057983 */ /* 0x000ea80000300800 */
[----:B------:R0:W-:Y:S04]  /*53eb0*/  STL [R1+0x148c], R19 ;  /* 0x00148c1301007387 */ /* 0x0001e80000100800 */
[----:B------:R1:W-:Y:S01]  /*53ec0*/  STL [R1+0x1488], R3 ;  /* 0x0014880301007387 */ /* 0x0003e20000100800 */
[----:B0-----:R-:W-:-:S03]  /*53ed0*/  PRMT R19, R23, 0x5410, R6 ;  /* 0x0000541017137816 */ /* 0x001fc60000000006 */
[----:B------:R-:W2:Y:S01]  /*53ee0*/  LDL.LU R6, [R1+0x84] ;  /* 0x0000840001067983 */ /* 0x000ea20000300800 */
[----:B------:R-:W-:-:S03]  /*53ef0*/  PRMT R20, R20, 0x3340, R1 ;  /* 0x0000334014147816 */ /* 0x000fc60000000001 */
[----:B------:R0:W-:Y:S01]  /*53f00*/  STL [R1+0x1484], R19 ;  /* 0x0014841301007387 */ /* 0x0001e20000100800 */
[----:B-1----:R-:W-:Y:S02]  /*53f10*/  PRMT R3, R22, 0x5410, R20 ;  /* 0x0000541016037816 */ /* 0x002fe40000000014 */
[----:B----4-:R-:W-:Y:S02]  /*53f20*/  LOP3.LUT R21, R0, 0xffff, RZ, 0xc0, !PT ;  /* 0x0000ffff00157812 */ /* 0x010fe400078ec0ff */
[----:B------:R-:W-:Y:S02]  /*53f30*/  LOP3.LUT R24, R28, 0xffff, RZ, 0xc0, !PT ;  /* 0x0000ffff1c187812 */ /* 0x000fe400078ec0ff */
[----:B------:R-:W-:Y:S01]  /*53f40*/  LOP3.LUT R18, R18, 0xffff, RZ, 0xc0, !PT ;  /* 0x0000ffff12127812 */ /* 0x000fe200078ec0ff */
[----:B0-----:R-:W4:Y:S04]  /*53f50*/  LDL.LU R19, [R1+0x1ec] ;  /* 0x0001ec0001137983 */ /* 0x001f280000300800 */
[----:B------:R-:W4:Y:S04]  /*53f60*/  LDL.LU R26, [R1+0x1e8] ;  /* 0x0001e800011a7983 */ /* 0x000f280000300800 */
[----:B------:R0:W-:Y:S04]  /*53f70*/  STL [R1+0x1480], R3 ;  /* 0x0014800301007387 */ /* 0x0001e80000100800 */
[----:B------:R-:W4:Y:S01]  /*53f80*/  LDL.LU R27, [R1+0x1a0] ;  /* 0x0001a000011b7983 */ /* 0x000f220000300800 */
[----:B------:R-:W-:-:S03]  /*53f90*/  LOP3.LUT R0, R9, 0xffff, RZ, 0xc0, !PT ;  /* 0x0000ffff09007812 */ /* 0x000fc600078ec0ff */
[----:B0-----:R-:W4:Y:S04]  /*53fa0*/  LDL.LU R3, [R1+0x11c] ;  /* 0x00011c0001037983 */ /* 0x001f280000300800 */
[----:B------:R-:W-:Y:S04]  /*53fb0*/  STL [R1+0xdc], R21 ;  /* 0x0000dc1501007387 */ /* 0x000fe80000100800 */
[----:B------:R-:W4:Y:S04]  /*53fc0*/  LDL.LU R9, [R1+0x10c] ;  /* 0x00010c0001097983 */ /* 0x000f280000300800 */
[----:B------:R0:W-:Y:S04]  /*53fd0*/  STL [R1+0x94], R24 ;  /* 0x0000941801007387 */ /* 0x0001e80000100800 */
[----:B------:R-:W-:Y:S04]  /*53fe0*/  STL [R1+0xcc], R18 ;  /* 0x0000cc1201007387 */ /* 0x000fe80000100800 */
[----:B------:R1:W-:Y:S01]  /*53ff0*/  STL [R1+0x68], R0 ;  /* 0x0000680001007387 */ /* 0x0003e20000100800 */
[----:B---3--:R-:W-:-:S03]  /*54000*/  LOP3.LUT R28, R16, 0xffff, RZ, 0xc0, !PT ;  /* 0x0000ffff101c7812 */ /* 0x008fc600078ec0ff */
[----:B------:R-:W3:Y:S01]  /*54010*/  LDL.LU R16, [R1+0x104] ;  /* 0x0001040001107983 */ /* 0x000ee20000300800 */
[----:B--2---:R-:W-:Y:S02]  /*54020*/  LOP3.LUT R23, R15, 0xffff, RZ, 0xc0, !PT ;  /* 0x0000ffff0f177812 */ /* 0x004fe400078ec0ff */
[----:B------:R-:W-:Y:S01]  /*54030*/  LOP3.LUT R15, R14, 0xffff, RZ, 0xc0, !PT ;  /* 0x0000ffff0e0f7812 */ /* 0x000fe200078ec0ff */
[----:B------:R-:W-:Y:S04]  /*54040*/  STL [R1+0xe0], R28 ;  /* 0x0000e01c01007387 */ /* 0x000fe80000100800 */
[----:B------:R-:W2:Y:S04]  /*54050*/  LDL.LU R14, [R1+0xfc] ;  /* 0x0000fc00010e7983 */ /* 0x000ea80000300800 */
[----:B------:R0:W-:Y:S04]  /*54060*/  STL [R1+0x9c], R15 ;  /* 0x00009c0f01007387 */ /* 0x0001e80000100800 */
[----:B------:R-:W-:Y:S01]  /*54070*/  STL [R1+0xd0], R23 ;  /* 0x0000d01701007387 */ /* 0x000fe20000100800 */
[----:B------:R-:W-:-:S02]  /*54080*/  LOP3.LUT R20, R25, 0xffff, RZ, 0xc0, !PT ;  /* 0x0000ffff19147812 */ /* 0x000fc400078ec0ff */
[----:B------:R-:W-:Y:S02]  /*54090*/  LOP3.LUT R29, R29, 0xffff, RZ, 0xc0, !PT ;  /* 0x0000ffff1d1d7812 */ /* 0x000fe400078ec0ff */
[----:B------:R-:W-:Y:S02]  /*540a0*/  LOP3.LUT R22, R5, 0xffff, RZ, 0xc0, !PT ;  /* 0x0000ffff05167812 */ /* 0x000fe400078ec0ff */
[----:B------:R-:W-:Y:S02]  /*540b0*/  LOP3.LUT R5, R17, 0xffff, RZ, 0xc0, !PT ;  /* 0x0000ffff11057812 */ /* 0x000fe400078ec0ff */
[----:B------:R-:W2:Y:S04]  /*540c0*/  LDL.LU R17, [R1+0x2130] ;  /* 0x0021300001117983 */ /* 0x000ea80000300800 */
[----:B------:R0:W-:Y:S04]  /*540d0*/  STL [R1+0x70], R29 ;  /* 0x0000701d01007387 */ /* 0x0001e80000100800 */
[----:B------:R0:W-:Y:S04]  /*540e0*/  STL [R1+0x6c], R22 ;  /* 0x00006c1601007387 */ /* 0x0001e80000100800 */
[----:B------:R-:W2:Y:S04]  /*540f0*/  LDL.LU R25, [R1+0x212c] ;  /* 0x00212c0001197983 */ /* 0x000ea80000300800 */
[----:B------:R1:W-:Y:S01]  /*54100*/  STL [R1+0x5c], R5 ;  /* 0x00005c0501007387 */ /* 0x0003e20000100800 */
[----:B------:R-:W-:-:S02]  /*54110*/  LOP3.LUT R6, R6, 0xffff, RZ, 0xc0, !PT ;  /* 0x0000ffff06067812 */ /* 0x000fc400078ec0ff */
[----:B0-----:R-:W-:Y:S02]  /*54120*/  PRMT R24, R24, 0x3340, R15 ;  /* 0x0000334018187816 */ /* 0x001fe4000000000f */
[----:B-1----:R-:W-:Y:S01]  /*54130*/  PRMT R0, R0, 0x3340, R29 ;  /* 0x0000334000007816 */ /* 0x002fe2000000001d */
[----:B------:R0:W-:Y:S04]  /*54140*/  STL [R1+0xc8], R6 ;  /* 0x0000c80601007387 */ /* 0x0001e80000100800 */
[----:B------:R1:W-:Y:S04]  /*54150*/  STL [R1+0x7c], R20 ;  /* 0x00007c1401007387 */ /* 0x0003e80000100800 */
[----:B------:R-:W2:Y:S04]  /*54160*/  LDL.LU R15, [R1+0x2128] ;  /* 0x00212800010f7983 */ /* 0x000ea80000300800 */
[----:B------:R-:W2:Y:S01]  /*54170*/  LDL.LU R29, [R1+0x2124] ;  /* 0x00212400011d7983 */ /* 0x000ea20000300800 */
[----:B------:R-:W-:-:S02]  /*54180*/  PRMT R22, R22, 0x3340, R1 ;  /* 0x0000334016167816 */ /* 0x000fc40000000001 */
[----:B------:R-:W-:Y:S02]  /*54190*/  PRMT R5, R5, 0x3340, R1 ;  /* 0x0000334005057816 */ /* 0x000fe40000000001 */
[----:B------:R-:W-:Y:S02]  /*541a0*/  PRMT R21, R21, 0x3340, R28 ;  /* 0x0000334015157816 */ /* 0x000fe4000000001c */
[----:B------:R-:W-:Y:S02]  /*541b0*/  PRMT R23, R18, 0x3340, R23 ;  /* 0x0000334012177816 */ /* 0x000fe40000000017 */
[----:B------:R-:W-:Y:S02]  /*541c0*/  PRMT R22, R24, 0x5410, R22 ;  /* 0x0000541018167816 */ /* 0x000fe40000000016 */
[--C-:B0-----:R-:W-:Y:S02]  /*541d0*/  PRMT R6, R6, 0x3340, R1.reuse ;  /* 0x0000334006067816 */ /* 0x101fe40000000001 */
[----:B-1----:R-:W-:-:S02]  /*541e0*/  PRMT R20, R20, 0x3340, R1 ;  /* 0x0000334014147816 */ /* 0x002fc40000000001 */
[----:B------:R-:W-:Y:S02]  /*541f0*/  PRMT R18, R0, 0x5410, R5 ;  /* 0x0000541000127816 */ /* 0x000fe40000000005 */
[----:B------:R-:W-:Y:S02]  /*54200*/  PRMT R5, R21, 0x5410, R6 ;  /* 0x0000541015057816 */ /* 0x000fe40000000006 */
[----:B------:R-:W-:Y:S01]  /*54210*/  PRMT R0, R23, 0x5410, R20 ;  /* 0x0000541017007816 */ /* 0x000fe20000000014 */
[----:B------:R-:W-:Y:S04]  /*54220*/  STL [R1+0x147c], R22 ;  /* 0x00147c1601007387 */ /* 0x000fe80000100800 */
[----:B------:R-:W-:Y:S01]  /*54230*/  STL [R1+0x1478], R18 ;  /* 0x0014781201007387 */ /* 0x000fe20000100800 */
[----:B----4-:R-:W-:-:S03]  /*54240*/  LOP3.LUT R24, R19, 0xffff, RZ, 0xc0, !PT ;  /* 0x0000ffff13187812 */ /* 0x010fc600078ec0ff */
[----:B------:R-:W-:Y:S01]  /*54250*/  STL [R1+0x1474], R5 ;  /* 0x0014740501007387 */ /* 0x000fe20000100800 */
[----:B------:R-:W-:-:S03]  /*54260*/  LOP3.LUT R21, R26, 0xffff, RZ, 0xc0, !PT ;  /* 0x0000ffff1a157812 */ /* 0x000fc600078ec0ff */
[----:B------:R0:W-:Y:S01]  /*54270*/  STL [R1+0x1470], R0 ;  /* 0x0014700001007387 */ /* 0x0001e20000100800 */
[----:B------:R-:W-:-:S03]  /*54280*/  LOP3.LUT R19, R27, 0xffff, RZ, 0xc0, !PT ;  /* 0x0000ffff1b137812 */ /* 0x000fc600078ec0ff */
[----:B------:R1:W-:Y:S04]  /*54290*/  STL [R1+0xe8], R24 ;  /* 0x0000e81801007387 */ /* 0x0003e80000100800 */
[----:B------:R-:W4:Y:S01]  /*542a0*/  LDL.LU R27, [R1+0x240] ;  /* 0x00024000011b7983 */ /* 0x000f220000300800 */
[----:B------:R-:W-:-:S03]  /*542b0*/  LOP3.LUT R9, R9, 0xffff, RZ, 0xc0, !PT ;  /* 0x0000ffff09097812 */ /* 0x000fc600078ec0ff */
[----:B------:R-:W-:Y:S01]  /*542c0*/  STL [R1+0x130], R21 ;  /* 0x0001301501007387 */ /* 0x000fe20000100800 */
[----:B0-----:R-:W-:-:S05]  /*542d0*/  LOP3.LUT R0, R3, 0xffff, RZ, 0xc0, !PT ;  /* 0x0000ffff03007812 */ /* 0x001fca00078ec0ff */
[----:B------:R0:W-:Y:S04]  /*542e0*/  STL [R1+0x78], R0 ;  /* 0x0000780001007387 */ /* 0x0001e80000100800 */
[----:B------:R-:W-:Y:S04]  /*542f0*/  STL [R1+0x108], R19 ;  /* 0x0001081301007387 */ /* 0x000fe80000100800 */
[----:B------:R-:W4:Y:S04]  /*54300*/  LDL.LU R3, [R1+0x230] ;  /* 0x0002300001037983 */ /* 0x000f280000300800 */
[----:B------:R-:W-:Y:S01]  /*54310*/  STL [R1+0xf4], R9 ;  /* 0x0000f40901007387 */ /* 0x000fe20000100800 */
[----:B------:R-:W-:-:S02]  /*54320*/  LOP3.LUT R22, R8, 0xffff, RZ, 0xc0, !PT ;  /* 0x0000ffff08167812 */ /* 0x000fc400078ec0ff */
[----:B------:R-:W-:Y:S02]  /*54330*/  LOP3.LUT R20, R12, 0xffff, RZ, 0xc0, !PT ;  /* 0x0000ffff0c147812 */ /* 0x000fe400078ec0ff */
[----:B-1----:R-:W-:Y:S02]  /*54340*/  PRMT R24, R24, 0x3340, R9 ;  /* 0x0000334018187816 */ /* 0x002fe40000000009 */
[----:B---3--:R-:W-:Y:S02]  /*54350*/  LOP3.LUT R26, R16, 0xffff, RZ, 0xc0, !PT ;  /* 0x0000ffff101a7812 */ /* 0x008fe400078ec0ff */
[----:B--2---:R-:W-:-:S03]  /*54360*/  LOP3.LUT R23, R14, 0xffff, RZ, 0xc0, !PT ;  /* 0x0000ffff0e177812 */ /* 0x004fc600078ec0ff */
[----:B------:R-:W-:Y:S01]  /*54370*/  STL [R1+0x138], R26 ;  /* 0x0001381a01007387 */ /* 0x000fe20000100800 */
[----:B------:R-:W-:Y:S02]  /*54380*/  LOP3.LUT R6, R25, 0xffff, RZ, 0xc0, !PT ;  /* 0x0000ffff19067812 */ /* 0x000fe400078ec0ff */
[----:B------:R-:W-:Y:S02]  /*54390*/  LOP3.LUT R14, R29, 0xffff, RZ, 0xc0, !PT ;  /* 0x0000ffff1d0e7812 */ /* 0x000fe400078ec0ff */
[----:B------:R-:W2:Y:S04]  /*543a0*/  LDL.LU R29, [R1+0x20c] ;  /* 0x00020c00011d7983 */ /* 0x000ea80000300800 */
[----:B------:R-:W3:Y:S04]  /*543b0*/  LDL.LU R8, [R1+0x2120] ;  /* 0x0021200001087983 */ /* 0x000ee80000300800 */
[----:B------:R-:W-:Y:S04]  /*543c0*/  STL [R1+0x84], R14 ;  /* 0x0000840e01007387 */ /* 0x000fe80000100800 */
[----:B------:R-:W-:Y:S01]  /*543d0*/  STL [R1+0x104], R23 ;  /* 0x0001041701007387 */ /* 0x000fe20000100800 */
[----:B------:R-:W-:-:S03]  /*543e0*/  LOP3.LUT R5, R15, 0xffff, RZ, 0xc0, !PT ;  /* 0x0000ffff0f057812 */ /* 0x000fc600078ec0ff */
[----:B------:R-:W3:Y:S04]  /*543f0*/  LDL.LU R15, [R1+0x211c] ;  /* 0x00211c00010f7983 */ /* 0x000ee80000300800 */
[----:B------:R1:W-:Y:S04]  /*54400*/  STL [R1+0x1c], R22 ;  /* 0x00001c1601007387 */ /* 0x0003e80000100800 */
[----:B------:R-:W3:Y:S04]  /*54410*/  LDL.LU R18, [R1+0x1c8] ;  /* 0x0001c80001127983 */ /* 0x000ee80000300800 */
[----:B------:R-:W3:Y:S04]  /*54420*/  LDL.LU R16, [R1+0x19c] ;  /* 0x00019c0001107983 */ /* 0x000ee80000300800 */
[----:B------:R0:W-:Y:S04]  /*54430*/  STL [R1+0x98], R5 ;  /* 0x0000980501007387 */ /* 0x0001e80000100800 */
[----:B------:R-:W3:Y:S04]  /*54440*/  LDL.LU R12, [R1+0x110] ;  /* 0x00011000010c7983 */ /* 0x000ee80000300800 */
[----:B------:R1:W-:Y:S04]  /*54450*/  STL [R1+0x11c], R6 ;  /* 0x00011c0601007387 */ /* 0x0003e80000100800 */
[----:B------:R-:W3:Y:S01]  /*54460*/  LDL.LU R25, [R1+0x188] ;  /* 0x0001880001197983 */ /* 0x000ee20000300800 */
[----:B0-----:R-:W-:-:S03]  /*54470*/  PRMT R0, R0, 0x3340, R14 ;  /* 0x0000334000007816 */ /* 0x001fc6000000000e */
[----:B------:R0:W-:Y:S04]  /*54480*/  STL [R1+0x90], R20 ;  /* 0x0000901401007387 */ /* 0x0001e80000100800 */
[----:B------:R-:W3:Y:S01]  /*54490*/  LDL.LU R28, [R1+0x114] ;  /* 0x00011400011c7983 */ /* 0x000ee20000300800 */
[----:B-1----:R-:W-:-:S03]  /*544a0*/  PRMT R22, R22, 0x3340, R1 ;  /* 0x0000334016167816 */ /* 0x002fc60000000001 */
[----:B------:R-:W3:Y:S04]  /*544b0*/  LDL.LU R14, [R1+0x2118] ;  /* 0x00211800010e7983 */ /* 0x000ee80000300800 */
[----:B------:R-:W3:Y:S01]  /*544c0*/  LDL.LU R9, [R1+0x2114] ;  /* 0x0021140001097983 */ /* 0x000ee20000300800 */
[----:B------:R-:W-:-:S03]  /*544d0*/  PRMT R22, R0, 0x5410, R22 ;  /* 0x0000541000167816 */ /* 0x000fc60000000016 */
[----:B------:R-:W3:Y:S01]  /*544e0*/  LDL.LU R0, [R1+0xf0] ;  /* 0x0000f00001007983 */ /* 0x000ee20000300800 */
[--C-:B------:R-:W-:Y:S02]  /*544f0*/  PRMT R5, R5, 0x3340, R1.reuse ;  /* 0x0000334005057816 */ /* 0x100fe40000000001 */
[--C-:B------:R-:W-:Y:S02]  /*54500*/  PRMT R6, R6, 0x3340, R1.reuse ;  /* 0x0000334006067816 */ /* 0x100fe40000000001 */
[----:B------:R-:W-:Y:S02]  /*54510*/  PRMT R21, R21, 0x3340, R26 ;  /* 0x0000334015157816 */ /* 0x000fe4000000001a */
[----:B0-----:R-:W-:Y:S02]  /*54520*/  PRMT R20, R20, 0x3340, R1 ;  /* 0x0000334014147816 */ /* 0x001fe40000000001 */
[----:B------:R-:W-:Y:S02]  /*54530*/  PRMT R23, R19, 0x3340, R23 ;  /* 0x0000334013177816 */ /* 0x000fe40000000017 */
[----:B------:R-:W-:-:S02]  /*54540*/  PRMT R19, R24, 0x5410, R5 ;  /* 0x0000541018137816 */ /* 0x000fc40000000005 */
[----:B------:R-:W-:Y:S02]  /*54550*/  PRMT R6, R21, 0x5410, R6 ;  /* 0x0000541015067816 */ /* 0x000fe40000000006 */
[----:B------:R-:W-:Y:S01]  /*54560*/  PRMT R5, R23, 0x5410, R20 ;  /* 0x0000541017057816 */ /* 0x000fe20000000014 */
[----:B------:R0:W-:Y:S04]  /*54570*/  STL [R1+0x146c], R22 ;  /* 0x00146c1601007387 */ /* 0x0001e80000100800 */
[----:B------:R1:W-:Y:S04]  /*54580*/  STL [R1+0x1468], R19 ;  /* 0x0014681301007387 */ /* 0x0003e80000100800 */
[----:B------:R1:W-:Y:S01]  /*54590*/  STL [R1+0x1464], R6 ;  /* 0x0014640601007387 */ /* 0x0003e20000100800 */
[----:B----4-:R-:W-:-:S03]  /*545a0*/  LOP3.LUT R24, R3, 0xffff, RZ, 0xc0, !PT ;  /* 0x0000ffff03187812 */ /* 0x010fc600078ec0ff */
[----:B------:R3:W-:Y:S01]  /*545b0*/  STL [R1+0x1460], R5 ;  /* 0x0014600501007387 */ /* 0x0007e20000100800 */
[----:B0-----:R-:W-:-:S03]  /*545c0*/  LOP3.LUT R22, R27, 0xffff, RZ, 0xc0, !PT ;  /* 0x0000ffff1b167812 */ /* 0x001fc600078ec0ff */
[----:B-1----:R-:W4:Y:S04]  /*545d0*/  LDL.LU R19, [R1+0x254] ;  /* 0x0002540001137983 */ /* 0x002f280000300800 */
[----:B------:R-:W4:Y:S04]  /*545e0*/  LDL.LU R26, [R1+0x208] ;  /* 0x00020800011a7983 */ /* 0x000f280000300800 */
[----:B------:R-:W-:Y:S04]  /*545f0*/  STL [R1+0x164], R22 ;  /* 0x0001641601007387 */ /* 0x000fe80000100800 */
[----:B------:R-:W4:Y:S04]  /*54600*/  LDL.LU R27, [R1+0x1c4] ;  /* 0x0001c400011b7983 */ /* 0x000f280000300800 */
[----:B------:R0:W-:Y:S04]  /*54610*/  STL [R1+0x10c], R24 ;  /* 0x00010c1801007387 */ /* 0x0001e80000100800 */
[----:B------:R-:W4:Y:S01]  /*54620*/  LDL.LU R3, [R1+0x180] ;  /* 0x0001800001037983 */ /* 0x000f220000300800 */
[----:B------:R-:W-:-:S02]  /*54630*/  LOP3.LUT R6, R13, 0xffff, RZ, 0xc0, !PT ;  /* 0x0000ffff0d067812 */ /* 0x000fc400078ec0ff */
[----:B--2---:R-:W-:Y:S02]  /*54640*/  LOP3.LUT R29, R29, 0xffff, RZ, 0xc0, !PT ;  /* 0x0000ffff1d1d7812 */ /* 0x004fe400078ec0ff */
[----:B---3--:R-:W-:-:S03]  /*54650*/  LOP3.LUT R5, R8, 0xffff, RZ, 0xc0, !PT ;  /* 0x0000ffff08057812 */ /* 0x008fc600078ec0ff */
[----:B------:R-:W-:Y:S01]  /*54660*/  STL [R1+0xf8], R29 ;  /* 0x0000f81d01007387 */ /* 0x000fe20000100800 */
[----:B------:R-:W-:Y:S02]  /*54670*/  LOP3.LUT R23, R18, 0xffff, RZ, 0xc0, !PT ;  /* 0x0000ffff12177812 */ /* 0x000fe400078ec0ff */
[----:B------:R-:W-:Y:S02]  /*54680*/  LOP3.LUT R18, R16, 0xffff, RZ, 0xc0, !PT ;  /* 0x0000ffff10127812 */ /* 0x000fe400078ec0ff */
[----:B------:R-:W-:Y:S01]  /*54690*/  LOP3.LUT R12, R12, 0xffff, RZ, 0xc0, !PT ;  /* 0x0000ffff0c0c7812 */ /* 0x000fe200078ec0ff */
[----:B------:R-:W2:Y:S01]  /*546a0*/  LDL.LU R16, [R1+0x17c] ;  /* 0x00017c0001107983 */ /* 0x000ea20000300800 */
[----:B------:R-:W-:-:S03]  /*546b0*/  LOP3.LUT R25, R25, 0xffff, RZ, 0xc0, !PT ;  /* 0x0000ffff19197812 */ /* 0x000fc600078ec0ff */
[----:B------:R-:W-:Y:S01]  /*546c0*/  STL [R1+0x128], R23 ;  /* 0x0001281701007387 */ /* 0x000fe20000100800 */
[----:B------:R-:W-:-:S03]  /*546d0*/  LOP3.LUT R20, R15, 0xffff, RZ, 0xc0, !PT ;  /* 0x0000ffff0f147812 */ /* 0x000fc600078ec0ff */
[----:B------:R1:W-:Y:S01]  /*546e0*/  STL [R1+0x110], R12 ;  /* 0x0001100c01007387 */ /* 0x0003e20000100800 */
[----:B------:R-:W-:-:S03]  /*546f0*/  LOP3.LUT R28, R28, 0xffff, RZ, 0xc0, !PT ;  /* 0x0000ffff1c1c7812 */ /* 0x000fc600078ec0ff */
[----:B------:R-:W3:Y:S04]  /*54700*/  LDL.LU R15, [R1+0x2110] ;  /* 0x00211000010f7983 */ /* 0x000ee80000300800 */
[----:B------:R-:W3:Y:S04]  /*54710*/  LDL.LU R8, [R1+0x210c] ;  /* 0x00210c0001087983 */ /* 0x000ee80000300800 */
[----:B------:R-:W-:Y:S04]  /*54720*/  STL [R1+0xfc], R25 ;  /* 0x0000fc1901007387 */ /* 0x000fe80000100800 */
[----:B------:R-:W3:Y:S04]  /*54730*/  LDL.LU R13, [R1+0x2108] ;  /* 0x00210800010d7983 */ /* 0x000ee80000300800 */
[----:B------:R0:W-:Y:S01]  /*54740*/  STL [R1+0xb8], R20 ;  /* 0x0000b81401007387 */ /* 0x0001e20000100800 */
[----:B------:R-:W-:-:S03]  /*54750*/  LOP3.LUT R0, R0, 0xffff, RZ, 0xc0, !PT ;  /* 0x0000ffff00007812 */ /* 0x000fc600078ec0ff */
[----:B------:R-:W-:Y:S04]  /*54760*/  STL [R1+0x124], R28 ;  /* 0x0001241c01007387 */ /* 0x000fe80000100800 */
[----:B------:R-:W-:Y:S01]  /*54770*/  STL [R1+0x50], R5 ;  /* 0x0000500501007387 */ /* 0x000fe20000100800 */
[----:B------:R-:W-:-:S03]  /*54780*/  PRMT R21, R20, 0x3340, R1 ;  /* 0x0000334014157816 */ /* 0x000fc60000000001 */
[----:B------:R-:W-:Y:S04]  /*54790*/  STL [R1+0x120], R6 ;  /* 0x0001200601007387 */ /* 0x000fe80000100800 */
[----:B------:R1:W-:Y:S01]  /*547a0*/  STL [R1+0x20b8], R0 ;  /* 0x0020b80001007387 */ /* 0x0003e20000100800 */
[----:B0-----:R-:W-:-:S03]  /*547b0*/  PRMT R24, R24, 0x3340, R12 ;  /* 0x0000334018187816 */ /* 0x001fc6000000000c */
[----:B-1----:R-:W3:Y:S01]  /*547c0*/  LDL.LU R12, [R1+0x2104] ;  /* 0x00210400010c7983 */ /* 0x002ee20000300800 */
[----:B------:R-:W-:Y:S02]  /*547d0*/  PRMT R20, R0, 0x3340, R1 ;  /* 0x0000334000147816 */ /* 0x000fe40000000001 */
[----:B------:R-:W-:Y:S02]  /*547e0*/  PRMT R0, R29, 0x3340, R25 ;  /* 0x000033401d007816 */ /* 0x000fe40000000019 */
[----:B------:R-:W3:Y:S04]  /*547f0*/  LDL.LU R25, [R1+0x2100] ;  /* 0x0021000001197983 */ /* 0x000ee80000300800 */
[----:B------:R-:W3:Y:S01]  /*54800*/  LDL.LU R29, [R1+0x20fc] ;  /* 0x0020fc00011d7983 */ /* 0x000ee20000300800 */
[----:B------:R-:W-:-:S02]  /*54810*/  PRMT R5, R5, 0x3340, R1 ;  /* 0x0000334005057816 */ /* 0x000fc40000000001 */
[----:B------:R-:W-:Y:S02]  /*54820*/  PRMT R6, R6, 0x3340, R1 ;  /* 0x0000334006067816 */ /* 0x000fe40000000001 */
[----:B------:R-:W-:Y:S02]  /*54830*/  PRMT R23, R23, 0x3340, R28 ;  /* 0x0000334017177816 */ /* 0x000fe4000000001c */
[----:B------:R-:W-:Y:S01]  /*54840*/  PRMT R22, R22, 0x3340, R18 ;  /* 0x0000334016167816 */ /* 0x000fe20000000012 */
[----:B------:R0:W-:Y:S01]  /*54850*/  STL [R1+0x20c4], R18 ;  /* 0x0020c41201007387 */ /* 0x0001e20000100800 */
[----:B------:R-:W-:-:S05]  /*54860*/  PRMT R21, R24, 0x5410, R21 ;  /* 0x0000541018157816 */ /* 0x000fca0000000015 */
[----:B------:R-:W-:Y:S01]  /*54870*/  STL [R1+0x145c], R21 ;  /* 0x00145c1501007387 */ /* 0x000fe20000100800 */
[----:B0-----:R-:W-:Y:S02]  /*54880*/  PRMT R18, R0, 0x5410, R5 ;  /* 0x0000541000127816 */ /* 0x001fe40000000005 */
[----:B------:R-:W-:Y:S02]  /*54890*/  PRMT R5, R23, 0x5410, R6 ;  /* 0x0000541017057816 */ /* 0x000fe40000000006 */
[----:B------:R-:W-:Y:S02]  /*548a0*/  PRMT R0, R22, 0x5410, R20 ;  /* 0x0000541016007816 */ /* 0x000fe40000000014 */
[----:B----4-:R-:W-:Y:S01]  /*548b0*/  LOP3.LUT R23, R19, 0xffff, RZ, 0xc0, !PT ;  /* 0x0000ffff13177812 */ /* 0x010fe200078ec0ff */
[----:B------:R0:W-:Y:S04]  /*548c0*/  STL [R1+0x1458], R18 ;  /* 0x0014581201007387 */ /* 0x0001e80000100800 */
[----:B------:R-:W-:Y:S04]  /*548d0*/  STL [R1+0x1454], R5 ;  /* 0x0014540501007387 */ /* 0x000fe80000100800 */
[----:B------:R1:W-:Y:S04]  /*548e0*/  STL [R1+0x228], R0 ;  /* 0x0002280001007387 */ /* 0x0003e80000100800 */
[----:B------:R-:W-:Y:S01]  /*548f0*/  STL [R1+0x14c], R23 ;  /* 0x00014c1701007387 */ /* 0x000fe20000100800 */
[----:B------:R-:W-:-:S02]  /*54900*/  LOP3.LUT R22, R3, 0xffff, RZ, 0xc0, !PT ;  /* 0x0000ffff03167812 */ /* 0x000fc400078ec0ff */
[----:B0-----:R-:W-:Y:S02]  /*54910*/  LOP3.LUT R18, R26, 0xffff, RZ, 0xc0, !PT ;  /* 0x0000ffff1a127812 */ /* 0x001fe400078ec0ff */
[----:B-1----:R-:W-:-:S05]  /*54920*/  LOP3.LUT R0, R27, 0xffff, RZ, 0xc0, !PT ;  /* 0x0000ffff1b007812 */ /* 0x002fca00078ec0ff */
[----:B------:R0:W-:Y:S04]  /*54930*/  STL [R1+0x160], R0 ;  /* 0x0001600001007387 */ /* 0x0001e80000100800 */
[----:B------:R-:W-:Y:S01]  /*54940*/  STL [R1+0x1a0], R18 ;  /* 0x0001a01201007387 */ /* 0x000fe20000100800 */
[----:B------:R-:W-:Y:S02]  /*54950*/  LOP3.LUT R2, R2, 0xffff, RZ, 0xc0, !PT ;  /* 0x0000ffff02027812 */ /* 0x000fe400078ec0ff */
[----:B------:R-:W-:Y:S02]  /*54960*/  LOP3.LUT R19, R17, 0xffff, RZ, 0xc0, !PT ;  /* 0x0000ffff11137812 */ /* 0x000fe400078ec0ff */
[----:B--2---:R-:W-:Y:S02]  /*54970*/  LOP3.LUT R5, R16, 0xffff, RZ, 0xc0, !PT ;  /* 0x0000ffff10057812 */ /* 0x004fe400078ec0ff */
[----:B---3--:R-:W-:-:S02]  /*54980*/  LOP3.LUT R28, R12, 0xffff, RZ, 0xc0, !PT ;  /* 0x0000ffff0c1c7812 */ /* 0x008fc400078ec0ff */
[----:B------:R-:W-:-:S05]  /*54990*/  LOP3.LUT R29, R29, 0xffff, RZ, 0xc0, !PT ;  /* 0x0000ffff1d1d7812 */ /* 0x000fca00078ec0ff */
[----:B------:R-:W-:Y:S04]  /*549a0*/  STL [R1+0x188], R29 ;  /* 0x0001881d01007387 */ /* 0x000fe80000100800 */
[----:B------:R-:W2:Y:S04]  /*549b0*/  LDL.LU R3, [R1+0x248] ;  /* 0x0002480001037983 */ /* 0x000ea80000300800 */
[----:B------:R-:W-:Y:S04]  /*549c0*/  STL [R1+0x180], R22 ;  /* 0x0001801601007387 */ /* 0x000fe80000100800 */
[----:B------:R-:W3:Y:S04]  /*549d0*/  LDL.LU R12, [R1+0x20f8] ;  /* 0x0020f800010c7983 */ /* 0x000ee80000300800 */
[----:B------:R-:W-:Y:S04]  /*549e0*/  STL [R1+0x16c], R5 ;  /* 0x00016c0501007387 */ /* 0x000fe80000100800 */
[----:B0-----:R-:W4:Y:S04]  /*549f0*/  LDL.LU R0, [R1+0x244] ;  /* 0x0002440001007983 */ /* 0x001f280000300800 */
[----:B------:R-:W2:Y:S04]  /*54a00*/  LDL.LU R26, [R1+0x1f8] ;  /* 0x0001f800011a7983 */ /* 0x000ea80000300800 */
[----:B------:R-:W2:Y:S04]  /*54a10*/  LDL.LU R27, [R1+0x1d0] ;  /* 0x0001d000011b7983 */ /* 0x000ea80000300800 */
[----:B------:R-:W2:Y:S04]  /*54a20*/  LDL.LU R16, [R1+0x1a8] ;  /* 0x0001a80001107983 */ /* 0x000ea80000300800 */
[----:B------:R-:W-:Y:S04]  /*54a30*/  STL [R1+0x1b8], R2 ;  /* 0x0001b80201007387 */ /* 0x000fe80000100800 */
[----:B------:R-:W2:Y:S01]  /*54a40*/  LDL.LU R17, [R1+0x1a4] ;  /* 0x0001a40001117983 */ /* 0x000ea20000300800 */
[----:B------:R-:W-:-:S03]  /*54a50*/  PRMT R20, R28, 0x3340, R1 ;  /* 0x000033401c147816 */ /* 0x000fc60000000001 */
[----:B------:R0:W-:Y:S04]  /*54a60*/  STL [R1+0x20bc], R28 ;  /* 0x0020bc1c01007387 */ /* 0x0001e80000100800 */
[----:B------:R1:W-:Y:S01]  /*54a70*/  STL [R1+0x20b4], R19 ;  /* 0x0020b41301007387 */ /* 0x0003e20000100800 */
[----:B0-----:R-:W-:Y:S01]  /*54a80*/  IMAD.MOV.U32 R28, RZ, RZ, R5 ;  /* 0x000000ffff1c7224 */ /* 0x001fe200078e0005 */
[--C-:B------:R-:W-:Y:S02]  /*54a90*/  PRMT R5, R19, 0x3340, R1.reuse ;  /* 0x0000334013057816 */ /* 0x100fe40000000001 */
[----:B-1----:R-:W2:Y:S01]  /*54aa0*/  LDL.LU R19, [R1+0x160] ;  /* 0x0001600001137983 */ /* 0x002ea20000300800 */
[----:B------:R-:W0:Y:S01]  /*54ab0*/  S2R R24, SR_TID.X ;  /* 0x0000000000187919 */ /* 0x000e220000002100 */
[----:B------:R-:W-:Y:S01]  /*54ac0*/  UMOV UR4, 0x400 ;  /* 0x0000040000047882 */ /* 0x000fe20000000000 */
[----:B------:R-:W-:Y:S01]  /*54ad0*/  PRMT R6, R2, 0x3340, R1 ;  /* 0x0000334002067816 */ /* 0x000fe20000000001 */
[----:B------:R-:W-:Y:S01]  /*54ae0*/  ULEA UR4, UR5, UR4, 0x18 ;  /* 0x0000000405047291 */ /* 0x000fe2000f8ec0ff */
[----:B------:R-:W-:Y:S01]  /*54af0*/  PRMT R22, R18, 0x3340, R22 ;  /* 0x0000334012167816 */ /* 0x000fe20000000016 */
[----:B------:R-:W1:Y:S03]  /*54b00*/  LDCU UR5, c[0x0][0x3b8] ;  /* 0x00007700ff0577ac */ /* 0x000e660008000800 */
[----:B------:R-:W-:Y:S01]  /*54b10*/  PRMT R5, R22, 0x5410, R5 ;  /* 0x0000541016057816 */ /* 0x000fe20000000005 */
[----:B0-----:R-:W-:-:S02]  /*54b20*/  IMAD.SHL.U32 R21, R24, 0x10, RZ ;  /* 0x0000001018157824 */ /* 0x001fc400078e00ff */
[----:B------:R-:W-:-:S03]  /*54b30*/  IMAD.SHL.U32 R24, R24, 0x20, RZ ;  /* 0x0000002018187824 */ /* 0x000fc600078e00ff */
[----:B------:R-:W-:Y:S02]  /*54b40*/  LOP3.LUT R2, R21, 0xf0, RZ, 0xc0, !PT ;  /* 0x000000f015027812 */ /* 0x000fe400078ec0ff */
[----:B------:R-:W-:Y:S02]  /*54b50*/  PRMT R21, R29, 0x3340, R28 ;  /* 0x000033401d157816 */ /* 0x000fe4000000001c */
[----:B------:R-:W-:Y:S02]  /*54b60*/  LOP3.LUT R24, R24, 0x200, RZ, 0xc0, !PT ;  /* 0x0000020018187812 */ /* 0x000fe400078ec0ff */
[----:B------:R-:W-:Y:S02]  /*54b70*/  PRMT R29, R21, 0x5410, R6 ;  /* 0x00005410151d7816 */ /* 0x000fe40000000006 */
[----:B------:R-:W-:Y:S02]  /*54b80*/  IADD3 R2, PT, PT, R24, UR4, R2 ;  /* 0x0000000418027c10 */ /* 0x000fe4000fffe002 */
[----:B------:R-:W-:-:S04]  /*54b90*/  LOP3.LUT R6, R9, 0xffff, RZ, 0xc0, !PT ;  /* 0x0000ffff09067812 */ /* 0x000fc800078ec0ff */
[----:B------:R-:W-:Y:S02]  /*54ba0*/  PRMT R21, R6, 0x3340, R1 ;  /* 0x0000334006157816 */ /* 0x000fe40000000001 */
[----:B---3--:R-:W-:Y:S02]  /*54bb0*/  LOP3.LUT R12, R12, 0xffff, RZ, 0xc0, !PT ;  /* 0x0000ffff0c0c7812 */ /* 0x008fe400078ec0ff */
[----:B----4-:R-:W-:Y:S02]  /*54bc0*/  LOP3.LUT R0, R0, 0xffff, RZ, 0xc0, !PT ;  /* 0x0000ffff00007812 */ /* 0x010fe400078ec0ff */
[----:B--2---:R-:W-:Y:S02]  /*54bd0*/  LOP3.LUT R22, R27, 0xffff, RZ, 0xc0, !PT ;  /* 0x0000ffff1b167812 */ /* 0x004fe400078ec0ff */
[----:B------:R-:W-:Y:S01]  /*54be0*/  PRMT R23, R23, 0x3340, R19 ;  /* 0x0000334017177816 */ /* 0x000fe20000000013 */
[----:B------:R-:W-:Y:S03]  /*54bf0*/  STL [R1+0x20c0], R19 ;  /* 0x0020c01301007387 */ /* 0x000fe60000100800 */
[----:B------:R-:W-:Y:S01]  /*54c00*/  PRMT R18, R23, 0x5410, R20 ;  /* 0x0000541017127816 */ /* 0x000fe20000000014 */
[----:B------:R-:W-:Y:S04]  /*54c10*/  STL [R1+0x20a0], R29 ;  /* 0x0020a01d01007387 */ /* 0x000fe80000100800 */
[----:B------:R-:W-:Y:S04]  /*54c20*/  STL [R1+0x218], R18 ;  /* 0x0002181201007387 */ /* 0x000fe80000100800 */
[----:B------:R0:W-:Y:S04]  /*54c30*/  STL [R1+0x20cc], R2 ;  /* 0x0020cc0201007387 */ /* 0x0001e80000100800 */
[----:B------:R2:W-:Y:S01]  /*54c40*/  STL [R1+0x214], R5 ;  /* 0x0002140501007387 */ /* 0x0005e20000100800 */
[----:B------:R-:W-:-:S02]  /*54c50*/  LOP3.LUT R23, R16, 0xffff, RZ, 0xc0, !PT ;  /* 0x0000ffff10177812 */ /* 0x000fc400078ec0ff */
[----:B0-----:R-:W-:Y:S02]  /*54c60*/  LOP3.LUT R2, R3, 0xffff, RZ, 0xc0, !PT ;  /* 0x0000ffff03027812 */ /* 0x001fe400078ec0ff */
[----:B------:R-:W3:Y:S04]  /*54c70*/  LDL.LU R3, [R1+0x280] ;  /* 0x0002800001037983 */ /* 0x000ee80000300800 */
[----:B------:R-:W-:Y:S04]  /*54c80*/  STL [R1+0x1c0], R12 ;  /* 0x0001c00c01007387 */ /* 0x000fe80000100800 */
[----:B------:R-:W-:Y:S04]  /*54c90*/  STL [R1+0xac], R2 ;  /* 0x0000ac0201007387 */ /* 0x000fe80000100800 */
[----:B------:R0:W-:Y:S04]  /*54ca0*/  STL [R1+0x100], R0 ;  /* 0x0001000001007387 */ /* 0x0001e80000100800 */
[----:B------:R-:W4:Y:S04]  /*54cb0*/  LDL.LU R16, [R1+0x1e4] ;  /* 0x0001e40001107983 */ /* 0x000f280000300800 */
[----:B------:R-:W-:Y:S01]  /*54cc0*/  STL [R1+0x1c8], R22 ;  /* 0x0001c81601007387 */ /* 0x000fe20000100800 */
[----:B------:R-:W-:-:S03]  /*54cd0*/  LOP3.LUT R18, R17, 0xffff, RZ, 0xc0, !PT ;  /* 0x0000ffff11127812 */ /* 0x000fc600078ec0ff */
[----:B------:R-:W-:Y:S04]  /*54ce0*/  STL [R1+0xf0], R23 ;  /* 0x0000f01701007387 */ /* 0x000fe80000100800 */
[----:B------:R-:W4:Y:S01]  /*54cf0*/  LDL.LU R17, [R1+0x1cc] ;  /* 0x0001cc0001117983 */ /* 0x000f220000300800 */
[----:B--2---:R-:W-:Y:S02]  /*54d00*/  LOP3.LUT R5, R14, 0xffff, RZ, 0xc0, !PT ;  /* 0x0000ffff0e057812 */ /* 0x004fe400078ec0ff */
[----:B------:R-:W-:Y:S02]  /*54d10*/  LOP3.LUT R19, R10, 0xffff, RZ, 0xc0, !PT ;  /* 0x0000ffff0a137812 */ /* 0x000fe400078ec0ff */
[----:B0-----:R-:W-:Y:S02]  /*54d20*/  LOP3.LUT R0, R25, 0xffff, RZ, 0xc0, !PT ;  /* 0x0000ffff19007812 */ /* 0x001fe400078ec0ff */
[----:B------:R-:W2:Y:S04]  /*54d30*/  LDL.LU R25, [R1+0x20f4] ;  /* 0x0020f40001197983 */ /* 0x000ea80000300800 */
[----:B------:R-:W2:Y:S04]  /*54d40*/  LDL.LU R9, [R1+0x20f0] ;  /* 0x0020f00001097983 */ /* 0x000ea80000300800 */
[----:B------:R-:W2:Y:S01]  /*54d50*/  LDL.LU R14, [R1+0x20ec] ;  /* 0x0020ec00010e7983 */ /* 0x000ea20000300800 */
[----:B------:R-:W-:-:S03]  /*54d60*/  LOP3.LUT R20, R13, 0xffff, RZ, 0xc0, !PT ;  /* 0x0000ffff0d147812 */ /* 0x000fc600078ec0ff */
[----:B------:R-:W2:Y:S04]  /*54d70*/  LDL.LU R10, [R1+0x20e8] ;  /* 0x0020e800010a7983 */ /* 0x000ea80000300800 */
[----:B------:R-:W2:Y:S04]  /*54d80*/  LDL.LU R13, [R1+0x20e4] ;  /* 0x0020e400010d7983 */ /* 0x000ea80000300800 */
[----:B------:R0:W-:Y:S04]  /*54d90*/  STL [R1+0x54], R6 ;  /* 0x0000540601007387 */ /* 0x0001e80000100800 */
[----:B------:R-:W-:Y:S04]  /*54da0*/  STL [R1+0x8c], R5 ;  /* 0x00008c0501007387 */ /* 0x000fe80000100800 */
[----:B------:R-:W-:Y:S04]  /*54db0*/  STL [R1+0x1d0], R20 ;  /* 0x0001d01401007387 */ /* 0x000fe80000100800 */
[----:B------:R1:W-:Y:S01]  /*54dc0*/  STL [R1+0x20c8], R19 ;  /* 0x0020c81301007387 */ /* 0x0003e20000100800 */
[----:B0-----:R-:W-:-:S03]  /*54dd0*/  PRMT R6, R19, 0x3340, R1 ;  /* 0x0000334013067816 */ /* 0x001fc60000000001 */
[----:B-1----:R-:W2:Y:S01]  /*54de0*/  LDL.LU R19, [R1+0x100] ;  /* 0x0001000001137983 */ /* 0x002ea20000300800 */
[----:B------:R-:W-:Y:S02]  /*54df0*/  LOP3.LUT R28, R26, 0xffff, RZ, 0xc0, !PT ;  /* 0x0000ffff1a1c7812 */ /* 0x000fe400078ec0ff */
[----:B------:R-:W-:Y:S02]  /*54e00*/  PRMT R2, R2, 0x3340, R23 ;  /* 0x0000334002027816 */ /* 0x000fe40000000017 */
[----:B------:R-:W-:Y:S02]  /*54e10*/  PRMT R5, R5, 0x3340, R1 ;  /* 0x0000334005057816 */ /* 0x000fe40000000001 */
[----:B------:R-:W-:Y:S02]  /*54e20*/  PRMT R22, R12, 0x3340, R22 ;  /* 0x000033400c167816 */ /* 0x000fe40000000016 */
[----:B------:R-:W-:Y:S02]  /*54e30*/  PRMT R23, R28, 0x3340, R0 ;  /* 0x000033401c177816 */ /* 0x000fe40000000000 */
[----:B------:R-:W-:-:S02]  /*54e40*/  PRMT R12, R2, 0x5410, R21 ;  /* 0x00005410020c7816 */ /* 0x000fc40000000015 */
[----:B------:R-:W-:Y:S02]  /*54e50*/  PRMT R20, R20, 0x3340, R1 ;  /* 0x0000334014147816 */ /* 0x000fe40000000001 */
[----:B---3--:R-:W-:Y:S02]  /*54e60*/  LOP3.LUT R3, R3, 0xffff, RZ, 0xc0, !PT ;  /* 0x0000ffff03037812 */ /* 0x008fe400078ec0ff */
[----:B----4-:R-:W-:Y:S02]  /*54e70*/  LOP3.LUT R27, R16, 0xffff, RZ, 0xc0, !PT ;  /* 0x0000ffff101b7812 */ /* 0x010fe400078ec0ff */
[----:B--2---:R-:W-:Y:S02]  /*54e80*/  LOP3.LUT R14, R14, 0xffff, RZ, 0xc0, !PT ;  /* 0x0000ffff0e0e7812 */ /* 0x004fe400078ec0ff */
[----:B------:R-:W-:Y:S02]  /*54e90*/  LOP3.LUT R13, R13, 0xffff, RZ, 0xc0, !PT ;  /* 0x0000ffff0d0d7812 */ /* 0x000fe400078ec0ff */
[----:B------:R-:W-:Y:S01]  /*54ea0*/  PRMT R24, R19, 0x3340, R18 ;  /* 0x0000334013187816 */ /* 0x000fe20000000012 */
[----:B------:R-:W-:Y:S04]  /*54eb0*/  STL [R1+0x20d4], R19 ;  /* 0x0020d41301007387 */ /* 0x000fe80000100800 */
[----:B------:R-:W-:Y:S04]  /*54ec0*/  STL [R1+0x20d0], R18 ;  /* 0x0020d01201007387 */ /* 0x000fe80000100800 */
[----:B------:R-:W-:Y:S04]  /*54ed0*/  STL [R1+0x20dc], R28 ;  /* 0x0020dc1c01007387 */ /* 0x000fe80000100800 */
[----:B------:R0:W-:Y:S01]  /*54ee0*/  STL [R1+0x20d8], R0 ;  /* 0x0020d80001007387 */ /* 0x0001e20000100800 */
[----:B------:R-:W-:-:S03]  /*54ef0*/  PRMT R2, R24, 0x5410, R5 ;  /* 0x0000541018027816 */ /* 0x000fc60000000005 */
[----:B------:R-:W-:Y:S04]  /*54f00*/  STL [R1+0x144c], R12 ;  /* 0x00144c0c01007387 */ /* 0x000fe80000100800 */
[----:B------:R-:W-:Y:S01]  /*54f10*/  STL [R1+0x1448], R2 ;  /* 0x0014480201007387 */ /* 0x000fe20000100800 */
[----:B0-----:R-:W-:Y:S02]  /*54f20*/  PRMT R0, R23, 0x5410, R6 ;  /* 0x0000541017007816 */ /* 0x001fe40000000006 */
[----:B------:R-:W-:-:S03]  /*54f30*/  LOP3.LUT R6, R8, 0xffff, RZ, 0xc0, !PT ;  /* 0x0000ffff08067812 */ /* 0x000fc600078ec0ff */
[----:B------:R0:W-:Y:S04]  /*54f40*/  STL [R1+0x1444], R0 ;  /* 0x0014440001007387 */ /* 0x0001e80000100800 */
[----:B------:R-:W-:Y:S04]  /*54f50*/  STL [R1+0x154], R3 ;  /* 0x0001540301007387 */ /* 0x000fe80000100800 */
[----:B------:R-:W-:Y:S04]  /*54f60*/  STL [R1+0x140], R13 ;  /* 0x0001400d01007387 */ /* 0x000fe80000100800 */
[----:B------:R-:W-:Y:S01]  /*54f70*/  STL [R1+0x1dc], R14 ;  /* 0x0001dc0e01007387 */ /* 0x000fe20000100800 */
[----:B------:R-:W-:-:S03]  /*54f80*/  LOP3.LUT R5, R15, 0xffff, RZ, 0xc0, !PT ;  /* 0x0000ffff0f057812 */ /* 0x000fc600078ec0ff */
[----:B0-----:R-:W2:Y:S04]  /*54f90*/  LDL.LU R0, [R1+0x2d0] ;  /* 0x0002d00001007983 */ /* 0x001ea80000300800 */
[----:B------:R-:W3:Y:S04]  /*54fa0*/  LDL.LU R28, [R1+0x27c] ;  /* 0x00027c00011c7983 */ /* 0x000ee80000300800 */
[----:B------:R-:W4:Y:S04]  /*54fb0*/  LDL.LU R2, [R1+0x238] ;  /* 0x0002380001027983 */ /* 0x000f280000300800 */
[----:B------:R-:W3:Y:S04]  /*54fc0*/  LDL.LU R16, [R1+0x200] ;  /* 0x0002000001107983 */ /* 0x000ee80000300800 */
[----:B------:R-:W3:Y:S04]  /*54fd0*/  LDL.LU R8, [R1+0x20e0] ;  /* 0x0020e00001087983 */ /* 0x000ee80000300800 */
[----:B------:R-:W-:Y:S04]  /*54fe0*/  STL [R1+0x1a8], R6 ;  /* 0x0001a80601007387 */ /* 0x000fe80000100800 */
[----:B------:R-:W3:Y:S04]  /*54ff0*/  LDL.LU R19, [R1+0x1fc] ;  /* 0x0001fc0001137983 */ /* 0x000ee80000300800 */
[----:B------:R-:W3:Y:S01]  /*55000*/  LDL.LU R18, [R1+0x184] ;  /* 0x0001840001127983 */ /* 0x000ee20000300800 */
[----:B------:R-:W-:-:S03]  /*55010*/  PRMT R12, R22, 0x5410, R20 ;  /* 0x00005410160c7816 */ /* 0x000fc60000000014 */
[----:B------:R-:W-:Y:S01]  /*55020*/  STL [R1+0xe4], R5 ;  /* 0x0000e40501007387 */ /* 0x000fe20000100800 */
[----:B------:R-:W-:-:S03]  /*55030*/  PRMT R20, R7, 0x3340, R1 ;  /* 0x0000334007147816 */ /* 0x000fc60000000001 */
[----:B------:R0:W-:Y:S04]  /*55040*/  STL [R1+0x20ac], R7 ;  /* 0x0020ac0701007387 */ /* 0x0001e80000100800 */
[----:B0-----:R-:W3:Y:S01]  /*55050*/  LDL.LU R7, [R1+0x2d8] ;  /* 0x0002d80001077983 */ /* 0x001ee20000300800 */
[----:B------:R-:W-:Y:S02]  /*55060*/  LOP3.LUT R26, R17, 0xffff, RZ, 0xc0, !PT ;  /* 0x0000ffff111a7812 */ /* 0x000fe400078ec0ff */
[----:B------:R-:W-:Y:S02]  /*55070*/  PRMT R3, R3, 0x3340, R27 ;  /* 0x0000334003037816 */ /* 0x000fe4000000001b */
[----:B------:R-:W-:Y:S01]  /*55080*/  PRMT R21, R6, 0x3340, R1 ;  /* 0x0000334006157816 */ /* 0x000fe20000000001 */
[----:B------:R-:W-:Y:S04]  /*55090*/  STL [R1+0x20b0], R11 ;  /* 0x0020b00b01007387 */ /* 0x000fe80000100800 */
[----:B------:R-:W3:Y:S04]  /*550a0*/  LDL.LU R29, [R1+0xec] ;  /* 0x0000ec00011d7983 */ /* 0x000ee80000300800 */
[----:B------:R-:W3:Y:S01]  /*550b0*/  LDL.LU R17, [R1+0x174] ;  /* 0x0001740001117983 */ /* 0x000ee20000300800 */
[----:B------:R-:W-:-:S02]  /*550c0*/  PRMT R22, R13, 0x3340, R26 ;  /* 0x000033400d167816 */ /* 0x000fc4000000001a */
[----:B------:R-:W-:Y:S02]  /*550d0*/  PRMT R13, R3, 0x5410, R21 ;  /* 0x00005410030d7816 */ /* 0x000fe40000000015 */
[----:B------:R-:W3:Y:S01]  /*550e0*/  LDL.LU R3, [R1+0x170] ;  /* 0x0001700001037983 */ /* 0x000ee20000300800 */
[----:B------:R-:W-:Y:S02]  /*550f0*/  LOP3.LUT R10, R10, 0xffff, RZ, 0xc0, !PT ;  /* 0x0000ffff0a0a7812 */ /* 0x000fe400078ec0ff */
[----:B------:R-:W-:Y:S02]  /*55100*/  LOP3.LUT R9, R9, 0xffff, RZ, 0xc0, !PT ;  /* 0x0000ffff09097812 */ /* 0x000fe400078ec0ff */
[----:B------:R-:W-:Y:S02]  /*55110*/  LOP3.LUT R25, R25, 0xffff, RZ, 0xc0, !PT ;  /* 0x0000ffff19197812 */ /* 0x000fe400078ec0ff */
[----:B------:R-:W-:Y:S02]  /*55120*/  PRMT R6, R11, 0x3340, R1 ;  /* 0x000033400b067816 */ /* 0x000fe40000000001 */
[----:B------:R-:W-:-:S02]  /*55130*/  PRMT R24, R10, 0x3340, R9 ;  /* 0x000033400a187816 */ /* 0x000fc40000000009 */
[----:B------:R-:W-:Y:S02]  /*55140*/  PRMT R23, R14, 0x3340, R25 ;  /* 0x000033400e177816 */ /* 0x000fe40000000019 */
[----:B------:R-:W-:Y:S02]  /*55150*/  PRMT R5, R5, 0x3340, R1 ;  /* 0x0000334005057816 */ /* 0x000fe40000000001 */
[----:B------:R-:W-:Y:S02]  /*55160*/  PRMT R14, R24, 0x5410, R20 ;  /* 0x00005410180e7816 */ /* 0x000fe40000000014 */
[----:B------:R-:W-:Y:S02]  /*55170*/  PRMT R15, R23, 0x5410, R6 ;  /* 0x00005410170f7816 */ /* 0x000fe40000000006 */
[----:B------:R-:W-:-:S03]  /*55180*/  PRMT R5, R22, 0x5410, R5 ;  /* 0x0000541016057816 */ /* 0x000fc60000000005 */
[----:B------:R-:W-:Y:S04]  /*55190*/  STL.64 [R1+0x2060], R14 ;  /* 0x0020600e01007387 */ /* 0x000fe80000100a00 */
[----:B------:R-:W-:Y:S04]  /*551a0*/  STL.64 [R1+0x2058], R12 ;  /* 0x0020580c01007387 */ /* 0x000fe80000100a00 */
[----:B------:R0:W-:Y:S02]  /*551b0*/  STL [R1+0x1430], R5 ;  /* 0x0014300501007387 */ /* 0x0001e40000100800 */
[----:B0-----:R-:W-:-:S02]  /*551c0*/  PRMT R5, R4, 0x3340, R1 ;  /* 0x0000334004057816 */ /* 0x001fc40000000001 */
[----:B--2---:R-:W-:Y:S02]  /*551d0*/  LOP3.LUT R22, R0, 0xffff, RZ, 0xc0, !PT ;  /* 0x0000ffff00167812 */ /* 0x004fe400078ec0ff */
[----:B----4-:R-:W-:Y:S02]  /*551e0*/  LOP3.LUT R24, R2, 0xffff, RZ, 0xc0, !PT ;  /* 0x0000ffff02187812 */ /* 0x010fe400078ec0ff */
[----:B---3--:R-:W-:Y:S02]  /*551f0*/  LOP3.LUT R0, R16, 0xffff, RZ, 0xc0, !PT ;  /* 0x0000ffff10007812 */ /* 0x008fe400078ec0ff */
[----:B------:R-:W-:Y:S02]  /*55200*/  LOP3.LUT R19, R19, 0xffff, RZ, 0xc0, !PT ;  /* 0x0000ffff13137812 */ /* 0x000fe400078ec0ff */
[----:B------:R-:W-:Y:S02]  /*55210*/  LOP3.LUT R23, R7, 0xffff, RZ, 0xc0, !PT ;  /* 0x0000ffff07177812 */ /* 0x000fe400078ec0ff */
[----:B------:R-:W-:-:S03]  /*55220*/  LOP3.LUT R7, R28, 0xffff, RZ, 0xc0, !PT ;  /* 0x0000ffff1c077812 */ /* 0x000fc600078ec0ff */
[----:B------:R-:W-:Y:S04]  /*55230*/  STL [R1+0x1e4], R23 ;  /* 0x0001e41701007387 */ /* 0x000fe80000100800 */
[----:B------:R-:W-:Y:S04]  /*55240*/  STL [R1+0x204], R22 ;  /* 0x0002041601007387 */ /* 0x000fe80000100800 */
[----:B------:R0:W-:Y:S04]  /*55250*/  STL [R1+0x190], R24 ;  /* 0x0001901801007387 */ /* 0x0001e80000100800 */
[----:B------:R-:W2:Y:S04]  /*55260*/  LDL.LU R12, [R1+0x2d4] ;  /* 0x0002d400010c7983 */ /* 0x000ea80000300800 */
[----:B------:R-:W3:Y:S04]  /*55270*/  LDL.LU R16, [R1+0x28c] ;  /* 0x00028c0001107983 */ /* 0x000ee80000300800 */
[----:B------:R-:W-:Y:S01]  /*55280*/  STL [R1+0x1e8], R0 ;  /* 0x0001e80001007387 */ /* 0x000fe20000100800 */
[----:B------:R-:W-:-:S03]  /*55290*/  LOP3.LUT R28, R18, 0xffff, RZ, 0xc0, !PT ;  /* 0x0000ffff121c7812 */ /* 0x000fc600078ec0ff */
[----:B------:R-:W4:Y:S04]  /*552a0*/  LDL.LU R2, [R1+0x268] ;  /* 0x0002680001027983 */ /* 0x000f280000300800 */
[----:B------:R-:W3:Y:S04]  /*552b0*/  LDL.LU R13, [R1+0x264] ;  /* 0x00026400010d7983 */ /* 0x000ee80000300800 */
[----:B------:R-:W3:Y:S04]  /*552c0*/  LDL.LU R15, [R1+0x1f4] ;  /* 0x0001f400010f7983 */ /* 0x000ee80000300800 */
[----:B------:R-:W-:Y:S01]  /*552d0*/  STL [R1+0x1f8], R19 ;  /* 0x0001f81301007387 */ /* 0x000fe20000100800 */
[----:B------:R-:W-:-:S03]  /*552e0*/  LOP3.LUT R6, R17, 0xffff, RZ, 0xc0, !PT ;  /* 0x0000ffff11067812 */ /* 0x000fc600078ec0ff */
[----:B------:R1:W-:Y:S04]  /*552f0*/  STL [R1+0x158], R28 ;  /* 0x0001581c01007387 */ /* 0x0003e80000100800 */
[----:B------:R-:W3:Y:S01]  /*55300*/  LDL.LU R17, [R1+0x1f0] ;  /* 0x0001f00001117983 */ /* 0x000ee20000300800 */
[----:B------:R-:W-:Y:S02]  /*55310*/  LOP3.LUT R18, R3, 0xffff, RZ, 0xc0, !PT ;  /* 0x0000ffff03127812 */ /* 0x000fe400078ec0ff */
[----:B------:R-:W-:Y:S01]  /*55320*/  LOP3.LUT R11, R29, 0xffff, RZ, 0xc0, !PT ;  /* 0x0000ffff1d0b7812 */ /* 0x000fe200078ec0ff */
[----:B------:R-:W3:Y:S01]  /*55330*/  LDL.LU R14, [R1+0x1b0] ;  /* 0x0001b000010e7983 */ /* 0x000ee20000300800 */
[----:B------:R-:W-:-:S03]  /*55340*/  LOP3.LUT R8, R8, 0xffff, RZ, 0xc0, !PT ;  /* 0x0000ffff08087812 */ /* 0x000fc600078ec0ff */
[----:B------:R-:W3:Y:S04]  /*55350*/  LDL.LU R29, [R1+0xc0] ;  /* 0x0000c000011d7983 */ /* 0x000ee80000300800 */
[----:B------:R-:W-:Y:S04]  /*55360*/  STL [R1+0x200], R6 ;  /* 0x0002000601007387 */ /* 0x000fe80000100800 */
[----:B------:R-:W3:Y:S04]  /*55370*/  LDL.LU R3, [R1+0x118] ;  /* 0x0001180001037983 */ /* 0x000ee80000300800 */
[----:B------:R1:W-:Y:S01]  /*55380*/  STL [R1+0x1fc], R18 ;  /* 0x0001fc1201007387 */ /* 0x0003e20000100800 */
[----:B------:R-:W-:-:S02]  /*55390*/  PRMT R20, R18, 0x3340, R1 ;  /* 0x0000334012147816 */ /* 0x000fc40000000001 */
[----:B------:R-:W-:Y:S02]  /*553a0*/  PRMT R21, R11, 0x3340, R1 ;  /* 0x000033400b157816 */ /* 0x000fe40000000001 */
[----:B0-----:R-:W-:Y:S02]  /*553b0*/  PRMT R24, R24, 0x3340, R28 ;  /* 0x0000334018187816 */ /* 0x001fe4000000001c */
[----:B------:R-:W-:Y:S01]  /*553c0*/  PRMT R23, R23, 0x3340, R0 ;  /* 0x0000334017177816 */ /* 0x000fe20000000000 */
[----:B-1----:R-:W3:Y:S04]  /*553d0*/  LDL.LU R28, [R1+0x20dc] ;  /* 0x0020dc00011c7983 */ /* 0x002ee80000300800 */
[----:B------:R-:W3:Y:S01]  /*553e0*/  LDL.LU R0, [R1+0x20d8] ;  /* 0x0020d80001007983 */ /* 0x000ee20000300800 */
[----:B------:R-:W-:-:S02]  /*553f0*/  PRMT R18, R7, 0x3340, R8 ;  /* 0x0000334007127816 */ /* 0x000fc40000000008 */
[----:B------:R-:W-:Y:S02]  /*55400*/  PRMT R22, R22, 0x3340, R19 ;  /* 0x0000334016167816 */ /* 0x000fe40000000013 */
[----:B------:R-:W3:Y:S01]  /*55410*/  LDL.LU R19, [R1+0x20d4] ;  /* 0x0020d40001137983 */ /* 0x000ee20000300800 */
[----:B------:R-:W-:-:S03]  /*55420*/  PRMT R21, R18, 0x5410, R21 ;  /* 0x0000541012157816 */ /* 0x000fc60000000015 */
[----:B------:R-:W3:Y:S01]  /*55430*/  LDL.LU R18, [R1+0x20d0] ;  /* 0x0020d00001127983 */ /* 0x000ee20000300800 */
[----:B------:R-:W-:-:S03]  /*55440*/  PRMT R5, R24, 0x5410, R5 ;  /* 0x0000541018057816 */ /* 0x000fc60000000005 */
[----:B------:R0:W-:Y:S04]  /*55450*/  STL [R1+0x1440], R21 ;  /* 0x0014401501007387 */ /* 0x0001e80000100800 */
[----:B0-----:R-:W3:Y:S04]  /*55460*/  LDL.LU R21, [R1+0x150] ;  /* 0x0001500001157983 */ /* 0x001ee80000300800 */
[----:B------:R-:W3:Y:S04]  /*55470*/  LDL.LU R24, [R1+0x1ac] ;  /* 0x0001ac0001187983 */ /* 0x000ee80000300800 */
[----:B------:R0:W-:Y:S04]  /*55480*/  STL [R1+0x143c], R5 ;  /* 0x00143c0501007387 */ /* 0x0001e80000100800 */
[----:B0-----:R-:W3:Y:S01]  /*55490*/  LDL.LU R5, [R1+0xc4] ;  /* 0x0000c40001057983 */ /* 0x001ee20000300800 */
[----:B------:R-:W-:-:S04]  /*554a0*/  PRMT R6, R6, 0x3340, R1 ;  /* 0x0000334006067816 */ /* 0x000fc80000000001 */
[----:B------:R-:W-:Y:S02]  /*554b0*/  PRMT R23, R23, 0x5410, R6 ;  /* 0x0000541017177816 */ /* 0x000fe40000000006 */
[----:B------:R-:W-:-:S03]  /*554c0*/  PRMT R6, R22, 0x5410, R20 ;  /* 0x0000541016067816 */ /* 0x000fc60000000014 */
[----:B------:R2:W-:Y:S04]  /*554d0*/  STL [R1+0x1414], R23 ;  /* 0x0014141701007387 */ /* 0x0005e80000100800 */
[----:B------:R3:W-:Y:S01]  /*554e0*/  STL [R1+0x141c], R6 ;  /* 0x00141c0601007387 */ /* 0x0007e20000100800 */
[----:B--2---:R-:W-:Y:S02]  /*554f0*/  LOP3.LUT R23, R12, 0xffff, RZ, 0xc0, !PT ;  /* 0x0000ffff0c177812 */ /* 0x004fe400078ec0ff */
[----:B----4-:R-:W-:Y:S02]  /*55500*/  LOP3.LUT R2, R2, 0xffff, RZ, 0xc0, !PT ;  /* 0x0000ffff02027812 */ /* 0x010fe400078ec0ff */
[----:B---3--:R-:W-:Y:S01]  /*55510*/  LOP3.LUT R6, R13, 0xffff, RZ, 0xc0, !PT ;  /* 0x0000ffff0d067812 */ /* 0x008fe200078ec0ff */
[----:B------:R-:W-:Y:S01]  /*55520*/  STL [R1+0x170], R23 ;  /* 0x0001701701007387 */ /* 0x000fe20000100800 */
[----:B------:R-:W-:-:S03]  /*55530*/  LOP3.LUT R22, R15, 0xffff, RZ, 0xc0, !PT ;  /* 0x0000ffff0f167812 */ /* 0x000fc600078ec0ff */
[----:B------:R0:W-:Y:S04]  /*55540*/  STL [R1+0x1d4], R6 ;  /* 0x0001d40601007387 */ /* 0x0001e80000100800 */
[----:B------:R-:W-:Y:S04]  /*55550*/  STL [R1+0x1ec], R2 ;  /* 0x0001ec0201007387 */ /* 0x000fe80000100800 */
[----:B------:R-:W2:Y:S04]  /*55560*/  LDL.LU R15, [R1+0x260] ;  /* 0x00026000010f7983 */ /* 0x000ea80000300800 */
[----:B------:R-:W3:Y:S04]  /*55570*/  LDL.LU R13, [R1+0x198] ;  /* 0x00019800010d7983 */ /* 0x000ee80000300800 */
[----:B------:R-:W4:Y:S04]  /*55580*/  LDL.LU R12, [R1+0x14] ;  /* 0x00001400010c7983 */ /* 0x000f280000300800 */
[----:B------:R-:W-:Y:S01]  /*55590*/  STL [R1+0x174], R22 ;  /* 0x0001741601007387 */ /* 0x000fe20000100800 */
[----:B------:R-:W-:-:S02]  /*555a0*/  LOP3.LUT R14, R14, 0xffff, RZ, 0xc0, !PT ;  /* 0x0000ffff0e0e7812 */ /* 0x000fc400078ec0ff */
[----:B------:R-:W-:Y:S02]  /*555b0*/  LOP3.LUT R29, R29, 0xffff, RZ, 0xc0, !PT ;  /* 0x0000ffff1d1d7812 */ /* 0x000fe400078ec0ff */
[----:B------:R-:W-:-:S04]  /*555c0*/  LOP3.LUT R3, R3, 0xffff, RZ, 0xc0, !PT ;  /* 0x0000ffff03037812 */ /* 0x000fc800078ec0ff */
[----:B------:R-:W-:Y:S02]  /*555d0*/  PRMT R20, R3, 0x3340, R1 ;  /* 0x0000334003147816 */ /* 0x000fe40000000001 */
[----:B0-----:R-:W-:-:S05]  /*555e0*/  LOP3.LUT R6, R24, 0xffff, RZ, 0xc0, !PT ;  /* 0x0000ffff18067812 */ /* 0x001fca00078ec0ff */
[----:B------:R0:W-:Y:S04]  /*555f0*/  STL [R1+0x184], R6 ;  /* 0x0001840601007387 */ /* 0x0001e80000100800 */
[----:B------:R-:W-:Y:S01]  /*55600*/  STL [R1+0x1e0], R14 ;  /* 0x0001e00e01007387 */ /* 0x000fe20000100800 */
[----:B------:R-:W-:Y:S02]  /*55610*/  LOP3.LUT R5, R5, 0xffff, RZ, 0xc0, !PT ;  /* 0x0000ffff05057812 */ /* 0x000fe400078ec0ff */
[----:B0-----:R-:W-:-:S03]  /*55620*/  LOP3.LUT R6, R21, 0xffff, RZ, 0xc0, !PT ;  /* 0x0000ffff15067812 */ /* 0x001fc600078ec0ff */
[----:B------:R0:W-:Y:S01]  /*55630*/  STL [R1+0x1b0], R5 ;  /* 0x0001b00501007387 */ /* 0x0001e20000100800 */
[----:B------:R-:W-:-:S03]  /*55640*/  PRMT R21, R5, 0x3340, R1 ;  /* 0x0000334005157816 */ /* 0x000fc60000000001 */
[----:B------:R-:W-:Y:S04]  /*55650*/  STL [R1+0xc4], R6 ;  /* 0x0000c40601007387 */ /* 0x000fe80000100800 */
[----:B------:R1:W-:Y:S01]  /*55660*/  STL [R1+0x20a4], R29 ;  /* 0x0020a41d01007387 */ /* 0x0003e20000100800 */
[----:B0-----:R-:W-:-:S03]  /*55670*/  PRMT R5, R29, 0x3340, R1 ;  /* 0x000033401d057816 */ /* 0x001fc60000000001 */
[----:B-1----:R-:W2:Y:S04]  /*55680*/  LDL.LU R29, [R1+0x184] ;  /* 0x00018400011d7983 */ /* 0x002ea80000300800 */
[----:B------:R0:W-:Y:S04]  /*55690*/  STL [R1+0x20a8], R3 ;  /* 0x0020a80301007387 */ /* 0x0001e80000100800 */
[----:B0-----:R-:W2:Y:S01]  /*556a0*/  LDL.LU R3, [R1+0x1d4] ;  /* 0x0001d40001037983 */ /* 0x001ea20000300800 */
[----:B------:R-:W-:-:S03]  /*556b0*/  PRMT R2, R2, 0x3340, R14 ;  /* 0x0000334002027816 */ /* 0x000fc6000000000e */
[----:B------:R-:W3:Y:S01]  /*556c0*/  LDL.LU R14, [R1+0x40] ;  /* 0x00004000010e7983 */ /* 0x000ee20000300800 */
[----:B------:R-:W-:Y:S02]  /*556d0*/  PRMT R21, R2, 0x5410, R21 ;  /* 0x0000541002157816 */ /* 0x000fe40000000015 */
[----:B------:R-:W-:Y:S01]  /*556e0*/  PRMT R6, R6, 0x3340, R1 ;  /* 0x0000334006067816 */ /* 0x000fe20000000001 */
[----:B------:R-:W3:Y:S01]  /*556f0*/  LDL.LU R2, [R1+0x20cc] ;  /* 0x0020cc0001027983 */ /* 0x000ee20000300800 */
[----:B------:R-:W-:-:S03]  /*55700*/  PRMT R23, R23, 0x3340, R22 ;  /* 0x0000334017177816 */ /* 0x000fc60000000016 */
[----:B------:R0:W-:Y:S01]  /*55710*/  STL [R1+0x140c], R21 ;  /* 0x00140c1501007387 */ /* 0x0001e20000100800 */
[----:B------:R-:W-:-:S03]  /*55720*/  PRMT R23, R23, 0x5410, R6 ;  /* 0x0000541017177816 */ /* 0x000fc60000000006 */
[----:B0-----:R-:W3:Y:S01]  /*55730*/  LDL.LU R21, [R1+0x18] ;  /* 0x0000180001157983 */ /* 0x001ee20000300800 */
[----:B--2---:R-:W-:-:S04]  /*55740*/  PRMT R24, R3, 0x3340, R29 ;  /* 0x0000334003187816 */ /* 0x004fc8000000001d */
[----:B------:R-:W-:Y:S02]  /*55750*/  PRMT R5, R24, 0x5410, R5 ;  /* 0x0000541018057816 */ /* 0x000fe40000000005 */
[----:B------:R-:W2:Y:S04]  /*55760*/  LDL.LU R24, [R1+0xa4] ;  /* 0x0000a40001187983 */ /* 0x000ea80000300800 */
[----:B------:R0:W-:Y:S04]  /*55770*/  STL [R1+0x1408], R5 ;  /* 0x0014080501007387 */ /* 0x0001e80000100800 */
[----:B0-----:R-:W2:Y:S04]  /*55780*/  LDL.LU R5, [R1+0x10] ;  /* 0x0000100001057983 */ /* 0x001ea80000300800 */
[----:B------:R-:W2:Y:S01]  /*55790*/  LDL.LU R6, [R1+0xc] ;  /* 0x00000c0001067983 */ /* 0x000ea20000300800 */
[----:B------:R-:W-:-:S02]  /*557a0*/  LOP3.LUT R16, R16, 0xffff, RZ, 0xc0, !PT ;  /* 0x0000ffff10107812 */ /* 0x000fc400078ec0ff */
[----:B------:R-:W-:-:S04]  /*557b0*/  LOP3.LUT R17, R17, 0xffff, RZ, 0xc0, !PT ;  /* 0x0000ffff11117812 */ /* 0x000fc800078ec0ff */
[----:B------:R-:W-:Y:S02]  /*557c0*/  PRMT R22, R16, 0x3340, R17 ;  /* 0x0000334010167816 */ /* 0x000fe40000000011 */
[----:B------:R-:W-:Y:S02]  /*557d0*/  LOP3.LUT R15, R15, 0xffff, RZ, 0xc0, !PT ;  /* 0x0000ffff0f0f7812 */ /* 0x000fe400078ec0ff */
[----:B------:R-:W-:Y:S02]  /*557e0*/  PRMT R20, R22, 0x5410, R20 ;  /* 0x0000541016147816 */ /* 0x000fe40000000014 */
[----:B---3--:R-:W-:Y:S01]  /*557f0*/  LOP3.LUT R13, R13, 0xffff, RZ, 0xc0, !PT ;  /* 0x0000ffff0d0d7812 */ /* 0x008fe200078ec0ff */
[----:B------:R-:W-:Y:S04]  /*55800*/  STL [R1+0x1428], R23 ;  /* 0x0014281701007387 */ /* 0x000fe80000100800 */
[----:B------:R0:W-:Y:S01]  /*55810*/  STL [R1+0x1424], R20 ;  /* 0x0014241401007387 */ /* 0x0001e20000100800 */
[----:B----4-:R-:W-:-:S02]  /*55820*/  SHF.R.U32.HI R22, RZ, 0x8, R12 ;  /* 0x00000008ff167819 */ /* 0x010fc4000001160c */
[----:B------:R-:W-:Y:S01]  /*55830*/  SHF.R.U32.HI R21, RZ, 0x8, R21 ;  /* 0x00000008ff157819 */ /* 0x000fe20000011615 */
[----:B------:R-:W3:Y:S03]  /*55840*/  LDL.LU R12, [R1+0x44] ;  /* 0x00004400010c7983 */ /* 0x000ee60000300800 */
[----:B------:R-:W-:Y:S02]  /*55850*/  LOP3.LUT R21, R21, 0xffff, RZ, 0xc0, !PT ;  /* 0x0000ffff15157812 */ /* 0x000fe400078ec0ff */
[----:B--2---:R-:W-:Y:S02]  /*55860*/  LOP3.LUT R24, R24, 0xffff, RZ, 0xc0, !PT ;  /* 0x0000ffff18187812 */ /* 0x004fe400078ec0ff */
[----:B0-----:R-:W-:Y:S02]  /*55870*/  SHF.R.U32.HI R20, RZ, 0x8, R5 ;  /* 0x00000008ff147819 */ /* 0x001fe40000011605 */
[----:B------:R-:W-:-:S02]  /*55880*/  SHF.R.U32.HI R23, RZ, 0x8, R6 ;  /* 0x00000008ff177819 */ /* 0x000fc40000011606 */
[----:B------:R-:W-:Y:S02]  /*55890*/  PRMT R5, R24, 0x3340, R1 ;  /* 0x0000334018057816 */ /* 0x000fe40000000001 */
[----:B------:R-:W-:Y:S02]  /*558a0*/  PRMT R6, R15, 0x3340, R13 ;  /* 0x000033400f067816 */ /* 0x000fe4000000000d */
[----:B------:R-:W-:Y:S02]  /*558b0*/  LOP3.LUT R23, R23, 0xffff, RZ, 0xc0, !PT ;  /* 0x0000ffff17177812 */ /* 0x000fe400078ec0ff */
[----:B------:R-:W-:Y:S02]  /*558c0*/  PRMT R6, R6, 0x5410, R5 ;  /* 0x0000541006067816 */ /* 0x000fe40000000005 */
[----:B------:R-:W-:Y:S01]  /*558d0*/  PRMT R23, R23, 0x3340, R1 ;  /* 0x0000334017177816 */ /* 0x000fe20000000001 */
[----:B------:R-:W2:Y:S04]  /*558e0*/  LDL.LU R5, [R1+0x24] ;  /* 0x0000240001057983 */ /* 0x000ea80000300800 */
[----:B------:R0:W-:Y:S01]  /*558f0*/  STL [R1+0x1420], R6 ;  /* 0x0014200601007387 */ /* 0x0001e20000100800 */
[----:B------:R-:W-:-:S03]  /*55900*/  LOP3.LUT R20, R20, 0xffff, RZ, 0xc0, !PT ;  /* 0x0000ffff14147812 */ /* 0x000fc600078ec0ff */
[----:B0-----:R-:W4:Y:S04]  /*55910*/  LDL.LU R6, [R1+0x2c] ;  /* 0x00002c0001067983 */ /* 0x001f280000300800 */
[----:B------:R0:W-:Y:S01]  /*55920*/  STL [R1+0x88], R23 ;  /* 0x0000881701007387 */ /* 0x0001e20000100800 */
[----:B------:R-:W-:-:S03]  /*55930*/  PRMT R20, R20, 0x3340, R21 ;  /* 0x0000334014147816 */ /* 0x000fc60000000015 */
[----:B0-----:R-:W3:Y:S04]  /*55940*/  LDL.LU R23, [R1+0x28] ;  /* 0x0000280001177983 */ /* 0x001ee80000300800 */
[----:B------:R-:W3:Y:S01]  /*55950*/  LDL.LU R21, [R1+0x38] ;  /* 0x0000380001157983 */ /* 0x000ee20000300800 */
[----:B------:R-:W-:-:S03]  /*55960*/  LOP3.LUT R22, R22, 0xffff, RZ, 0xc0, !PT ;  /* 0x0000ffff16167812 */ /* 0x000fc600078ec0ff */
[----:B------:R0:W-:Y:S02]  /*55970*/  STL [R1+0xc0], R20 ;  /* 0x0000c01401007387 */ /* 0x0001e40000100800 */
[----:B0-----:R-:W-:Y:S02]  /*55980*/  PRMT R20, R22, 0x3340, R1 ;  /* 0x0000334016147816 */ /* 0x001fe40000000001 */
[----:B------:R-:W3:Y:S04]  /*55990*/  LDL.LU R22, [R1+0x20] ;  /* 0x0000200001167983 */ /* 0x000ee80000300800 */
[----:B------:R0:W-:Y:S01]  /*559a0*/  STL [R1+0x80], R20 ;  /* 0x0000801401007387 */ /* 0x0001e20000100800 */
[----:B--2---:R-:W-:-:S04]  /*559b0*/  SHF.R.U32.HI R5, RZ, 0x8, R5 ;  /* 0x00000008ff057819 */ /* 0x004fc80000011605 */
[----:B------:R-:W-:Y:S02]  /*559c0*/  LOP3.LUT R5, R5, 0xffff, RZ, 0xc0, !PT ;  /* 0x0000ffff05057812 */ /* 0x000fe400078ec0ff */
[----:B----4-:R-:W-:-:S04]  /*559d0*/  SHF.R.U32.HI R6, RZ, 0x8, R6 ;  /* 0x00000008ff067819 */ /* 0x010fc80000011606 */
[----:B------:R-:W-:Y:S02]  /*559e0*/  LOP3.LUT R6, R6, 0xffff, RZ, 0xc0, !PT ;  /* 0x0000ffff06067812 */ /* 0x000fe400078ec0ff */
[----:B---3--:R-:W-:Y:S02]  /*559f0*/  SHF.R.U32.HI R23, RZ, 0x8, R23 ;  /* 0x00000008ff177819 */ /* 0x008fe40000011617 */
[----:B0-----:R-:W-:Y:S02]  /*55a00*/  SHF.R.U32.HI R20, RZ, 0x8, R21 ;  /* 0x00000008ff147819 */ /* 0x001fe40000011615 */
[----:B------:R-:W-:Y:S02]  /*55a10*/  SHF.R.U32.HI R21, RZ, 0x8, R14 ;  /* 0x00000008ff157819 */ /* 0x000fe4000001160e */
[----:B------:R-:W-:Y:S02]  /*55a20*/  LOP3.LUT R23, R23, 0xffff, RZ, 0xc0, !PT ;  /* 0x0000ffff17177812 */ /* 0x000fe400078ec0ff */
[----:B------:R-:W-:-:S02]  /*55a30*/  LOP3.LUT R20, R20, 0xffff, RZ, 0xc0, !PT ;  /* 0x0000ffff14147812 */ /* 0x000fc400078ec0ff */
[----:B------:R-:W-:Y:S02]  /*55a40*/  LOP3.LUT R21, R21, 0xffff, RZ, 0xc0, !PT ;  /* 0x0000ffff15157812 */ /* 0x000fe400078ec0ff */
[----:B------:R-:W-:Y:S02]  /*55a50*/  PRMT R6, R6, 0x3340, R1 ;  /* 0x0000334006067816 */ /* 0x000fe40000000001 */
[----:B------:R-:W-:Y:S01]  /*55a60*/  PRMT R23, R23, 0x3340, R5 ;  /* 0x0000334017177816 */ /* 0x000fe20000000005 */
[----:B------:R-:W2:Y:S04]  /*55a70*/  LDL.LU R14, [R1+0xb0] ;  /* 0x0000b000010e7983 */ /* 0x000ea80000300800 */
[----:B------:R-:W3:Y:S01]  /*55a80*/  LDL.LU R5, [R1+0x34] ;  /* 0x0000340001057983 */ /* 0x000ee20000300800 */
[----:B------:R-:W-:-:S03]  /*55a90*/  PRMT R21, R20, 0x3340, R21 ;  /* 0x0000334014157816 */ /* 0x000fc60000000015 */
[----:B------:R0:W-:Y:S04]  /*55aa0*/  STL [R1+0xa4], R23 ;  /* 0x0000a41701007387 */ /* 0x0001e80000100800 */
[----:B0-----:R-:W4:Y:S04]  /*55ab0*/  LDL.LU R23, [R1+0x1bc] ;  /* 0x0001bc0001177983 */ /* 0x001f280000300800 */
[----:B------:R0:W-:Y:S04]  /*55ac0*/  STL [R1+0x58], R6 ;  /* 0x0000580601007387 */ /* 0x0001e80000100800 */
[----:B0-----:R-:W2:Y:S04]  /*55ad0*/  LDL.LU R6, [R1+0x48] ;  /* 0x0000480001067983 */ /* 0x001ea80000300800 */
[----:B------:R-:W2:Y:S04]  /*55ae0*/  LDL.LU R20, [R1+0x30] ;  /* 0x0000300001147983 */ /* 0x000ea80000300800 */
[----:B------:R0:W-:Y:S04]  /*55af0*/  STL [R1+0xa0], R21 ;  /* 0x0000a01501007387 */ /* 0x0001e80000100800 */
[----:B0-----:R-:W4:Y:S01]  /*55b00*/  LDL.LU R21, [R1+0x3c] ;  /* 0x00003c0001157983 */ /* 0x001f220000300800 */
[----:B------:R-:W-:-:S04]  /*55b10*/  SHF.R.U32.HI R22, RZ, 0x8, R22 ;  /* 0x00000008ff167819 */ /* 0x000fc80000011616 */
[----:B------:R-:W-:-:S04]  /*55b20*/  LOP3.LUT R22, R22, 0xffff, RZ, 0xc0, !PT ;  /* 0x0000ffff16167812 */ /* 0x000fc800078ec0ff */
[----:B------:R-:W-:-:S05]  /*55b30*/  PRMT R22, R22, 0x3340, R1 ;  /* 0x0000334016167816 */ /* 0x000fca0000000001 */
[----:B------:R4:W-:Y:S01]  /*55b40*/  STL [R1+0x1208], R22 ;  /* 0x0012081601007387 */ /* 0x0009e20000100800 */
[----:B---3--:R-:W-:-:S04]  /*55b50*/  SHF.R.U32.HI R5, RZ, 0x8, R5 ;  /* 0x00000008ff057819 */ /* 0x008fc80000011605 */
[----:B------:R-:W-:Y:S02]  /*55b60*/  LOP3.LUT R5, R5, 0xffff, RZ, 0xc0, !PT ;  /* 0x0000ffff05057812 */ /* 0x000fe400078ec0ff */
[----:B--2---:R-:W-:-:S04]  /*55b70*/  SHF.R.U32.HI R20, RZ, 0x8, R20 ;  /* 0x00000008ff147819 */ /* 0x004fc80000011614 */
[----:B------:R-:W-:Y:S02]  /*55b80*/  LOP3.LUT R20, R20, 0xffff, RZ, 0xc0, !PT ;  /* 0x0000ffff14147812 */ /* 0x000fe400078ec0ff */
[----:B----4-:R-:W-:Y:S02]  /*55b90*/  SHF.R.U32.HI R22, RZ, 0x8, R21 ;  /* 0x00000008ff167819 */ /* 0x010fe40000011615 */
[----:B------:R-:W-:Y:S02]  /*55ba0*/  SHF.R.U32.HI R21, RZ, 0x8, R12 ;  /* 0x00000008ff157819 */ /* 0x000fe4000001160c */
[----:B------:R-:W-:Y:S01]  /*55bb0*/  PRMT R20, R20, 0x3340, R5 ;  /* 0x0000334014147816 */ /* 0x000fe20000000005 */
[----:B------:R-:W2:Y:S01]  /*55bc0*/  LDL.LU R12, [R1+0x5c] ;  /* 0x00005c00010c7983 */ /* 0x000ea20000300800 */
[----:B------:R-:W-:-:S03]  /*55bd0*/  LOP3.LUT R22, R22, 0xffff, RZ, 0xc0, !PT ;  /* 0x0000ffff16167812 */ /* 0x000fc600078ec0ff */
[----:B------:R-:W3:Y:S01]  /*55be0*/  LDL.LU R5, [R1+0x4c] ;  /* 0x00004c0001057983 */ /* 0x000ee20000300800 */
[----:B------:R-:W-:Y:S02]  /*55bf0*/  SHF.R.U32.HI R6, RZ, 0x8, R6 ;  /* 0x00000008ff067819 */ /* 0x000fe40000011606 */
[----:B------:R-:W-:Y:S01]  /*55c00*/  PRMT R22, R22, 0x3340, R1 ;  /* 0x0000334016167816 */ /* 0x000fe20000000001 */
[----:B------:R0:W-:Y:S01]  /*55c10*/  STL [R1+0x128c], R20 ;  /* 0x00128c1401007387 */ /* 0x0001e20000100800 */
[----:B------:R-:W-:Y:S02]  /*55c20*/  LOP3.LUT R6, R6, 0xffff, RZ, 0xc0, !PT ;  /* 0x0000ffff06067812 */ /* 0x000fe400078ec0ff */
[----:B------:R-:W-:Y:S01]  /*55c30*/  LOP3.LUT R21, R21, 0xffff, RZ, 0xc0, !PT ;  /* 0x0000ffff15157812 */ /* 0x000fe200078ec0ff */
[----:B0-----:R-:W4:Y:S04]  /*55c40*/  LDL.LU R20, [R1+0x60] ;  /* 0x0000600001147983 */ /* 0x001f280000300800 */
[----:B------:R0:W-:Y:S01]  /*55c50*/  STL [R1+0xf90], R22 ;  /* 0x000f901601007387 */ /* 0x0001e20000100800 */
[----:B------:R-:W-:-:S03]  /*55c60*/  PRMT R21, R21, 0x3340, R6 ;  /* 0x0000334015157816 */ /* 0x000fc60000000006 */
[----:B0-----:R-:W2:Y:S04]  /*55c70*/  LDL.LU R22, [R1+0x64] ;  /* 0x0000640001167983 */ /* 0x001ea80000300800 */
[----:B------:R-:W2:Y:S01]  /*55c80*/  LDL.LU R6, [R1+0x278] ;  /* 0x0002780001067983 */ /* 0x000ea20000300800 */
[----:B------:R-:W-:-:S03]  /*55c90*/  LOP3.LUT R14, R14, 0xffff, RZ, 0xc0, !PT ;  /* 0x0000ffff0e0e7812 */ /* 0x000fc600078ec0ff */
[----:B------:R2:W-:Y:S04]  /*55ca0*/  STL [R1+0x1284], R21 ;  /* 0x0012841501007387 */ /* 0x0005e80000100800 */
[----:B------:R0:W-:Y:S01]  /*55cb0*/  STL [R1+0x1450], R14 ;  /* 0x0014500e01007387 */ /* 0x0001e20000100800 */
[----:B---3--:R-:W-:-:S04]  /*55cc0*/  SHF.R.U32.HI R5, RZ, 0x8, R5 ;  /* 0x00000008ff057819 */ /* 0x008fc80000011605 */
[----:B------:R-:W-:-:S04]  /*55cd0*/  LOP3.LUT R5, R5, 0xffff, RZ, 0xc0, !PT ;  /* 0x0000ffff05057812 */ /* 0x000fc800078ec0ff */
[----:B------:R-:W-:Y:S02]  /*55ce0*/  PRMT R5, R5, 0x3340, R1 ;  /* 0x0000334005057816 */ /* 0x000fe40000000001 */
[----:B----4-:R-:W-:-:S04]  /*55cf0*/  SHF.R.U32.HI R20, RZ, 0x8, R20 ;  /* 0x00000008ff147819 */ /* 0x010fc80000011614 */
[----:B------:R-:W-:Y:S02]  /*55d00*/  LOP3.LUT R20, R20, 0xffff, RZ, 0xc0, !PT ;  /* 0x0000ffff14147812 */ /* 0x000fe400078ec0ff */
[----:B--2---:R-:W-:Y:S02]  /*55d10*/  SHF.R.U32.HI R21, RZ, 0x8, R22 ;  /* 0x00000008ff157819 */ /* 0x004fe40000011616 */
[----:B------:R-:W-:Y:S02]  /*55d20*/  SHF.R.U32.HI R22, RZ, 0x8, R14 ;  /* 0x00000008ff167819 */ /* 0x000fe4000001160e */
[----:B0-----:R-:W2:Y:S01]  /*55d30*/  LDL.LU R14, [R1+0x94] ;  /* 0x00009400010e7983 */ /* 0x001ea20000300800 */
[----:B------:R-:W-:-:S03]  /*55d40*/  LOP3.LUT R21, R21, 0xffff, RZ, 0xc0, !PT ;  /* 0x0000ffff15157812 */ /* 0x000fc600078ec0ff */
[----:B------:R0:W-:Y:S01]  /*55d50*/  STL [R1+0x60], R5 ;  /* 0x0000600501007387 */ /* 0x0001e20000100800 */
[----:B------:R-:W-:Y:S02]  /*55d60*/  LOP3.LUT R22, R22, 0xffff, RZ, 0xc0, !PT ;  /* 0x0000ffff16167812 */ /* 0x000fe400078ec0ff */
[----:B0-----:R-:W-:Y:S02]  /*55d70*/  LOP3.LUT R5, R6, 0xffff, RZ, 0xc0, !PT ;  /* 0x0000ffff06057812 */ /* 0x001fe400078ec0ff */
[----:B------:R-:W-:Y:S02]  /*55d80*/  LOP3.LUT R6, R23, 0xffff, RZ, 0xc0, !PT ;  /* 0x0000ffff17067812 */ /* 0x000fe400078ec0ff */
[----:B------:R-:W-:Y:S02]  /*55d90*/  PRMT R23, R20, 0x3340, R21 ;  /* 0x0000334014177816 */ /* 0x000fe40000000015 */
[----:B------:R-:W3:Y:S04]  /*55da0*/  LDL.LU R20, [R1+0xb4] ;  /* 0x0000b40001147983 */ /* 0x000ee80000300800 */
[----:B------:R-:W4:Y:S04]  /*55db0*/  LDL.LU R21, [R1+0xbc] ;  /* 0x0000bc0001157983 */ /* 0x000f280000300800 */
[----:B------:R0:W-:Y:S02]  /*55dc0*/  STL [R1+0x1270], R23 ;  /* 0x0012701701007387 */ /* 0x0001e40000100800 */
[----:B0-----:R-:W-:-:S02]  /*55dd0*/  PRMT R23, R22, 0x3340, R1 ;  /* 0x0000334016177816 */ /* 0x001fc40000000001 */
[----:B------:R-:W2:Y:S04]  /*55de0*/  LDL.LU R22, [R1+0x74] ;  /* 0x0000740001167983 */ /* 0x000ea80000300800 */
[----:B------:R0:W-:Y:S02]  /*55df0*/  STL [R1+0x64], R23 ;  /* 0x0000641701007387 */ /* 0x0001e40000100800 */
[----:B0-----:R-:W-:Y:S02]  /*55e00*/  SHF.R.U32.HI R23, RZ, 0x8, R5 ;  /* 0x00000008ff177819 */ /* 0x001fe40000011605 */
[----:B------:R-:W-:-:S05]  /*55e10*/  PRMT R5, R5, 0x3340, R6 ;  /* 0x0000334005057816 */ /* 0x000fca0000000006 */
[----:B------:R0:W-:Y:S01]  /*55e20*/  STL [R1+0x1434], R5 ;  /* 0x0014340501007387 */ /* 0x0001e20000100800 */
[----:B------:R-:W-:Y:S02]  /*55e30*/  LOP3.LUT R23, R23, 0xffff, RZ, 0xc0, !PT ;  /* 0x0000ffff17177812 */ /* 0x000fe400078ec0ff */
[----:B0-----:R-:W-:-:S04]  /*55e40*/  SHF.R.U32.HI R5, RZ, 0x8, R6 ;  /* 0x00000008ff057819 */ /* 0x001fc80000011606 */
[----:B------:R-:W-:-:S04]  /*55e50*/  LOP3.LUT R5, R5, 0xffff, RZ, 0xc0, !PT ;  /* 0x0000ffff05057812 */ /* 0x000fc800078ec0ff */
[----:B------:R-:W-:Y:S02]  /*55e60*/  PRMT R23, R23, 0x3340, R5 ;  /* 0x0000334017177816 */ /* 0x000fe40000000005 */
[----:B---3--:R-:W-:Y:S02]  /*55e70*/  SHF.R.U32.HI R20, RZ, 0x8, R20 ;  /* 0x00000008ff147819 */ /* 0x008fe40000011614 */
[----:B----4-:R-:W-:Y:S02]  /*55e80*/  SHF.R.U32.HI R21, RZ, 0x8, R21 ;  /* 0x00000008ff157819 */ /* 0x010fe40000011615 */
[----:B------:R-:W-:Y:S02]  /*55e90*/  LOP3.LUT R20, R20, 0xffff, RZ, 0xc0, !PT ;  /* 0x0000ffff14147812 */ /* 0x000fe400078ec0ff */
[----:B--2---:R-:W-:-:S04]  /*55ea0*/  SHF.R.U32.HI R6, RZ, 0x8, R22 ;  /* 0x00000008ff067819 */ /* 0x004fc80000011616 */
[----:B------:R-:W-:Y:S02]  /*55eb0*/  LOP3.LUT R6, R6, 0xffff, RZ, 0xc0, !PT ;  /* 0x0000ffff06067812 */ /* 0x000fe400078ec0ff */
[----:B------:R-:W-:Y:S02]  /*55ec0*/  SHF.R.U32.HI R22, RZ, 0x8, R12 ;  /* 0x00000008ff167819 */ /* 0x000fe4000001160c */
[----:B------:R-:W-:Y:S01]  /*55ed0*/  LOP3.LUT R21, R21, 0xffff, RZ, 0xc0, !PT ;  /* 0x0000ffff15157812 */ /* 0x000fe200078ec0ff */
[----:B------:R-:W2:Y:S01]  /*55ee0*/  LDL.LU R12, [R1+0xcc] ;  /* 0x0000cc00010c7983 */ /* 0x000ea20000300800 */
[----:B------:R-:W-:-:S03]  /*55ef0*/  PRMT R6, R6, 0x3340, R1 ;  /* 0x0000334006067816 */ /* 0x000fc60000000001 */
[----:B------:R-:W3:Y:S04]  /*55f00*/  LDL.LU R5, [R1+0x70] ;  /* 0x0000700001057983 */ /* 0x000ee80000300800 */
[----:B------:R0:W-:Y:S01]  /*55f10*/  STL [R1+0x126c], R23 ;  /* 0x00126c1701007387 */ /* 0x0001e20000100800 */
[----:B------:R-:W-:-:S03]  /*55f20*/  PRMT R21, R20, 0x3340, R21 ;  /* 0x0000334014157816 */ /* 0x000fc60000000015 */
[----:B0-----:R-:W4:Y:S04]  /*55f30*/  LDL.LU R23, [R1+0x7c] ;  /* 0x00007c0001177983 */ /* 0x001f280000300800 */
[----:B------:R0:W-:Y:S04]  /*55f40*/  STL [R1+0x5c], R6 ;  /* 0x00005c0601007387 */ /* 0x0001e80000100800 */
[----:B0-----:R-:W2:Y:S04]  /*55f50*/  LDL.LU R6, [R1+0x9c] ;  /* 0x00009c0001067983 */ /* 0x001ea80000300800 */
[----:B------:R-:W2:Y:S04]  /*55f60*/  LDL.LU R20, [R1+0x68] ;  /* 0x0000680001147983 */ /* 0x000ea80000300800 */
[----:B------:R0:W-:Y:S04]  /*55f70*/  STL [R1+0x1294], R21 ;  /* 0x0012941501007387 */ /* 0x0001e80000100800 */
[----:B0-----:R-:W4:Y:S01]  /*55f80*/  LDL.LU R21, [R1+0x6c] ;  /* 0x00006c0001157983 */ /* 0x001f220000300800 */
[----:B------:R-:W-:-:S04]  /*55f90*/  LOP3.LUT R22, R22, 0xffff, RZ, 0xc0, !PT ;  /* 0x0000ffff16167812 */ /* 0x000fc800078ec0ff */
[----:B------:R-:W-:-:S05]  /*55fa0*/  PRMT R22, R22, 0x3340, R1 ;  /* 0x0000334016167816 */ /* 0x000fca0000000001 */
[----:B------:R4:W-:Y:S01]  /*55fb0*/  STL [R1+0x1238], R22 ;  /* 0x0012381601007387 */ /* 0x0009e20000100800 */
[----:B---3--:R-:W-:-:S04]  /*55fc0*/  SHF.R.U32.HI R5, RZ, 0x8, R5 ;  /* 0x00000008ff057819 */ /* 0x008fc80000011605 */
[----:B------:R-:W-:Y:S02]  /*55fd0*/  LOP3.LUT R5, R5, 0xffff, RZ, 0xc0, !PT ;  /* 0x0000ffff05057812 */ /* 0x000fe400078ec0ff */
[----:B--2---:R-:W-:-:S04]  /*55fe0*/  SHF.R.U32.HI R20, RZ, 0x8, R20 ;  /* 0x00000008ff147819 */ /* 0x004fc80000011614 */
[----:B------:R-:W-:-:S04]  /*55ff0*/  LOP3.LUT R20, R20, 0xffff, RZ, 0xc0, !PT ;  /* 0x0000ffff14147812 */ /* 0x000fc800078ec0ff */
[----:B------:R-:W-:Y:S02]  /*56000*/  PRMT R20, R20, 0x3340, R5 ;  /* 0x0000334014147816 */ /* 0x000fe40000000005 */
[----:B----4-:R-:W-:Y:S02]  /*56010*/  SHF.R.U32.HI R22, RZ, 0x8, R21 ;  /* 0x00000008ff167819 */ /* 0x010fe40000011615 */
[----:B------:R-:W-:Y:S02]  /*56020*/  SHF.R.U32.HI R21, RZ, 0x8, R14 ;  /* 0x00000008ff157819 */ /* 0x000fe4000001160e */
[----:B------:R-:W2:Y:S04]  /*56030*/  LDL.LU R14, [R1+0x84] ;  /* 0x00008400010e7983 */ /* 0x000ea80000300800 */
[----:B------:R-:W3:Y:S01]  /*56040*/  LDL.LU R5, [R1+0xd0] ;  /* 0x0000d00001057983 */ /* 0x000ee20000300800 */
[----:B------:R-:W-:-:S02]  /*56050*/  LOP3.LUT R22, R22, 0xffff, RZ, 0xc0, !PT ;  /* 0x0000ffff16167812 */ /* 0x000fc400078ec0ff */
[----:B------:R-:W-:Y:S01]  /*56060*/  SHF.R.U32.HI R6, RZ, 0x8, R6 ;  /* 0x00000008ff067819 */ /* 0x000fe20000011606 */
[----:B------:R0:W-:Y:S01]  /*56070*/  STL [R1+0x1298], R20 ;  /* 0x0012981401007387 */ /* 0x0001e20000100800 */
[----:B------:R-:W-:Y:S02]  /*56080*/  LOP3.LUT R21, R21, 0xffff, RZ, 0xc0, !PT ;  /* 0x0000ffff15157812 */ /* 0x000fe400078ec0ff */
[----:B------:R-:W-:Y:S02]  /*56090*/  LOP3.LUT R6, R6, 0xffff, RZ, 0xc0, !PT ;  /* 0x0000ffff06067812 */ /* 0x000fe400078ec0ff */
[----:B0-----:R-:W-:Y:S02]  /*560a0*/  PRMT R20, R22, 0x3340, R1 ;  /* 0x0000334016147816 */ /* 0x001fe40000000001 */
[----:B------:R-:W4:Y:S04]  /*560b0*/  LDL.LU R22, [R1+0x1c] ;  /* 0x00001c0001167983 */ /* 0x000f280000300800 */
[----:B------:R0:W-:Y:S02]  /*560c0*/  STL [R1+0x1234], R20 ;  /* 0x0012341401007387 */ /* 0x0001e40000100800 */
[----:B0-----:R-:W-:-:S02]  /*560d0*/  PRMT R20, R21, 0x3340, R6 ;  /* 0x0000334015147816 */ /* 0x001fc40000000006 */
[----:B------:R-:W2:Y:S04]  /*560e0*/  LDL.LU R6, [R1+0xc8] ;  /* 0x0000c80001067983 */ /* 0x000ea80000300800 */
[----:B------:R0:W-:Y:S01]  /*560f0*/  STL [R1+0x1290], R20 ;  /* 0x0012901401007387 */ /* 0x0001e20000100800 */
[----:B------:R-:W-:-:S03]  /*56100*/  SHF.R.U32.HI R21, RZ, 0x8, R12 ;  /* 0x00000008ff157819 */ /* 0x000fc6000001160c */
[----:B------:R-:W4:Y:S01]  /*56110*/  LDL.LU R12, [R1+0x15c] ;  /* 0x00015c00010c7983 */ /* 0x000f220000300800 */
[----:B0-----:R-:W-:Y:S02]  /*56120*/  SHF.R.U32.HI R20, RZ, 0x8, R23 ;  /* 0x00000008ff147819 */ /* 0x001fe40000011617 */
[----:B------:R-:W-:Y:S01]  /*56130*/  LOP3.LUT R21, R21, 0xffff, RZ, 0xc0, !PT ;  /* 0x0000ffff15157812 */ /* 0x000fe200078ec0ff */
[----:B------:R-:W4:Y:S01]  /*56140*/  LDL.LU R23, [R1+0x234] ;  /* 0x0002340001177983 */ /* 0x000f220000300800 */
[----:B------:R-:W-:-:S04]  /*56150*/  LOP3.LUT R20, R20, 0xffff, RZ, 0xc0, !PT ;  /* 0x0000ffff14147812 */ /* 0x000fc800078ec0ff */
[----:B------:R-:W-:-:S05]  /*56160*/  PRMT R20, R20, 0x3340, R1 ;  /* 0x0000334014147816 */ /* 0x000fca0000000001 */
[----:B------:R0:W-:Y:S04]  /*56170*/  STL [R1+0x122c], R20 ;  /* 0x00122c1401007387 */ /* 0x0001e80000100800 */
[----:B0-----:R-:W4:Y:S01]  /*56180*/  LDL.LU R20, [R1+0xdc] ;  /* 0x0000dc0001147983 */ /* 0x001f220000300800 */
[----:B---3--:R-:W-:-:S04]  /*56190*/  SHF.R.U32.HI R5, RZ, 0x8, R5 ;  /* 0x00000008ff057819 */ /* 0x008fc80000011605 */
[----:B------:R-:W-:-:S04]  /*561a0*/  LOP3.LUT R5, R5, 0xffff, RZ, 0xc0, !PT ;  /* 0x0000ffff05057812 */ /* 0x000fc800078ec0ff */
[----:B------:R-:W-:Y:S02]  /*561b0*/  PRMT R21, R21, 0x3340, R5 ;  /* 0x0000334015157816 */ /* 0x000fe40000000005 */
[----:B------:R-:W3:Y:S04]  /*561c0*/  LDL.LU R5, [R1+0xe0] ;  /* 0x0000e00001057983 */ /* 0x000ee80000300800 */
[----:B------:R0:W-:Y:S04]  /*561d0*/  STL [R1+0x127c], R21 ;  /* 0x00127c1501007387 */ /* 0x0001e80000100800 */
[----:B0-----:R-:W3:Y:S01]  /*561e0*/  LDL.LU R21, [R1+0x78] ;  /* 0x0000780001157983 */ /* 0x001ee20000300800 */
[----:B--2---:R-:W-:-:S04]  /*561f0*/  SHF.R.U32.HI R6, RZ, 0x8, R6 ;  /* 0x00000008ff067819 */ /* 0x004fc80000011606 */
[----:B------:R-:W-:-:S04]  /*56200*/  LOP3.LUT R6, R6, 0xffff, RZ, 0xc0, !PT ;  /* 0x0000ffff06067812 */ /* 0x000fc800078ec0ff */
[----:B------:R-:W-:-:S05]  /*56210*/  PRMT R6, R6, 0x3340, R1 ;  /* 0x0000334006067816 */ /* 0x000fca0000000001 */
[----:B------:R0:W-:Y:S02]  /*56220*/  STL [R1+0x1230], R6 ;  /* 0x0012300601007387 */ /* 0x0001e40000100800 */
[----:B0-----:R-:W-:Y:S02]  /*56230*/  SHF.R.U32.HI R6, RZ, 0x8, R14 ;  /* 0x00000008ff067819 */ /* 0x001fe4000001160e */
[----:B------:R-:W2:Y:S01]  /*56240*/  LDL.LU R14, [R1+0x108] ;  /* 0x00010800010e7983 */ /* 0x000ea20000300800 */
[----:B----4-:R-:W-:-:S04]  /*56250*/  SHF.R.U32.HI R20, RZ, 0x8, R20 ;  /* 0x00000008ff147819 */ /* 0x010fc80000011614 */
[----:B------:R-:W-:Y:S02]  /*56260*/  LOP3.LUT R20, R20, 0xffff, RZ, 0xc0, !PT ;  /* 0x0000ffff14147812 */ /* 0x000fe400078ec0ff */
[----:B---3--:R-:W-:-:S04]  /*56270*/  SHF.R.U32.HI R5, RZ, 0x8, R5 ;  /* 0x00000008ff057819 */ /* 0x008fc80000011605 */
[----:B------:R-:W-:-:S04]  /*56280*/  LOP3.LUT R5, R5, 0xffff, RZ, 0xc0, !PT ;  /* 0x0000ffff05057812 */ /* 0x000fc800078ec0ff */
[----:B------:R-:W-:Y:S02]  /*56290*/  PRMT R20, R20, 0x3340, R5 ;  /* 0x0000334014147816 */ /* 0x000fe40000000005 */
[----:B------:R-:W3:Y:S01]  /*562a0*/  LDL.LU R5, [R1+0x2dc] ;  /* 0x0002dc0001057983 */ /* 0x000ee20000300800 */
[----:B------:R-:W-:Y:S02]  /*562b0*/  SHF.R.U32.HI R22, RZ, 0x8, R22 ;  /* 0x00000008ff167819 */ /* 0x000fe40000011616 */
[----:B------:R-:W-:Y:S02]  /*562c0*/  SHF.R.U32.HI R21, RZ, 0x8, R21 ;  /* 0x00000008ff157819 */ /* 0x000fe40000011615 */
[----:B------:R-:W-:Y:S02]  /*562d0*/  LOP3.LUT R6, R6, 0xffff, RZ, 0xc0, !PT ;  /* 0x0000ffff06067812 */ /* 0x000fe400078ec0ff */
[----:B------:R-:W-:Y:S02]  /*562e0*/  LOP3.LUT R22, R22, 0xffff, RZ, 0xc0, !PT ;  /* 0x0000ffff16167812 */ /* 0x000fe400078ec0ff */
[----:B------:R-:W-:Y:S01]  /*562f0*/  LOP3.LUT R21, R21, 0xffff, RZ, 0xc0, !PT ;  /* 0x0000ffff15157812 */ /* 0x000fe200078ec0ff */
[----:B------:R0:W-:Y:S01]  /*56300*/  STL [R1+0x1280], R20 ;  /* 0x0012801401007387 */ /* 0x0001e20000100800 */
[----:B------:R-:W-:-:S02]  /*56310*/  LOP3.LUT R12, R12, 0xffff, RZ, 0xc0, !PT ;  /* 0x0000ffff0c0c7812 */ /* 0x000fc400078ec0ff */
[----:B------:R-:W-:Y:S02]  /*56320*/  PRMT R6, R21, 0x3340, R6 ;  /* 0x0000334015067816 */ /* 0x000fe40000000006 */
[----:B0-----:R-:W-:Y:S02]  /*56330*/  PRMT R20, R22, 0x3340, R1 ;  /* 0x0000334016147816 */ /* 0x001fe40000000001 */
[----:B------:R-:W4:Y:S04]  /*56340*/  LDL.LU R22, [R1+0x90] ;  /* 0x0000900001167983 */ /* 0x000f280000300800 */
[----:B------:R0:W-:Y:S04]  /*56350*/  STL [R1+0x1bc], R20 ;  /* 0x0001bc1401007387 */ /* 0x0001e80000100800 */
[----:B------:R1:W-:Y:S04]  /*56360*/  STL [R1+0x1278], R6 ;  /* 0x0012780601007387 */ /* 0x0003e80000100800 */
[----:B------:R2:W-:Y:S01]  /*56370*/  STL [R1+0x1438], R12 ;  /* 0x0014380c01007387 */ /* 0x0005e20000100800 */
[----:B0-----:R-:W-:-:S02]  /*56380*/  LOP3.LUT R20, R23, 0xffff, RZ, 0xc0, !PT ;  /* 0x0000ffff17147812 */ /* 0x001fc400078ec0ff */
[----:B-1----:R-:W-:-:S04]  /*56390*/  SHF.R.U32.HI R6, RZ, 0x8, R12 ;  /* 0x00000008ff067819 */ /* 0x002fc8000001160c */
[----:B------:R-:W-:-:S04]  /*563a0*/  LOP3.LUT R6, R6, 0xffff, RZ, 0xc0, !PT ;  /* 0x0000ffff06067812 */ /* 0x000fc800078ec0ff */
[----:B------:R-:W-:Y:S02]  /*563b0*/  PRMT R6, R6, 0x3340, R1 ;  /* 0x0000334006067816 */ /* 0x000fe40000000001 */
[----:B---3--:R-:W-:-:S04]  /*563c0*/  LOP3.LUT R5, R5, 0xffff, RZ, 0xc0, !PT ;  /* 0x0000ffff05057812 */ /* 0x008fc800078ec0ff */
[----:B------:R-:W-:Y:S02]  /*563d0*/  SHF.R.U32.HI R21, RZ, 0x8, R5 ;  /* 0x00000008ff157819 */ /* 0x000fe40000011605 */
[--C-:B--2---:R-:W-:Y:S02]  /*563e0*/  PRMT R12, R5, 0x3340, R20.reuse ;  /* 0x00003340050c7816 */ /* 0x104fe40000000014 */
[----:B------:R-:W-:Y:S01]  /*563f0*/  SHF.R.U32.HI R20, RZ, 0x8, R20 ;  /* 0x00000008ff147819 */ /* 0x000fe20000011614 */
[----:B------:R-:W2:Y:S01]  /*56400*/  LDL.LU R5, [R1+0x98] ;  /* 0x0000980001057983 */ /* 0x000ea20000300800 */
[----:B------:R-:W-:-:S03]  /*56410*/  LOP3.LUT R21, R21, 0xffff, RZ, 0xc0, !PT ;  /* 0x0000ffff15157812 */ /* 0x000fc600078ec0ff */
[----:B------:R-:W3:Y:S01]  /*56420*/  LDL.LU R23, [R1+0x11c] ;  /* 0x00011c0001177983 */ /* 0x000ee20000300800 */
[----:B------:R-:W-:-:S03]  /*56430*/  LOP3.LUT R20, R20, 0xffff, RZ, 0xc0, !PT ;  /* 0x0000ffff14147812 */ /* 0x000fc600078ec0ff */
[----:B------:R0:W-:Y:S01]  /*56440*/  STL [R1+0x142c], R12 ;  /* 0x00142c0c01007387 */ /* 0x0001e20000100800 */
[----:B------:R-:W-:-:S03]  /*56450*/  PRMT R21, R21, 0x3340, R20 ;  /* 0x0000334015157816 */ /* 0x000fc60000000014 */
[----:B0-----:R-:W3:Y:S04]  /*56460*/  LDL.LU R12, [R1+0x130] ;  /* 0x00013000010c7983 */ /* 0x001ee80000300800 */
[----:B------:R0:W-:Y:S04]  /*56470*/  STL [R1+0x198], R6 ;  /* 0x0001980601007387 */ /* 0x0001e80000100800 */
[----:B0-----:R-:W3:Y:S04]  /*56480*/  LDL.LU R6, [R1+0x104] ;  /* 0x0001040001067983 */ /* 0x001ee80000300800 */
[----:B------:R-:W3:Y:S04]  /*56490*/  LDL.LU R20, [R1+0xe8] ;  /* 0x0000e80001147983 */ /* 0x000ee80000300800 */
[----:B------:R0:W-:Y:S04]  /*564a0*/  STL [R1+0x1264], R21 ;  /* 0x0012641501007387 */ /* 0x0001e80000100800 */
[----:B0-----:R-:W3:Y:S01]  /*564b0*/  LDL.LU R21, [R1+0xf4] ;  /* 0x0000f40001157983 */ /* 0x001ee20000300800 */
[----:B----4-:R-:W-:-:S04]  /*564c0*/  SHF.R.U32.HI R22, RZ, 0x8, R22 ;  /* 0x00000008ff167819 */ /* 0x010fc80000011616 */
[----:B------:R-:W-:Y:S02]  /*564d0*/  LOP3.LUT R22, R22, 0xffff, RZ, 0xc0, !PT ;  /* 0x0000ffff16167812 */ /* 0x000fe400078ec0ff */
[----:B--2---:R-:W-:-:S04]  /*564e0*/  SHF.R.U32.HI R5, RZ, 0x8, R5 ;  /* 0x00000008ff057819 */ /* 0x004fc80000011605 */
[----:B------:R-:W-:-:S04]  /*564f0*/  LOP3.LUT R5, R5, 0xffff, RZ, 0xc0, !PT ;  /* 0x0000ffff05057812 */ /* 0x000fc800078ec0ff */
[----:B------:R-:W-:-:S05]  /*56500*/  PRMT R5, R5, 0x3340, R1 ;  /* 0x0000334005057816 */ /* 0x000fca0000000001 */
[----:B------:R0:W-:Y:S01]  /*56510*/  STL [R1+0x1228], R5 ;  /* 0x0012280501007387 */ /* 0x0001e20000100800 */
[----:B---3--:R-:W-:-:S04]  /*56520*/  SHF.R.U32.HI R20, RZ, 0x8, R20 ;  /* 0x00000008ff147819 */ /* 0x008fc80000011614 */
[----:B------:R-:W-:Y:S02]  /*56530*/  LOP3.LUT R20, R20, 0xffff, RZ, 0xc0, !PT ;  /* 0x0000ffff14147812 */ /* 0x000fe400078ec0ff */
[----:B0-----:R-:W-:-:S04]  /*56540*/  SHF.R.U32.HI R5, RZ, 0x8, R21 ;  /* 0x00000008ff057819 */ /* 0x001fc80000011615 */
[----:B------:R-:W-:Y:S02]  /*56550*/  LOP3.LUT R5, R5, 0xffff, RZ, 0xc0, !PT ;  /* 0x0000ffff05057812 */ /* 0x000fe400078ec0ff */
[----:B------:R-:W-:Y:S02]  /*56560*/  SHF.R.U32.HI R21, RZ, 0x8, R14 ;  /* 0x00000008ff157819 */ /* 0x000fe4000001160e */
[----:B------:R-:W-:Y:S01]  /*56570*/  SHF.R.U32.HI R6, RZ, 0x8, R6 ;  /* 0x00000008ff067819 */ /* 0x000fe20000011606 */
[----:B------:R-:W2:Y:S01]  /*56580*/  LDL.LU R14, [R1+0xfc] ;  /* 0x0000fc00010e7983 */ /* 0x000ea20000300800 */
[----:B------:R-:W-:-:S03]  /*56590*/  PRMT R20, R20, 0x3340, R5 ;  /* 0x0000334014147816 */ /* 0x000fc60000000005 */
[----:B------:R-:W3:Y:S01]  /*565a0*/  LDL.LU R5, [R1+0x138] ;  /* 0x0001380001057983 */ /* 0x000ee20000300800 */
[----:B------:R-:W-:-:S03]  /*565b0*/  LOP3.LUT R21, R21, 0xffff, RZ, 0xc0, !PT ;  /* 0x0000ffff15157812 */ /* 0x000fc600078ec0ff */
[----:B------:R0:W-:Y:S01]  /*565c0*/  STL [R1+0x1268], R20 ;  /* 0x0012681401007387 */ /* 0x0001e20000100800 */
[----:B------:R-:W-:Y:S02]  /*565d0*/  LOP3.LUT R6, R6, 0xffff, RZ, 0xc0, !PT ;  /* 0x0000ffff06067812 */ /* 0x000fe400078ec0ff */
[----:B0-----:R-:W-:Y:S02]  /*565e0*/  PRMT R20, R22, 0x3340, R1 ;  /* 0x0000334016147816 */ /* 0x001fe40000000001 */
[----:B------:R-:W4:Y:S04]  /*565f0*/  LDL.LU R22, [R1+0xb8] ;  /* 0x0000b80001167983 */ /* 0x000f280000300800 */
[----:B------:R0:W-:Y:S02]  /*56600*/  STL [R1+0x15c], R20 ;  /* 0x00015c1401007387 */ /* 0x0001e40000100800 */
[----:B0-----:R-:W-:-:S02]  /*56610*/  PRMT R20, R21, 0x3340, R6 ;  /* 0x0000334015147816 */ /* 0x001fc40000000006 */
[----:B------:R-:W2:Y:S04]  /*56620*/  LDL.LU R6, [R1+0x50] ;  /* 0x0000500001067983 */ /* 0x000ea80000300800 */
[----:B------:R0:W-:Y:S02]  /*56630*/  STL [R1+0x1260], R20 ;  /* 0x0012601401007387 */ /* 0x0001e40000100800 */
[----:B0-----:R-:W-:Y:S02]  /*56640*/  SHF.R.U32.HI R20, RZ, 0x8, R23 ;  /* 0x00000008ff147819 */ /* 0x001fe40000011617 */
[----:B------:R-:W-:Y:S01]  /*56650*/  SHF.R.U32.HI R21, RZ, 0x8, R12 ;  /* 0x00000008ff157819 */ /* 0x000fe2000001160c */
[----:B------:R-:W4:Y:S04]  /*56660*/  LDL.LU R23, [R1+0x124] ;  /* 0x0001240001177983 */ /* 0x000f280000300800 */
[----:B------:R-:W4:Y:S01]  /*56670*/  LDL.LU R12, [R1+0x18c] ;  /* 0x00018c00010c7983 */ /* 0x000f220000300800 */
[----:B------:R-:W-:-:S04]  /*56680*/  LOP3.LUT R20, R20, 0xffff, RZ, 0xc0, !PT ;  /* 0x0000ffff14147812 */ /* 0x000fc800078ec0ff */
[----:B------:R-:W-:-:S05]  /*56690*/  PRMT R20, R20, 0x3340, R1 ;  /* 0x0000334014147816 */ /* 0x000fca0000000001 */
[----:B------:R0:W-:Y:S04]  /*566a0*/  STL [R1+0xc8], R20 ;  /* 0x0000c81401007387 */ /* 0x0001e80000100800 */
[----:B0-----:R-:W4:Y:S01]  /*566b0*/  LDL.LU R20, [R1+0xf8] ;  /* 0x0000f80001147983 */ /* 0x001f220000300800 */
[----:B------:R-:W-:Y:S02]  /*566c0*/  LOP3.LUT R21, R21, 0xffff, RZ, 0xc0, !PT ;  /* 0x0000ffff15157812 */ /* 0x000fe400078ec0ff */
[----:B---3--:R-:W-:-:S04]  /*566d0*/  SHF.R.U32.HI R5, RZ, 0x8, R5 ;  /* 0x00000008ff057819 */ /* 0x008fc80000011605 */
[----:B------:R-:W-:-:S04]  /*566e0*/  LOP3.LUT R5, R5, 0xffff, RZ, 0xc0, !PT ;  /* 0x0000ffff05057812 */ /* 0x000fc800078ec0ff */
[----:B------:R-:W-:Y:S02]  /*566f0*/  PRMT R5, R21, 0x3340, R5 ;  /* 0x0000334015057816 */ /* 0x000fe40000000005 */
[----:B------:R-:W3:Y:S04]  /*56700*/  LDL.LU R21, [R1+0x10c] ;  /* 0x00010c0001157983 */ /* 0x000ee80000300800 */
[----:B------:R0:W-:Y:S01]  /*56710*/  STL [R1+0x1258], R5 ;  /* 0x0012580501007387 */ /* 0x0001e20000100800 */
[----:B--2---:R-:W-:-:S04]  /*56720*/  SHF.R.U32.HI R6, RZ, 0x8, R6 ;  /* 0x00000008ff067819 */ /* 0x004fc80000011606 */
[----:B------:R-:W-:-:S04]  /*56730*/  LOP3.LUT R6, R6, 0xffff, RZ, 0xc0, !PT ;  /* 0x0000ffff06067812 */ /* 0x000fc800078ec0ff */
[----:B0-----:R-:W-:Y:S02]  /*56740*/  PRMT R5, R6, 0x3340, R1 ;  /* 0x0000334006057816 */ /* 0x001fe40000000001 */
[----:B------:R-:W2:Y:S04]  /*56750*/  LDL.LU R6, [R1+0x110] ;  /* 0x0001100001067983 */ /* 0x000ea80000300800 */
[----:B------:R0:W-:Y:S02]  /*56760*/  STL [R1+0x130], R5 ;  /* 0x0001300501007387 */ /* 0x0001e40000100800 */
[----:B0-----:R-:W-:Y:S02]  /*56770*/  SHF.R.U32.HI R5, RZ, 0x8, R14 ;  /* 0x00000008ff057819 */ /* 0x001fe4000001160e */
[----:B------:R-:W2:Y:S02]  /*56780*/  LDL.LU R14, [R1+0x258] ;  /* 0x00025800010e7983 */ /* 0x000ea40000300800 */
[----:B------:R-:W-:-:S02]  /*56790*/  LOP3.LUT R5, R5, 0xffff, RZ, 0xc0, !PT ;  /* 0x0000ffff05057812 */ /* 0x000fc400078ec0ff */
[----:B----4-:R-:W-:-:S04]  /*567a0*/  SHF.R.U32.HI R20, RZ, 0x8, R20 ;  /* 0x00000008ff147819 */ /* 0x010fc80000011614 */
[----:B------:R-:W-:-:S04]  /*567b0*/  LOP3.LUT R20, R20, 0xffff, RZ, 0xc0, !PT ;  /* 0x0000ffff14147812 */ /* 0x000fc800078ec0ff */
[----:B------:R-:W-:Y:S02]  /*567c0*/  PRMT R20, R20, 0x3340, R5 ;  /* 0x0000334014147816 */ /* 0x000fe40000000005 */
[----:B------:R-:W4:Y:S04]  /*567d0*/  LDL.LU R5, [R1+0x120] ;  /* 0x0001200001057983 */ /* 0x000f280000300800 */
        /* <DEDUP_REMOVED lines=11> */
[----:B------:R-:W-:-:S03]  /*56890*/  LOP3.LUT R21, R12, 0xffff, RZ, 0xc0, !PT ;  /* 0x0000ffff0c157812 */ /* 0x000fc600078ec0ff */
[----:B------:R1:W-:Y:S04]  /*568a0*/  STL [R1+0x1254], R6 ;  /* 0x0012540601007387 */ /* 0x0003e80000100800 */
[----:B0-----:R-:W2:Y:S01]  /*568b0*/  LDL.LU R22, [R1+0xac] ;  /* 0x0000ac0001167983 */ /* 0x001ea20000300800 */
[----:B----4-:R-:W-:-:S04]  /*568c0*/  SHF.R.U32.HI R5, RZ, 0x8, R5 ;  /* 0x00000008ff057819 */ /* 0x010fc80000011605 */
[----:B------:R-:W-:-:S04]  /*568d0*/  LOP3.LUT R5, R5, 0xffff, RZ, 0xc0, !PT ;  /* 0x0000ffff05057812 */ /* 0x000fc800078ec0ff */
[----:B------:R-:W-:Y:S02]  /*568e0*/  PRMT R5, R5, 0x3340, R1 ;  /* 0x0000334005057816 */ /* 0x000fe40000000001 */
[----:B-1----:R-:W-:Y:S02]  /*568f0*/  SHF.R.U32.HI R6, RZ, 0x8, R20 ;  /* 0x00000008ff067819 */ /* 0x002fe40000011614 */
[----:B------:R-:W-:Y:S02]  /*56900*/  SHF.R.U32.HI R20, RZ, 0x8, R23 ;  /* 0x00000008ff147819 */ /* 0x000fe40000011617 */
[----:B------:R-:W3:Y:S04]  /*56910*/  LDL.LU R23, [R1+0xf0] ;  /* 0x0000f00001177983 */ /* 0x000ee80000300800 */
[----:B------:R-:W4:Y:S04]  /*56920*/  LDL.LU R12, [R1+0x8c] ;  /* 0x00008c00010c7983 */ /* 0x000f280000300800 */
[----:B------:R-:W-:Y:S04]  /*56930*/  STL [R1+0x110], R21 ;  /* 0x0001101501007387 */ /* 0x000fe80000100800 */
[----:B------:R0:W-:Y:S04]  /*56940*/  STL [R1+0x74], R5 ;  /* 0x0000740501007387 */ /* 0x0001e80000100800 */
[----:B0-----:R-:W2:Y:S01]  /*56950*/  LDL.LU R5, [R1+0x2e0] ;  /* 0x0002e00001057983 */ /* 0x001ea20000300800 */
[----:B------:R-:W-:-:S02]  /*56960*/  LOP3.LUT R6, R6, 0xffff, RZ, 0xc0, !PT ;  /* 0x0000ffff06067812 */ /* 0x000fc400078ec0ff */
[----:B------:R-:W-:Y:S02]  /*56970*/  LOP3.LUT R20, R20, 0xffff, RZ, 0xc0, !PT ;  /* 0x0000ffff14147812 */ /* 0x000fe400078ec0ff */
[----:B------:R-:W-:Y:S02]  /*56980*/  SHF.R.U32.HI R21, RZ, 0x8, R21 ;  /* 0x00000008ff157819 */ /* 0x000fe40000011615 */
[----:B------:R-:W-:Y:S02]  /*56990*/  PRMT R6, R6, 0x3340, R20 ;  /* 0x0000334006067816 */ /* 0x000fe40000000014 */
[----:B------:R-:W-:-:S03]  /*569a0*/  LOP3.LUT R21, R21, 0xffff, RZ, 0xc0, !PT ;  /* 0x0000ffff15157812 */ /* 0x000fc600078ec0ff */
[----:B------:R0:W-:Y:S01]  /*569b0*/  STL [R1+0xfc], R6 ;  /* 0x0000fc0601007387 */ /* 0x0001e20000100800 */
[----:B------:R-:W-:Y:S02]  /*569c0*/  LOP3.LUT R20, R14, 0xffff, RZ, 0xc0, !PT ;  /* 0x0000ffff0e147812 */ /* 0x000fe400078ec0ff */
[----:B0-----:R-:W-:Y:S02]  /*569d0*/  PRMT R6, R21, 0x3340, R1 ;  /* 0x0000334015067816 */ /* 0x001fe40000000001 */
[----:B------:R-:W3:Y:S04]  /*569e0*/  LDL.LU R21, [R1+0x1f28] ;  /* 0x001f280001157983 */ /* 0x000ee80000300800 */
[----:B------:R-:W4:Y:S04]  /*569f0*/  LDL.LU R14, [R1+0x164] ;  /* 0x00016400010e7983 */ /* 0x000f280000300800 */
[----:B------:R0:W-:Y:S01]  /*56a00*/  STL [R1+0xb4], R6 ;  /* 0x0000b40601007387 */ /* 0x0001e20000100800 */
[----:B--2---:R-:W-:-:S04]  /*56a10*/  LOP3.LUT R5, R5, 0xffff, RZ, 0xc0, !PT ;  /* 0x0000ffff05057812 */ /* 0x004fc800078ec0ff */
[----:B0-----:R-:W-:Y:S02]  /*56a20*/  SHF.R.U32.HI R6, RZ, 0x8, R5 ;  /* 0x00000008ff067819 */ /* 0x001fe40000011605 */
[----:B------:R-:W-:-:S05]  /*56a30*/  PRMT R5, R5, 0x3340, R20 ;  /* 0x0000334005057816 */ /* 0x000fca0000000014 */
[----:B------:R0:W-:Y:S04]  /*56a40*/  STL [R1+0x13ec], R5 ;  /* 0x0013ec0501007387 */ /* 0x0001e80000100800 */
[----:B0-----:R-:W2:Y:S01]  /*56a50*/  LDL.LU R5, [R1+0x54] ;  /* 0x0000540001057983 */ /* 0x001ea20000300800 */
[----:B------:R-:W-:Y:S02]  /*56a60*/  SHF.R.U32.HI R20, RZ, 0x8, R20 ;  /* 0x00000008ff147819 */ /* 0x000fe40000011614 */
[----:B------:R-:W-:Y:S02]  /*56a70*/  LOP3.LUT R6, R6, 0xffff, RZ, 0xc0, !PT ;  /* 0x0000ffff06067812 */ /* 0x000fe400078ec0ff */
[----:B---3--:R-:W-:Y:S02]  /*56a80*/  LOP3.LUT R21, R21, 0x100, RZ, 0xc0, !PT ;  /* 0x0000010015157812 */ /* 0x008fe400078ec0ff */
[----:B------:R-:W-:-:S04]  /*56a90*/  LOP3.LUT R20, R20, 0xffff, RZ, 0xc0, !PT ;  /* 0x0000ffff14147812 */ /* 0x000fc800078ec0ff */
[----:B------:R-:W-:Y:S01]  /*56aa0*/  PRMT R6, R6, 0x3340, R20 ;  /* 0x0000334006067816 */ /* 0x000fe20000000014 */
[----:B------:R-:W-:Y:S01]  /*56ab0*/  IMAD.IADD R2, R2, 0x1, R21 ;  /* 0x0000000102027824 */ /* 0x000fe200078e0215 */
[----:B------:R-:W-:-:S03]  /*56ac0*/  SHF.R.U32.HI R20, RZ, 0x8, R19 ;  /* 0x00000008ff147819 */ /* 0x000fc60000011613 */
[----:B------:R-:W-:Y:S01]  /*56ad0*/  STL [R1+0x1250], R6 ;  /* 0x0012500601007387 */ /* 0x000fe20000100800 */
[----:B--2---:R-:W-:-:S04]  /*56ae0*/  SHF.R.U32.HI R5, RZ, 0x8, R5 ;  /* 0x00000008ff057819 */ /* 0x004fc80000011605 */
[----:B------:R-:W-:-:S04]  /*56af0*/  LOP3.LUT R5, R5, 0xffff, RZ, 0xc0, !PT ;  /* 0x0000ffff05057812 */ /* 0x000fc800078ec0ff */
[----:B------:R-:W-:-:S05]  /*56b00*/  PRMT R5, R5, 0x3340, R1 ;  /* 0x0000334005057816 */ /* 0x000fca0000000001 */
[----:B------:R0:W-:Y:S04]  /*56b10*/  STL [R1+0xd0], R5 ;  /* 0x0000d00501007387 */ /* 0x0001e80000100800 */
[----:B------:R-:W-:Y:S01]  /*56b20*/  STL [R1+0x1c4], R2 ;  /* 0x0001c40201007387 */ /* 0x000fe20000100800 */
[----:B0-----:R-:W-:-:S03]  /*56b30*/  SHF.R.U32.HI R5, RZ, 0x8, R23 ;  /* 0x00000008ff057819 */ /* 0x001fc60000011617 */
[----:B------:R-:W2:Y:S04]  /*56b40*/  LDL.LU R23, [R1+0x14c] ;  /* 0x00014c0001177983 */ /* 0x000ea80000300800 */
[----:B------:R-:W3:Y:S01]  /*56b50*/  LDL.LU R19, [R1+0x20c8] ;  /* 0x0020c80001137983 */ /* 0x000ee20000300800 */
[----:B------:R-:W-:Y:S02]  /*56b60*/  SHF.R.U32.HI R22, RZ, 0x8, R22 ;  /* 0x00000008ff167819 */ /* 0x000fe40000011616 */
[----:B----4-:R-:W-:Y:S02]  /*56b70*/  SHF.R.U32.HI R6, RZ, 0x8, R12 ;  /* 0x00000008ff067819 */ /* 0x010fe4000001160c */
[----:B------:R-:W-:Y:S02]  /*56b80*/  SHF.R.U32.HI R21, RZ, 0x8, R18 ;  /* 0x00000008ff157819 */ /* 0x000fe40000011612 */
[----:B------:R-:W-:-:S02]  /*56b90*/  LOP3.LUT R5, R5, 0xffff, RZ, 0xc0, !PT ;  /* 0x0000ffff05057812 */ /* 0x000fc400078ec0ff */
[----:B------:R-:W-:Y:S02]  /*56ba0*/  LOP3.LUT R22, R22, 0xffff, RZ, 0xc0, !PT ;  /* 0x0000ffff16167812 */ /* 0x000fe400078ec0ff */
[----:B------:R-:W-:Y:S02]  /*56bb0*/  LOP3.LUT R6, R6, 0xffff, RZ, 0xc0, !PT ;  /* 0x0000ffff06067812 */ /* 0x000fe400078ec0ff */
[----:B------:R-:W-:Y:S02]  /*56bc0*/  LOP3.LUT R20, R20, 0xffff, RZ, 0xc0, !PT ;  /* 0x0000ffff14147812 */ /* 0x000fe400078ec0ff */
[----:B------:R-:W-:Y:S01]  /*56bd0*/  LOP3.LUT R21, R21, 0xffff, RZ, 0xc0, !PT ;  /* 0x0000ffff15157812 */ /* 0x000fe200078ec0ff */
[----:B------:R-:W4:Y:S01]  /*56be0*/  LDL.LU R18, [R1+0x20c4] ;  /* 0x0020c40001127983 */ /* 0x000f220000300800 */
[----:B------:R-:W-:Y:S02]  /*56bf0*/  PRMT R12, R22, 0x3340, R5 ;  /* 0x00003340160c7816 */ /* 0x000fe40000000005 */
[----:B------:R-:W-:-:S02]  /*56c00*/  PRMT R6, R6, 0x3340, R1 ;  /* 0x0000334006067816 */ /* 0x000fc40000000001 */
[----:B------:R-:W-:Y:S01]  /*56c10*/  PRMT R5, R20, 0x3340, R21 ;  /* 0x0000334014057816 */ /* 0x000fe20000000015 */
[----:B------:R-:W-:Y:S04]  /*56c20*/  STL [R1+0x1248], R12 ;  /* 0x0012480c01007387 */ /* 0x000fe80000100800 */
[----:B------:R0:W-:Y:S04]  /*56c30*/  STL [R1+0xbc], R6 ;  /* 0x0000bc0601007387 */ /* 0x0001e80000100800 */
[----:B------:R3:W-:Y:S01]  /*56c40*/  STL [R1+0xf8], R5 ;  /* 0x0000f80501007387 */ /* 0x0007e20000100800 */
[----:B------:R-:W-:-:S02]  /*56c50*/  SHF.R.U32.HI R20, RZ, 0x8, R14 ;  /* 0x00000008ff147819 */ /* 0x000fc4000001160e */
[----:B------:R-:W-:Y:S02]  /*56c60*/  SHF.R.U32.HI R22, RZ, 0x8, R28 ;  /* 0x00000008ff167819 */ /* 0x000fe4000001161c */
[----:B0-----:R-:W-:Y:S02]  /*56c70*/  SHF.R.U32.HI R6, RZ, 0x8, R0 ;  /* 0x00000008ff067819 */ /* 0x001fe40000011600 */
[----:B---3--:R-:W-:Y:S02]  /*56c80*/  SHF.R.U32.HI R5, RZ, 0x8, R19 ;  /* 0x00000008ff057819 */ /* 0x008fe40000011613 */
[----:B------:R-:W3:Y:S04]  /*56c90*/  LDL.LU R19, [R1+0x20c0] ;  /* 0x0020c00001137983 */ /* 0x000ee80000300800 */
[----:B------:R-:W3:Y:S04]  /*56ca0*/  LDL.LU R12, [R1+0x16c] ;  /* 0x00016c00010c7983 */ /* 0x000ee80000300800 */
[----:B------:R-:W3:Y:S04]  /*56cb0*/  LDL.LU R14, [R1+0x180] ;  /* 0x00018000010e7983 */ /* 0x000ee80000300800 */
[----:B------:R-:W3:Y:S04]  /*56cc0*/  LDL.LU R28, [R1+0x20bc] ;  /* 0x0020bc00011c7983 */ /* 0x000ee80000300800 */
[----:B------:R-:W3:Y:S01]  /*56cd0*/  LDL.LU R0, [R1+0x20b8] ;  /* 0x0020b80001007983 */ /* 0x000ee20000300800 */
[----:B------:R-:W-:-:S02]  /*56ce0*/  LOP3.LUT R5, R5, 0xffff, RZ, 0xc0, !PT ;  /* 0x0000ffff05057812 */ /* 0x000fc400078ec0ff */
[----:B------:R-:W-:Y:S02]  /*56cf0*/  LOP3.LUT R22, R22, 0xffff, RZ, 0xc0, !PT ;  /* 0x0000ffff16167812 */ /* 0x000fe400078ec0ff */
[----:B----4-:R-:W-:Y:S02]  /*56d00*/  SHF.R.U32.HI R21, RZ, 0x8, R18 ;  /* 0x00000008ff157819 */ /* 0x010fe40000011612 */
[----:B------:R-:W-:Y:S02]  /*56d10*/  LOP3.LUT R6, R6, 0xffff, RZ, 0xc0, !PT ;  /* 0x0000ffff06067812 */ /* 0x000fe400078ec0ff */
[----:B------:R-:W-:Y:S02]  /*56d20*/  PRMT R18, R5, 0x3340, R1 ;  /* 0x0000334005127816 */ /* 0x000fe40000000001 */
[----:B------:R-:W-:Y:S02]  /*56d30*/  LOP3.LUT R20, R20, 0xffff, RZ, 0xc0, !PT ;  /* 0x0000ffff14147812 */ /* 0x000fe400078ec0ff */
[----:B------:R-:W-:-:S02]  /*56d40*/  LOP3.LUT R21, R21, 0xffff, RZ, 0xc0, !PT ;  /* 0x0000ffff15157812 */ /* 0x000fc400078ec0ff */
[----:B------:R-:W-:Y:S02]  /*56d50*/  PRMT R5, R22, 0x3340, R6 ;  /* 0x0000334016057816 */ /* 0x000fe40000000006 */
[----:B------:R-:W4:Y:S04]  /*56d60*/  LDL.LU R22, [R1+0x1a0] ;  /* 0x0001a00001167983 */ /* 0x000f280000300800 */
[----:B------:R0:W-:Y:S04]  /*56d70*/  STL [R1+0xf4], R18 ;  /* 0x0000f41201007387 */ /* 0x0001e80000100800 */
[----:B------:R1:W-:Y:S01]  /*56d80*/  STL [R1+0x18c], R5 ;  /* 0x00018c0501007387 */ /* 0x0003e20000100800 */
[----:B0-----:R-:W-:-:S02]  /*56d90*/  PRMT R18, R20, 0x3340, R21 ;  /* 0x0000334014127816 */ /* 0x001fc40000000015 */
[----:B--2---:R-:W-:-:S04]  /*56da0*/  SHF.R.U32.HI R20, RZ, 0x8, R23 ;  /* 0x00000008ff147819 */ /* 0x004fc80000011617 */
[----:B------:R-:W-:Y:S02]  /*56db0*/  LOP3.LUT R20, R20, 0xffff, RZ, 0xc0, !PT ;  /* 0x0000ffff14147812 */ /* 0x000fe400078ec0ff */
[----:B---3--:R-:W-:Y:S02]  /*56dc0*/  SHF.R.U32.HI R21, RZ, 0x8, R19 ;  /* 0x00000008ff157819 */ /* 0x008fe40000011613 */
[----:B------:R-:W2:Y:S02]  /*56dd0*/  LDL.LU R19, [R1+0x20b4] ;  /* 0x0020b40001137983 */ /* 0x000ea40000300800 */
[----:B------:R-:W-:Y:S02]  /*56de0*/  LOP3.LUT R21, R21, 0xffff, RZ, 0xc0, !PT ;  /* 0x0000ffff15157812 */ /* 0x000fe400078ec0ff */
[----:B------:R-:W-:Y:S02]  /*56df0*/  SHF.R.U32.HI R6, RZ, 0x8, R0 ;  /* 0x00000008ff067819 */ /* 0x000fe40000011600 */
[----:B------:R-:W-:-:S02]  /*56e00*/  PRMT R0, R20, 0x3340, R21 ;  /* 0x0000334014007816 */ /* 0x000fc40000000015 */
[----:B------:R-:W3:Y:S01]  /*56e10*/  LDL.LU R21, [R1+0x188] ;  /* 0x0001880001157983 */ /* 0x000ee20000300800 */
[----:B-1----:R-:W-:Y:S02]  /*56e20*/  SHF.R.U32.HI R5, RZ, 0x8, R28 ;  /* 0x00000008ff057819 */ /* 0x002fe4000001161c */
[----:B------:R-:W-:Y:S01]  /*56e30*/  LOP3.LUT R6, R6, 0xffff, RZ, 0xc0, !PT ;  /* 0x0000ffff06067812 */ /* 0x000fe200078ec0ff */
[----:B------:R-:W2:Y:S01]  /*56e40*/  LDL.LU R23, [R1+0x1c8] ;  /* 0x0001c80001177983 */ /* 0x000ea20000300800 */
[----:B------:R-:W-:-:S04]  /*56e50*/  LOP3.LUT R5, R5, 0xffff, RZ, 0xc0, !PT ;  /* 0x0000ffff05057812 */ /* 0x000fc800078ec0ff */
[--C-:B------:R-:W-:Y:S02]  /*56e60*/  PRMT R5, R5, 0x3340, R1.reuse ;  /* 0x0000334005057816 */ /* 0x100fe40000000001 */
[----:B------:R-:W-:Y:S02]  /*56e70*/  PRMT R28, R6, 0x3340, R1 ;  /* 0x00003340061c7816 */ /* 0x000fe40000000001 */
[----:B------:R-:W-:Y:S01]  /*56e80*/  SHF.R.U32.HI R6, RZ, 0x8, R12 ;  /* 0x00000008ff067819 */ /* 0x000fe2000001160c */
[----:B------:R3:W-:Y:S01]  /*56e90*/  STL [R1+0x38], R5 ;  /* 0x0000380501007387 */ /* 0x0007e20000100800 */
[----:B------:R-:W-:Y:S02]  /*56ea0*/  SHF.R.U32.HI R20, RZ, 0x8, R14 ;  /* 0x00000008ff147819 */ /* 0x000fe4000001160e */
[----:B----4-:R-:W-:Y:S02]  /*56eb0*/  SHF.R.U32.HI R22, RZ, 0x8, R22 ;  /* 0x00000008ff167819 */ /* 0x010fe40000011616 */
[----:B------:R-:W-:-:S02]  /*56ec0*/  LOP3.LUT R6, R6, 0xffff, RZ, 0xc0, !PT ;  /* 0x0000ffff06067812 */ /* 0x000fc400078ec0ff */
[----:B------:R-:W-:Y:S02]  /*56ed0*/  LOP3.LUT R20, R20, 0xffff, RZ, 0xc0, !PT ;  /* 0x0000ffff14147812 */ /* 0x000fe400078ec0ff */
[----:B------:R-:W-:-:S04]  /*56ee0*/  LOP3.LUT R22, R22, 0xffff, RZ, 0xc0, !PT ;  /* 0x0000ffff16167812 */ /* 0x000fc800078ec0ff */
[----:B------:R-:W-:Y:S02]  /*56ef0*/  PRMT R14, R22, 0x3340, R20 ;  /* 0x00003340160e7816 */ /* 0x000fe40000000014 */
[----:B---3--:R-:W-:-:S04]  /*56f00*/  SHF.R.U32.HI R5, RZ, 0x8, R21 ;  /* 0x00000008ff057819 */ /* 0x008fc80000011615 */
[----:B------:R-:W-:-:S04]  /*56f10*/  LOP3.LUT R5, R5, 0xffff, RZ, 0xc0, !PT ;  /* 0x0000ffff05057812 */ /* 0x000fc800078ec0ff */
[----:B------:R-:W-:Y:S02]  /*56f20*/  PRMT R12, R5, 0x3340, R6 ;  /* 0x00003340050c7816 */ /* 0x000fe40000000006 */
[----:B------:R-:W3:Y:S04]  /*56f30*/  LDL.LU R5, [R1+0xe4] ;  /* 0x0000e40001057983 */ /* 0x000ee80000300800 */
[----:B------:R-:W4:Y:S04]  /*56f40*/  LDL.LU R6, [R1+0x140] ;  /* 0x0001400001067983 */ /* 0x000f280000300800 */
[----:B------:R-:W4:Y:S04]  /*56f50*/  LDL.LU R20, [R1+0x1b8] ;  /* 0x0001b80001147983 */ /* 0x000f280000300800 */
[----:B------:R-:W4:Y:S01]  /*56f60*/  LDL.LU R22, [R1+0x1c0] ;  /* 0x0001c00001167983 */ /* 0x000f220000300800 */
[----:B--2---:R-:W-:-:S04]  /*56f70*/  SHF.R.U32.HI R21, RZ, 0x8, R19 ;  /* 0x00000008ff157819 */ /* 0x004fc80000011613 */
[----:B------:R-:W-:-:S04]  /*56f80*/  LOP3.LUT R21, R21, 0xffff, RZ, 0xc0, !PT ;  /* 0x0000ffff15157812 */ /* 0x000fc800078ec0ff */
[----:B------:R-:W-:Y:S02]  /*56f90*/  PRMT R19, R21, 0x3340, R1 ;  /* 0x0000334015137816 */ /* 0x000fe40000000001 */
[----:B---3--:R-:W-:Y:S02]  /*56fa0*/  SHF.R.U32.HI R21, RZ, 0x8, R5 ;  /* 0x00000008ff157819 */ /* 0x008fe40000011605 */
[----:B----4-:R-:W-:Y:S02]  /*56fb0*/  SHF.R.U32.HI R5, RZ, 0x8, R6 ;  /* 0x00000008ff057819 */ /* 0x010fe40000011606 */
[----:B------:R-:W-:Y:S02]  /*56fc0*/  SHF.R.U32.HI R20, RZ, 0x8, R20 ;  /* 0x00000008ff147819 */ /* 0x000fe40000011614 */
[----:B------:R-:W-:Y:S02]  /*56fd0*/  SHF.R.U32.HI R6, RZ, 0x8, R26 ;  /* 0x00000008ff067819 */ /* 0x000fe4000001161a */
[----:B------:R-:W-:-:S02]  /*56fe0*/  LOP3.LUT R21, R21, 0xffff, RZ, 0xc0, !PT ;  /* 0x0000ffff15157812 */ /* 0x000fc400078ec0ff */
[----:B------:R-:W-:Y:S02]  /*56ff0*/  LOP3.LUT R20, R20, 0xffff, RZ, 0xc0, !PT ;  /* 0x0000ffff14147812 */ /* 0x000fe400078ec0ff */
[----:B------:R-:W-:Y:S02]  /*57000*/  LOP3.LUT R5, R5, 0xffff, RZ, 0xc0, !PT ;  /* 0x0000ffff05057812 */ /* 0x000fe400078ec0ff */
[----:B------:R-:W-:Y:S02]  /*57010*/  LOP3.LUT R6, R6, 0xffff, RZ, 0xc0, !PT ;  /* 0x0000ffff06067812 */ /* 0x000fe400078ec0ff */
[--C-:B------:R-:W-:Y:S02]  /*57020*/  PRMT R26, R20, 0x3340, R1.reuse ;  /* 0x00003340141a7816 */ /* 0x100fe40000000001 */
[----:B------:R-:W-:Y:S02]  /*57030*/  PRMT R20, R21, 0x3340, R1 ;  /* 0x0000334015147816 */ /* 0x000fe40000000001 */
[----:B------:R-:W-:-:S03]  /*57040*/  PRMT R5, R5, 0x3340, R6 ;  /* 0x0000334005057816 */ /* 0x000fc60000000006 */
[----:B------:R0:W-:Y:S04]  /*57050*/  STL [R1+0x9c], R20 ;  /* 0x00009c1401007387 */ /* 0x0001e80000100800 */
[----:B------:R1:W-:Y:S01]  /*57060*/  STL [R1+0x188], R5 ;  /* 0x0001880501007387 */ /* 0x0003e20000100800 */
[----:B------:R-:W-:Y:S02]  /*57070*/  SHF.R.U32.HI R6, RZ, 0x8, R11 ;  /* 0x00000008ff067819 */ /* 0x000fe4000001160b */
[----:B------:R-:W-:Y:S01]  /*57080*/  SHF.R.U32.HI R21, RZ, 0x8, R8 ;  /* 0x00000008ff157819 */ /* 0x000fe20000011608 */
[----:B------:R-:W2:Y:S01]  /*57090*/  LDL.LU R11, [R1+0x20b0] ;  /* 0x0020b000010b7983 */ /* 0x000ea20000300800 */
[----:B0-----:R-:W-:Y:S02]  /*570a0*/  SHF.R.U32.HI R20, RZ, 0x8, R22 ;  /* 0x00000008ff147819 */ /* 0x001fe40000011616 */
[----:B-1----:R-:W-:-:S02]  /*570b0*/  SHF.R.U32.HI R5, RZ, 0x8, R23 ;  /* 0x00000008ff057819 */ /* 0x002fc40000011617 */
[----:B------:R-:W-:Y:S02]  /*570c0*/  LOP3.LUT R20, R20, 0xffff, RZ, 0xc0, !PT ;  /* 0x0000ffff14147812 */ /* 0x000fe400078ec0ff */
[----:B------:R-:W-:Y:S02]  /*570d0*/  LOP3.LUT R5, R5, 0xffff, RZ, 0xc0, !PT ;  /* 0x0000ffff05057812 */ /* 0x000fe400078ec0ff */
[----:B------:R-:W-:Y:S02]  /*570e0*/  SHF.R.U32.HI R22, RZ, 0x8, R7 ;  /* 0x00000008ff167819 */ /* 0x000fe40000011607 */
[----:B------:R-:W3:Y:S01]  /*570f0*/  LDL.LU R7, [R1+0x20ac] ;  /* 0x0020ac0001077983 */ /* 0x000ee20000300800 */
[----:B------:R-:W-:-:S03]  /*57100*/  PRMT R8, R20, 0x3340, R5 ;  /* 0x0000334014087816 */ /* 0x000fc60000000005 */
[----:B------:R-:W4:Y:S04]  /*57110*/  LDL.LU R20, [R1+0x1d0] ;  /* 0x0001d00001147983 */ /* 0x000f280000300800 */
[----:B------:R-:W2:Y:S01]  /*57120*/  LDL.LU R5, [R1+0x154] ;  /* 0x0001540001057983 */ /* 0x000ea20000300800 */
[----:B------:R-:W-:Y:S02]  /*57130*/  LOP3.LUT R6, R6, 0xffff, RZ, 0xc0, !PT ;  /* 0x0000ffff06067812 */ /* 0x000fe400078ec0ff */
[----:B------:R-:W-:Y:S02]  /*57140*/  LOP3.LUT R22, R22, 0xffff, RZ, 0xc0, !PT ;  /* 0x0000ffff16167812 */ /* 0x000fe400078ec0ff */
[----:B------:R-:W-:Y:S02]  /*57150*/  LOP3.LUT R21, R21, 0xffff, RZ, 0xc0, !PT ;  /* 0x0000ffff15157812 */ /* 0x000fe400078ec0ff */
[----:B------:R-:W-:-:S02]  /*57160*/  PRMT R23, R6, 0x3340, R1 ;  /* 0x0000334006177816 */ /* 0x000fc40000000001 */
[----:B------:R-:W-:-:S03]  /*57170*/  PRMT R6, R22, 0x3340, R21 ;  /* 0x0000334016067816 */ /* 0x000fc60000000015 */
[----:B------:R0:W-:Y:S01]  /*57180*/  STL [R1+0x98], R23 ;  /* 0x0000981701007387 */ /* 0x0001e20000100800 */
[----:B------:R-:W-:-:S03]  /*57190*/  SHF.R.U32.HI R21, RZ, 0x8, R27 ;  /* 0x00000008ff157819 */ /* 0x000fc6000001161b */
[----:B0-----:R-:W3:Y:S04]  /*571a0*/  LDL.LU R23, [R1+0x158] ;  /* 0x0001580001177983 */ /* 0x001ee80000300800 */
[----:B------:R0:W-:Y:S02]  /*571b0*/  STL [R1+0x180], R6 ;  /* 0x0001800601007387 */ /* 0x0001e40000100800 */
[----:B0-----:R-:W-:-:S04]  /*571c0*/  SHF.R.U32.HI R6, RZ, 0x8, R10 ;  /* 0x00000008ff067819 */ /* 0x001fc8000001160a */
[----:B------:R-:W-:Y:S02]  /*571d0*/  LOP3.LUT R6, R6, 0xffff, RZ, 0xc0, !PT ;  /* 0x0000ffff06067812 */ /* 0x000fe400078ec0ff */
[----:B------:R-:W-:Y:S02]  /*571e0*/  LOP3.LUT R21, R21, 0xffff, RZ, 0xc0, !PT ;  /* 0x0000ffff15157812 */ /* 0x000fe400078ec0ff */
[----:B----4-:R-:W-:Y:S02]  /*571f0*/  SHF.R.U32.HI R22, RZ, 0x8, R20 ;  /* 0x00000008ff167819 */ /* 0x010fe40000011614 */
[----:B------:R-:W-:Y:S02]  /*57200*/  SHF.R.U32.HI R20, RZ, 0x8, R9 ;  /* 0x00000008ff147819 */ /* 0x000fe40000011609 */
[----:B------:R-:W-:Y:S02]  /*57210*/  LOP3.LUT R22, R22, 0xffff, RZ, 0xc0, !PT ;  /* 0x0000ffff16167812 */ /* 0x000fe400078ec0ff */
[----:B------:R-:W-:-:S02]  /*57220*/  LOP3.LUT R20, R20, 0xffff, RZ, 0xc0, !PT ;  /* 0x0000ffff14147812 */ /* 0x000fc400078ec0ff */
[----:B------:R-:W-:Y:S02]  /*57230*/  PRMT R27, R22, 0x3340, R1 ;  /* 0x00003340161b7816 */ /* 0x000fe40000000001 */
[----:B------:R-:W-:Y:S01]  /*57240*/  PRMT R10, R6, 0x3340, R20 ;  /* 0x00003340060a7816 */ /* 0x000fe20000000014 */
[----:B------:R-:W4:Y:S04]  /*57250*/  LDL.LU R22, [R1+0x190] ;  /* 0x0001900001167983 */ /* 0x000f280000300800 */
[----:B------:R-:W3:Y:S01]  /*57260*/  LDL.LU R20, [R1+0x1a8] ;  /* 0x0001a80001147983 */ /* 0x000ee20000300800 */
[----:B--2---:R-:W-:-:S04]  /*57270*/  SHF.R.U32.HI R5, RZ, 0x8, R5 ;  /* 0x00000008ff057819 */ /* 0x004fc80000011605 */
[----:B------:R-:W-:-:S04]  /*57280*/  LOP3.LUT R5, R5, 0xffff, RZ, 0xc0, !PT ;  /* 0x0000ffff05057812 */ /* 0x000fc800078ec0ff */
[----:B------:R-:W-:Y:S02]  /*57290*/  PRMT R9, R5, 0x3340, R21 ;  /* 0x0000334005097816 */ /* 0x000fe40000000015 */
[----:B------:R-:W2:Y:S01]  /*572a0*/  LDL.LU R21, [R1+0x1dc] ;  /* 0x0001dc0001157983 */ /* 0x000ea20000300800 */
[----:B------:R-:W-:-:S04]  /*572b0*/  SHF.R.U32.HI R6, RZ, 0x8, R4 ;  /* 0x00000008ff067819 */ /* 0x000fc80000011604 */
[----:B------:R-:W-:Y:S02]  /*572c0*/  LOP3.LUT R6, R6, 0xffff, RZ, 0xc0, !PT ;  /* 0x0000ffff06067812 */ /* 0x000fe400078ec0ff */
[----:B---3--:R-:W-:Y:S02]  /*572d0*/  SHF.R.U32.HI R5, RZ, 0x8, R20 ;  /* 0x00000008ff057819 */ /* 0x008fe40000011614 */
[----:B------:R-:W-:Y:S02]  /*572e0*/  SHF.R.U32.HI R20, RZ, 0x8, R7 ;  /* 0x00000008ff147819 */ /* 0x000fe40000011607 */
[----:B------:R-:W-:-:S04]  /*572f0*/  LOP3.LUT R5, R5, 0xffff, RZ, 0xc0, !PT ;  /* 0x0000ffff05057812 */ /* 0x000fc800078ec0ff */
[--C-:B------:R-:W-:Y:S02]  /*57300*/  PRMT R7, R5, 0x3340, R1.reuse ;  /* 0x0000334005077816 */ /* 0x100fe40000000001 */
[--C-:B------:R-:W-:Y:S02]  /*57310*/  PRMT R5, R6, 0x3340, R1.reuse ;  /* 0x0000334006057816 */ /* 0x100fe40000000001 */
[----:B----4-:R-:W-:Y:S02]  /*57320*/  SHF.R.U32.HI R22, RZ, 0x8, R22 ;  /* 0x00000008ff167819 */ /* 0x010fe40000011616 */
[----:B------:R-:W-:Y:S01]  /*57330*/  LOP3.LUT R20, R20, 0xffff, RZ, 0xc0, !PT ;  /* 0x0000ffff14147812 */ /* 0x000fe200078ec0ff */
[----:B------:R0:W-:Y:S01]  /*57340*/  STL [R1+0x70], R5 ;  /* 0x0000700501007387 */ /* 0x0001e20000100800 */
[----:B------:R-:W-:Y:S02]  /*57350*/  LOP3.LUT R22, R22, 0xffff, RZ, 0xc0, !PT ;  /* 0x0000ffff16167812 */ /* 0x000fe400078ec0ff */
[----:B------:R-:W-:-:S02]  /*57360*/  PRMT R4, R20, 0x3340, R1 ;  /* 0x0000334014047816 */ /* 0x000fc40000000001 */
[----:B--2---:R-:W-:Y:S02]  /*57370*/  SHF.R.U32.HI R6, RZ, 0x8, R21 ;  /* 0x00000008ff067819 */ /* 0x004fe40000011615 */
[----:B------:R-:W-:Y:S02]  /*57380*/  SHF.R.U32.HI R20, RZ, 0x8, R25 ;  /* 0x00000008ff147819 */ /* 0x000fe40000011619 */
[----:B0-----:R-:W-:Y:S02]  /*57390*/  SHF.R.U32.HI R5, RZ, 0x8, R23 ;  /* 0x00000008ff057819 */ /* 0x001fe40000011617 */
[----:B------:R-:W-:Y:S02]  /*573a0*/  SHF.R.U32.HI R21, RZ, 0x8, R11 ;  /* 0x00000008ff157819 */ /* 0x000fe4000001160b */
[----:B------:R-:W-:Y:S01]  /*573b0*/  LOP3.LUT R6, R6, 0xffff, RZ, 0xc0, !PT ;  /* 0x0000ffff06067812 */ /* 0x000fe200078ec0ff */
[----:B------:R-:W2:Y:S01]  /*573c0*/  LDL.LU R23, [R1+0x170] ;  /* 0x0001700001177983 */ /* 0x000ea20000300800 */
[----:B------:R-:W-:-:S02]  /*573d0*/  LOP3.LUT R5, R5, 0xffff, RZ, 0xc0, !PT ;  /* 0x0000ffff05057812 */ /* 0x000fc400078ec0ff */
[----:B------:R-:W-:Y:S02]  /*573e0*/  LOP3.LUT R20, R20, 0xffff, RZ, 0xc0, !PT ;  /* 0x0000ffff14147812 */ /* 0x000fe400078ec0ff */
[----:B------:R-:W-:Y:S02]  /*573f0*/  PRMT R11, R22, 0x3340, R5 ;  /* 0x00003340160b7816 */ /* 0x000fe40000000005 */
[----:B------:R-:W3:Y:S04]  /*57400*/  LDL.LU R5, [R1+0x2e4] ;  /* 0x0002e40001057983 */ /* 0x000ee80000300800 */
[----:B------:R-:W4:Y:S04]  /*57410*/  LDL.LU R22, [R1+0x174] ;  /* 0x0001740001167983 */ /* 0x000f280000300800 */
[----:B------:R0:W-:Y:S02]  /*57420*/  STL [R1+0xec], R11 ;  /* 0x0000ec0b01007387 */ /* 0x0001e40000100800 */
[----:B0-----:R-:W-:-:S02]  /*57430*/  PRMT R11, R6, 0x3340, R20 ;  /* 0x00003340060b7816 */ /* 0x001fc40000000014 */
[----:B------:R-:W2:Y:S04]  /*57440*/  LDL.LU R6, [R1+0x250] ;  /* 0x0002500001067983 */ /* 0x000ea80000300800 */
[----:B------:R-:W2:Y:S01]  /*57450*/  LDL.LU R20, [R1+0x2b0] ;  /* 0x0002b00001147983 */ /* 0x000ea20000300800 */
[----:B------:R-:W-:-:S04]  /*57460*/  LOP3.LUT R21, R21, 0xffff, RZ, 0xc0, !PT ;  /* 0x0000ffff15157812 */ /* 0x000fc800078ec0ff */
[----:B------:R-:W-:Y:S02]  /*57470*/  PRMT R25, R21, 0x3340, R1 ;  /* 0x0000334015197816 */ /* 0x000fe40000000001 */
[----:B---3--:R-:W-:-:S04]  /*57480*/  LOP3.LUT R5, R5, 0xffff, RZ, 0xc0, !PT ;  /* 0x0000ffff05057812 */ /* 0x008fc800078ec0ff */
[----:B------:R-:W-:Y:S02]  /*57490*/  SHF.R.U32.HI R21, RZ, 0x8, R5 ;  /* 0x00000008ff157819 */ /* 0x000fe40000011605 */
[----:B--2---:R-:W-:Y:S02]  /*574a0*/  LOP3.LUT R20, R20, 0xffff, RZ, 0xc0, !PT ;  /* 0x0000ffff14147812 */ /* 0x004fe400078ec0ff */
[----:B------:R-:W-:Y:S02]  /*574b0*/  LOP3.LUT R6, R6, 0xffff, RZ, 0xc0, !PT ;  /* 0x0000ffff06067812 */ /* 0x000fe400078ec0ff */
[----:B------:R-:W-:-:S03]  /*574c0*/  PRMT R5, R5, 0x3340, R20 ;  /* 0x0000334005057816 */ /* 0x000fc60000000014 */
[----:B------:R-:W-:Y:S04]  /*574d0*/  STL [R1+0x10c], R6 ;  /* 0x00010c0601007387 */ /* 0x000fe80000100800 */
[----:B------:R0:W-:Y:S04]  /*574e0*/  STL [R1+0x108], R5 ;  /* 0x0001080501007387 */ /* 0x0001e80000100800 */
[----:B0-----:R-:W2:Y:S01]  /*574f0*/  LDL.LU R5, [R1+0xc4] ;  /* 0x0000c40001057983 */ /* 0x001ea20000300800 */
[----:B------:R-:W-:Y:S02]  /*57500*/  SHF.R.U32.HI R6, RZ, 0x8, R6 ;  /* 0x00000008ff067819 */ /* 0x000fe40000011606 */
[----:B------:R-:W-:-:S02]  /*57510*/  SHF.R.U32.HI R20, RZ, 0x8, R20 ;  /* 0x00000008ff147819 */ /* 0x000fc40000011614 */
[----:B------:R-:W-:Y:S02]  /*57520*/  LOP3.LUT R6, R6, 0xffff, RZ, 0xc0, !PT ;  /* 0x0000ffff06067812 */ /* 0x000fe400078ec0ff */
[----:B------:R-:W-:Y:S02]  /*57530*/  LOP3.LUT R21, R21, 0xffff, RZ, 0xc0, !PT ;  /* 0x0000ffff15157812 */ /* 0x000fe400078ec0ff */
[----:B------:R-:W-:Y:S02]  /*57540*/  LOP3.LUT R20, R20, 0xffff, RZ, 0xc0, !PT ;  /* 0x0000ffff14147812 */ /* 0x000fe400078ec0ff */
[----:B------:R-:W-:Y:S02]  /*57550*/  PRMT R6, R6, 0x3340, R1 ;  /* 0x0000334006067816 */ /* 0x000fe40000000001 */
[----:B------:R-:W-:Y:S02]  /*57560*/  PRMT R20, R21, 0x3340, R20 ;  /* 0x0000334015147816 */ /* 0x000fe40000000014 */
[----:B------:R-:W-:-:S02]  /*57570*/  SHF.R.U32.HI R23, RZ, 0x8, R23 ;  /* 0x00000008ff177819 */ /* 0x000fc40000011617 */
[----:B----4-:R-:W-:Y:S01]  /*57580*/  SHF.R.U32.HI R22, RZ, 0x8, R22 ;  /* 0x00000008ff167819 */ /* 0x010fe20000011616 */
[----:B------:R0:W-:Y:S01]  /*57590*/  STL [R1+0x94], R6 ;  /* 0x0000940601007387 */ /* 0x0001e20000100800 */
[----:B------:R-:W-:Y:S02]  /*575a0*/  LOP3.LUT R23, R23, 0xffff, RZ, 0xc0, !PT ;  /* 0x0000ffff17177812 */ /* 0x000fe400078ec0ff */
[----:B------:R-:W-:Y:S01]  /*575b0*/  LOP3.LUT R22, R22, 0xffff, RZ, 0xc0, !PT ;  /* 0x0000ffff16167812 */ /* 0x000fe200078ec0ff */
[----:B0-----:R-:W3:Y:S04]  /*575c0*/  LDL.LU R6, [R1+0x204] ;  /* 0x0002040001067983 */ /* 0x001ee80000300800 */
[----:B------:R-:W4:Y:S04]  /*575d0*/  LDL.LU R21, [R1+0x1e8] ;  /* 0x0001e80001157983 */ /* 0x000f280000300800 */
[----:B------:R0:W-:Y:S01]  /*575e0*/  STL [R1+0x178], R20 ;  /* 0x0001781401007387 */ /* 0x0001e20000100800 */
[----:B------:R-:W-:-:S03]  /*575f0*/  PRMT R22, R23, 0x3340, R22 ;  /* 0x0000334017167816 */ /* 0x000fc60000000016 */
[----:B0-----:R-:W4:Y:S01]  /*57600*/  LDL.LU R20, [R1+0x1f8] ;  /* 0x0001f80001147983 */ /* 0x001f220000300800 */
[----:B--2---:R-:W-:-:S04]  /*57610*/  SHF.R.U32.HI R5, RZ, 0x8, R5 ;  /* 0x00000008ff057819 */ /* 0x004fc80000011605 */
[----:B------:R-:W-:-:S04]  /*57620*/  LOP3.LUT R5, R5, 0xffff, RZ, 0xc0, !PT ;  /* 0x0000ffff05057812 */ /* 0x000fc800078ec0ff */
[----:B------:R-:W-:-:S05]  /*57630*/  PRMT R5, R5, 0x3340, R1 ;  /* 0x0000334005057816 */ /* 0x000fca0000000001 */
[----:B------:R0:W-:Y:S04]  /*57640*/  STL [R1+0x128], R5 ;  /* 0x0001280501007387 */ /* 0x0001e80000100800 */
[----:B0-----:R-:W2:Y:S04]  /*57650*/  LDL.LU R5, [R1+0x1e4] ;  /* 0x0001e40001057983 */ /* 0x001ea80000300800 */
[----:B------:R-:W2:Y:S04]  /*57660*/  LDL.LU R23, [R1+0x200] ;  /* 0x0002000001177983 */ /* 0x000ea80000300800 */
[----:B------:R0:W-:Y:S04]  /*57670*/  STL [R1+0x164], R22 ;  /* 0x0001641601007387 */ /* 0x0001e80000100800 */
[----:B0-----:R-:W2:Y:S01]  /*57680*/  LDL.LU R22, [R1+0x1fc] ;  /* 0x0001fc0001167983 */ /* 0x001ea20000300800 */
[----:B---3--:R-:W-:-:S02]  /*57690*/  SHF.R.U32.HI R6, RZ, 0x8, R6 ;  /* 0x00000008ff067819 */ /* 0x008fc40000011606 */
[----:B----4-:R-:W-:Y:S02]  /*576a0*/  SHF.R.U32.HI R20, RZ, 0x8, R20 ;  /* 0x00000008ff147819 */ /* 0x010fe40000011614 */
[----:B------:R-:W-:Y:S02]  /*576b0*/  SHF.R.U32.HI R21, RZ, 0x8, R21 ;  /* 0x00000008ff157819 */ /* 0x000fe40000011615 */
[----:B------:R-:W-:Y:S02]  /*576c0*/  LOP3.LUT R6, R6, 0xffff, RZ, 0xc0, !PT ;  /* 0x0000ffff06067812 */ /* 0x000fe400078ec0ff */
[----:B------:R-:W-:Y:S02]  /*576d0*/  LOP3.LUT R20, R20, 0xffff, RZ, 0xc0, !PT ;  /* 0x0000ffff14147812 */ /* 0x000fe400078ec0ff */
[----:B------:R-:W-:Y:S02]  /*576e0*/  LOP3.LUT R21, R21, 0xffff, RZ, 0xc0, !PT ;  /* 0x0000ffff15157812 */ /* 0x000fe400078ec0ff */
[----:B------:R-:W-:-:S05]  /*576f0*/  PRMT R6, R6, 0x3340, R20 ;  /* 0x0000334006067816 */ /* 0x000fca0000000014 */
[----:B------:R0:W-:Y:S02]  /*57700*/  STL [R1+0x16c], R6 ;  /* 0x00016c0601007387 */ /* 0x0001e40000100800 */
[----:B0-----:R-:W-:-:S04]  /*57710*/  SHF.R.U32.HI R6, RZ, 0x8, R29 ;  /* 0x00000008ff067819 */ /* 0x001fc8000001161d */
[----:B------:R-:W-:Y:S02]  /*57720*/  LOP3.LUT R6, R6, 0xffff, RZ, 0xc0, !PT ;  /* 0x0000ffff06067812 */ /* 0x000fe400078ec0ff */
[----:B--2---:R-:W-:Y:S02]  /*57730*/  SHF.R.U32.HI R5, RZ, 0x8, R5 ;  /* 0x00000008ff057819 */ /* 0x004fe40000011605 */
[----:B------:R-:W-:Y:S02]  /*57740*/  SHF.R.U32.HI R20, RZ, 0x8, R23 ;  /* 0x00000008ff147819 */ /* 0x000fe40000011617 */
[----:B------:R-:W-:Y:S02]  /*57750*/  LOP3.LUT R5, R5, 0xffff, RZ, 0xc0, !PT ;  /* 0x0000ffff05057812 */ /* 0x000fe400078ec0ff */
[----:B------:R-:W-:Y:S02]  /*57760*/  LOP3.LUT R20, R20, 0xffff, RZ, 0xc0, !PT ;  /* 0x0000ffff14147812 */ /* 0x000fe400078ec0ff */
[----:B------:R-:W-:-:S02]  /*57770*/  PRMT R5, R5, 0x3340, R21 ;  /* 0x0000334005057816 */ /* 0x000fc40000000015 */
[----:B------:R-:W-:-:S03]  /*57780*/  SHF.R.U32.HI R21, RZ, 0x8, R22 ;  /* 0x00000008ff157819 */ /* 0x000fc60000011616 */
[----:B------:R0:W-:Y:S01]  /*57790*/  STL [R1+0x168], R5 ;  /* 0x0001680501007387 */ /* 0x0001e20000100800 */
[----:B------:R-:W-:Y:S02]  /*577a0*/  PRMT R23, R20, 0x3340, R1 ;  /* 0x0000334014177816 */ /* 0x000fe40000000001 */
[----:B------:R-:W-:-:S04]  /*577b0*/  LOP3.LUT R21, R21, 0xffff, RZ, 0xc0, !PT ;  /* 0x0000ffff15157812 */ /* 0x000fc800078ec0ff */
[----:B------:R-:W-:Y:S02]  /*577c0*/  PRMT R22, R21, 0x3340, R1 ;  /* 0x0000334015167816 */ /* 0x000fe40000000001 */
[----:B0-----:R-:W-:Y:S02]  /*577d0*/  SHF.R.U32.HI R5, RZ, 0x8, R3 ;  /* 0x00000008ff057819 */ /* 0x001fe40000011603 */
[----:B------:R-:W2:Y:S04]  /*577e0*/  LDL.LU R3, [R1+0x20a8] ;  /* 0x0020a80001037983 */ /* 0x000ea80000300800 */
[----:B------:R-:W3:Y:S01]  /*577f0*/  LDL.LU R29, [R1+0x20a4] ;  /* 0x0020a400011d7983 */ /* 0x000ee20000300800 */
[----:B------:R-:W-:-:S03]  /*57800*/  LOP3.LUT R5, R5, 0xffff, RZ, 0xc0, !PT ;  /* 0x0000ffff05057812 */ /* 0x000fc600078ec0ff */
[----:B------:R-:W4:Y:S04]  /*57810*/  LDL.LU R20, [R1+0x1ec] ;  /* 0x0001ec0001147983 */ /* 0x000f280000300800 */
[----:B------:R0:W-:Y:S04]  /*57820*/  STL [R1+0xf0], R23 ;  /* 0x0000f01701007387 */ /* 0x0001e80000100800 */
[----:B------:R-:W2:Y:S01]  /*57830*/  LDL.LU R21, [R1+0x1e0] ;  /* 0x0001e00001157983 */ /* 0x000ea20000300800 */
[----:B------:R-:W-:-:S03]  /*57840*/  PRMT R5, R5, 0x3340, R6 ;  /* 0x0000334005057816 */ /* 0x000fc60000000006 */
[----:B------:R1:W-:Y:S04]  /*57850*/  STL [R1+0xe8], R22 ;  /* 0x0000e81601007387 */ /* 0x0003e80000100800 */
[----:B------:R-:W3:Y:S04]  /*57860*/  LDL.LU R6, [R1+0x1b0] ;  /* 0x0001b00001067983 */ /* 0x000ee80000300800 */
[----:B0-----:R-:W3:Y:S04]  /*57870*/  LDL.LU R23, [R1+0x2b4] ;  /* 0x0002b40001177983 */ /* 0x001ee80000300800 */
[----:B------:R3:W-:Y:S04]  /*57880*/  STL [R1+0x160], R5 ;  /* 0x0001600501007387 */ /* 0x0007e80000100800 */
[----:B-1----:R-:W3:Y:S01]  /*57890*/  LDL.LU R22, [R1+0x2a8] ;  /* 0x0002a80001167983 */ /* 0x002ee20000300800 */
[----:B----4-:R-:W-:-:S02]  /*578a0*/  SHF.R.U32.HI R20, RZ, 0x8, R20 ;  /* 0x00000008ff147819 */ /* 0x010fc40000011614 */
[----:B--2---:R-:W-:Y:S02]  /*578b0*/  SHF.R.U32.HI R21, RZ, 0x8, R21 ;  /* 0x00000008ff157819 */ /* 0x004fe40000011615 */
[----:B---3--:R-:W-:Y:S02]  /*578c0*/  SHF.R.U32.HI R5, RZ, 0x8, R6 ;  /* 0x00000008ff057819 */ /* 0x008fe40000011606 */
[----:B------:R-:W-:Y:S02]  /*578d0*/  LOP3.LUT R20, R20, 0xffff, RZ, 0xc0, !PT ;  /* 0x0000ffff14147812 */ /* 0x000fe400078ec0ff */
[----:B------:R-:W-:Y:S02]  /*578e0*/  LOP3.LUT R21, R21, 0xffff, RZ, 0xc0, !PT ;  /* 0x0000ffff15157812 */ /* 0x000fe400078ec0ff */
[----:B------:R-:W-:Y:S02]  /*578f0*/  LOP3.LUT R5, R5, 0xffff, RZ, 0xc0, !PT ;  /* 0x0000ffff05057812 */ /* 0x000fe400078ec0ff */
[----:B------:R-:W-:-:S02]  /*57900*/  PRMT R21, R20, 0x3340, R21 ;  /* 0x0000334014157816 */ /* 0x000fc40000000015 */
[----:B------:R-:W-:Y:S02]  /*57910*/  SHF.R.U32.HI R6, RZ, 0x8, R29 ;  /* 0x00000008ff067819 */ /* 0x000fe4000001161d */
[----:B------:R-:W-:Y:S01]  /*57920*/  PRMT R20, R5, 0x3340, R1 ;  /* 0x0000334005147816 */ /* 0x000fe20000000001 */
[----:B------:R-:W2:Y:S04]  /*57930*/  LDL.LU R29, [R1+0x20a0] ;  /* 0x0020a000011d7983 */ /* 0x000ea80000300800 */
[----:B------:R-:W-:Y:S01]  /*57940*/  STL [R1+0x154], R21 ;  /* 0x0001541501007387 */ /* 0x000fe20000100800 */
[----:B------:R-:W-:-:S03]  /*57950*/  LOP3.LUT R6, R6, 0xffff, RZ, 0xc0, !PT ;  /* 0x0000ffff06067812 */ /* 0x000fc600078ec0ff */
[----:B------:R0:W-:Y:S01]  /*57960*/  STL [R1+0x90], R20 ;  /* 0x0000901401007387 */ /* 0x0001e20000100800 */
[----:B------:R-:W-:Y:S02]  /*57970*/  PRMT R5, R6, 0x3340, R1 ;  /* 0x0000334006057816 */ /* 0x000fe40000000001 */
[----:B0-----:R-:W-:-:S04]  /*57980*/  SHF.R.U32.HI R20, RZ, 0x8, R3 ;  /* 0x00000008ff147819 */ /* 0x001fc80000011603 */
[----:B------:R-:W-:Y:S01]  /*57990*/  LOP3.LUT R20, R20, 0xffff, RZ, 0xc0, !PT ;  /* 0x0000ffff14147812 */ /* 0x000fe200078ec0ff */
[----:B------:R0:W-:Y:S04]  /*579a0*/  STL [R1+0x68], R5 ;  /* 0x0000680501007387 */ /* 0x0001e80000100800 */
[----:B------:R-:W3:Y:S01]  /*579b0*/  LDL.LU R3, [R1+0x209c] ;  /* 0x00209c0001037983 */ /* 0x000ee20000300800 */
[----:B------:R-:W-:Y:S02]  /*579c0*/  SHF.R.U32.HI R21, RZ, 0x8, R16 ;  /* 0x00000008ff157819 */ /* 0x000fe40000011610 */
[----:B------:R-:W-:Y:S01]  /*579d0*/  PRMT R20, R20, 0x3340, R1 ;  /* 0x0000334014147816 */ /* 0x000fe20000000001 */
[----:B------:R-:W4:Y:S01]  /*579e0*/  LDL.LU R16, [R1+0x2098] ;  /* 0x0020980001107983 */ /* 0x000f220000300800 */
[----:B------:R-:W-:-:S02]  /*579f0*/  SHF.R.U32.HI R6, RZ, 0x8, R24 ;  /* 0x00000008ff067819 */ /* 0x000fc40000011618 */
[----:B0-----:R-:W-:Y:S02]  /*57a00*/  SHF.R.U32.HI R5, RZ, 0x8, R17 ;  /* 0x00000008ff057819 */ /* 0x001fe40000011611 */
[----:B------:R-:W2:Y:S04]  /*57a10*/  LDL.LU R17, [R1+0x2094] ;  /* 0x0020940001117983 */ /* 0x000ea80000300800 */
[----:B------:R-:W2:Y:S04]  /*57a20*/  LDL.LU R24, [R1+0x2c4] ;  /* 0x0002c40001187983 */ /* 0x000ea80000300800 */
[----:B------:R0:W-:Y:S04]  /*57a30*/  STL [R1+0x124], R20 ;  /* 0x0001241401007387 */ /* 0x0001e80000100800 */
[----:B0-----:R-:W2:Y:S01]  /*57a40*/  LDL.LU R20, [R1+0x2e8] ;  /* 0x0002e80001147983 */ /* 0x001ea20000300800 */
[----:B------:R-:W-:-:S02]  /*57a50*/  LOP3.LUT R21, R21, 0xffff, RZ, 0xc0, !PT ;  /* 0x0000ffff15157812 */ /* 0x000fc400078ec0ff */
[----:B------:R-:W-:Y:S02]  /*57a60*/  LOP3.LUT R5, R5, 0xffff, RZ, 0xc0, !PT ;  /* 0x0000ffff05057812 */ /* 0x000fe400078ec0ff */
[----:B------:R-:W-:Y:S02]  /*57a70*/  LOP3.LUT R6, R6, 0xffff, RZ, 0xc0, !PT ;  /* 0x0000ffff06067812 */ /* 0x000fe400078ec0ff */
[----:B------:R-:W-:Y:S02]  /*57a80*/  PRMT R21, R21, 0x3340, R5 ;  /* 0x0000334015157816 */ /* 0x000fe40000000005 */
[----:B------:R-:W-:-:S03]  /*57a90*/  PRMT R5, R6, 0x3340, R1 ;  /* 0x0000334006057816 */ /* 0x000fc60000000001 */
[----:B------:R-:W-:Y:S04]  /*57aa0*/  STL [R1+0x158], R21 ;  /* 0x0001581501007387 */ /* 0x000fe80000100800 */
[----:B------:R0:W-:Y:S01]  /*57ab0*/  STL [R1+0x6c], R5 ;  /* 0x00006c0501007387 */ /* 0x0001e20000100800 */
[----:B------:R-:W-:Y:S02]  /*57ac0*/  LOP3.LUT R6, R23, 0xffff, RZ, 0xc0, !PT ;  /* 0x0000ffff17067812 */ /* 0x000fe400078ec0ff */
[----:B------:R-:W-:Y:S02]  /*57ad0*/  SHF.R.U32.HI R23, RZ, 0x8, R13 ;  /* 0x00000008ff177819 */ /* 0x000fe4000001160d */
[----:B0-----:R-:W-:Y:S02]  /*57ae0*/  LOP3.LUT R5, R22, 0xffff, RZ, 0xc0, !PT ;  /* 0x0000ffff16057812 */ /* 0x001fe400078ec0ff */
[----:B------:R-:W-:-:S02]  /*57af0*/  SHF.R.U32.HI R22, RZ, 0x8, R15 ;  /* 0x00000008ff167819 */ /* 0x000fc4000001160f */
[----:B--2---:R-:W-:Y:S02]  /*57b00*/  LOP3.LUT R21, R20, 0xffff, RZ, 0xc0, !PT ;  /* 0x0000ffff14157812 */ /* 0x004fe400078ec0ff */
[----:B------:R-:W-:-:S04]  /*57b10*/  LOP3.LUT R20, R24, 0xffff, RZ, 0xc0, !PT ;  /* 0x0000ffff18147812 */ /* 0x000fc800078ec0ff */
[----:B------:R-:W-:Y:S02]  /*57b20*/  SHF.R.U32.HI R24, RZ, 0x8, R20 ;  /* 0x00000008ff187819 */ /* 0x000fe40000011614 */
[--C-:B------:R-:W-:Y:S02]  /*57b30*/  PRMT R15, R20, 0x3340, R5.reuse ;  /* 0x00003340140f7816 */ /* 0x100fe40000000005 */
[----:B------:R-:W-:Y:S02]  /*57b40*/  SHF.R.U32.HI R20, RZ, 0x8, R5 ;  /* 0x00000008ff147819 */ /* 0x000fe40000011605 */
[--C-:B------:R-:W-:Y:S02]  /*57b50*/  PRMT R5, R21, 0x3340, R6.reuse ;  /* 0x0000334015057816 */ /* 0x100fe40000000006 */
[----:B------:R-:W-:Y:S02]  /*57b60*/  SHF.R.U32.HI R13, RZ, 0x8, R21 ;  /* 0x00000008ff0d7819 */ /* 0x000fe40000011615 */
[----:B------:R-:W-:Y:S01]  /*57b70*/  SHF.R.U32.HI R21, RZ, 0x8, R6 ;  /* 0x00000008ff157819 */ /* 0x000fe20000011606 */
[----:B------:R-:W-:Y:S04]  /*57b80*/  STL [R1+0xcc], R15 ;  /* 0x0000cc0f01007387 */ /* 0x000fe80000100800 */
[----:B------:R0:W-:Y:S01]  /*57b90*/  STL [R1+0xa8], R5 ;  /* 0x0000a80501007387 */ /* 0x0001e20000100800 */
[----:B------:R-:W-:-:S02]  /*57ba0*/  LOP3.LUT R6, R22, 0xffff, RZ, 0xc0, !PT ;  /* 0x0000ffff16067812 */ /* 0x000fc400078ec0ff */
[----:B------:R-:W-:Y:S02]  /*57bb0*/  LOP3.LUT R22, R20, 0xffff, RZ, 0xc0, !PT ;  /* 0x0000ffff14167812 */ /* 0x000fe400078ec0ff */
[----:B------:R-:W-:Y:S02]  /*57bc0*/  LOP3.LUT R20, R13, 0xffff, RZ, 0xc0, !PT ;  /* 0x0000ffff0d147812 */ /* 0x000fe400078ec0ff */
[----:B0-----:R-:W-:Y:S02]  /*57bd0*/  LOP3.LUT R5, R23, 0xffff, RZ, 0xc0, !PT ;  /* 0x0000ffff17057812 */ /* 0x001fe400078ec0ff */
[----:B------:R-:W-:Y:S02]  /*57be0*/  LOP3.LUT R23, R24, 0xffff, RZ, 0xc0, !PT ;  /* 0x0000ffff18177812 */ /* 0x000fe400078ec0ff */
[----:B------:R-:W2:Y:S01]  /*57bf0*/  LDL.LU R24, [R1+0x2bc] ;  /* 0x0002bc0001187983 */ /* 0x000ea20000300800 */
[----:B------:R-:W-:-:S03]  /*57c00*/  PRMT R5, R6, 0x3340, R5 ;  /* 0x0000334006057816 */ /* 0x000fc60000000005 */
[----:B------:R-:W3:Y:S04]  /*57c10*/  LDL.LU R13, [R1+0x2f8] ;  /* 0x0002f800010d7983 */ /* 0x000ee80000300800 */
[----:B------:R-:W3:Y:S04]  /*57c20*/  LDL.LU R15, [R1+0x2cc] ;  /* 0x0002cc00010f7983 */ /* 0x000ee80000300800 */
[----:B------:R-:W3:Y:S04]  /*57c30*/  LDL.LU R6, [R1+0x2f0] ;  /* 0x0002f00001067983 */ /* 0x000ee80000300800 */
[----:B------:R0:W-:Y:S01]  /*57c40*/  STL [R1+0x14c], R5 ;  /* 0x00014c0501007387 */ /* 0x0001e20000100800 */
[----:B------:R-:W-:-:S03]  /*57c50*/  PRMT R23, R23, 0x3340, R22 ;  /* 0x0000334017177816 */ /* 0x000fc60000000016 */
[----:B0-----:R-:W4:Y:S04]  /*57c60*/  LDL.LU R5, [R1+0x2b8] ;  /* 0x0002b80001057983 */ /* 0x001f280000300800 */
[----:B------:R-:W4:Y:S01]  /*57c70*/  LDL.LU R22, [R1+0x2ec] ;  /* 0x0002ec0001167983 */ /* 0x000f220000300800 */
[----:B------:R-:W-:-:S04]  /*57c80*/  LOP3.LUT R21, R21, 0xffff, RZ, 0xc0, !PT ;  /* 0x0000ffff15157812 */ /* 0x000fc800078ec0ff */
[----:B------:R-:W-:Y:S01]  /*57c90*/  PRMT R20, R20, 0x3340, R21 ;  /* 0x0000334014147816 */ /* 0x000fe20000000015 */
[----:B------:R-:W-:Y:S04]  /*57ca0*/  STL [R1+0x17c], R23 ;  /* 0x00017c1701007387 */ /* 0x000fe80000100800 */
[----:B------:R2:W-:Y:S02]  /*57cb0*/  STL [R1+0x174], R20 ;  /* 0x0001741401007387 */ /* 0x0005e40000100800 */
[----:B--2---:R-:W-:Y:S02]  /*57cc0*/  LOP3.LUT R20, R24, 0xffff, RZ, 0xc0, !PT ;  /* 0x0000ffff18147812 */ /* 0x004fe400078ec0ff */
[----:B------:R-:W-:Y:S02]  /*57cd0*/  LOP3.LUT R24, R17, 0xffff, RZ, 0xc0, !PT ;  /* 0x0000ffff11187812 */ /* 0x000fe400078ec0ff */
[----:B------:R-:W2:Y:S01]  /*57ce0*/  LDL.LU R17, [R1+0x2090] ;  /* 0x0020900001117983 */ /* 0x000ea20000300800 */
[----:B---3--:R-:W-:-:S04]  /*57cf0*/  LOP3.LUT R6, R6, 0xffff, RZ, 0xc0, !PT ;  /* 0x0000ffff06067812 */ /* 0x008fc800078ec0ff */
[----:B------:R-:W-:Y:S02]  /*57d00*/  SHF.R.U32.HI R23, RZ, 0x8, R6 ;  /* 0x00000008ff177819 */ /* 0x000fe40000011606 */
[----:B----4-:R-:W-:Y:S02]  /*57d10*/  LOP3.LUT R5, R5, 0xffff, RZ, 0xc0, !PT ;  /* 0x0000ffff05057812 */ /* 0x010fe400078ec0ff */
[----:B------:R-:W-:-:S04]  /*57d20*/  LOP3.LUT R21, R22, 0xffff, RZ, 0xc0, !PT ;  /* 0x0000ffff16157812 */ /* 0x000fc800078ec0ff */
[----:B------:R-:W-:Y:S02]  /*57d30*/  SHF.R.U32.HI R22, RZ, 0x8, R21 ;  /* 0x00000008ff167819 */ /* 0x000fe40000011615 */
[--C-:B------:R-:W-:Y:S02]  /*57d40*/  PRMT R21, R21, 0x3340, R5.reuse ;  /* 0x0000334015157816 */ /* 0x100fe40000000005 */
[----:B------:R-:W-:Y:S02]  /*57d50*/  SHF.R.U32.HI R5, RZ, 0x8, R5 ;  /* 0x00000008ff057819 */ /* 0x000fe40000011605 */
[----:B------:R-:W-:Y:S01]  /*57d60*/  PRMT R6, R6, 0x3340, R20 ;  /* 0x0000334006067816 */ /* 0x000fe20000000014 */
[----:B------:R-:W-:Y:S01]  /*57d70*/  STL [R1+0x104], R24 ;  /* 0x0001041801007387 */ /* 0x000fe20000100800 */
[----:B------:R-:W-:Y:S02]  /*57d80*/  LOP3.LUT R22, R22, 0xffff, RZ, 0xc0, !PT ;  /* 0x0000ffff16167812 */ /* 0x000fe400078ec0ff */
[----:B------:R-:W-:Y:S01]  /*57d90*/  LOP3.LUT R5, R5, 0xffff, RZ, 0xc0, !PT ;  /* 0x0000ffff05057812 */ /* 0x000fe200078ec0ff */
[----:B------:R-:W-:Y:S04]  /*57da0*/  STL [R1+0x7c], R21 ;  /* 0x00007c1501007387 */ /* 0x000fe80000100800 */
[----:B------:R0:W-:Y:S01]  /*57db0*/  STL [R1+0x78], R6 ;  /* 0x0000780601007387 */ /* 0x0001e20000100800 */
[----:B------:R-:W-:-:S02]  /*57dc0*/  PRMT R22, R22, 0x3340, R5 ;  /* 0x0000334016167816 */ /* 0x000fc40000000005 */
[----:B0-----:R-:W-:Y:S02]  /*57dd0*/  LOP3.LUT R6, R23, 0xffff, RZ, 0xc0, !PT ;  /* 0x0000ffff17067812 */ /* 0x001fe400078ec0ff */
[----:B------:R-:W3:Y:S04]  /*57de0*/  LDL.LU R23, [R1+0x2a4] ;  /* 0x0002a40001177983 */ /* 0x000ee80000300800 */
[----:B------:R-:W4:Y:S01]  /*57df0*/  LDL.LU R5, [R1+0x2fc] ;  /* 0x0002fc0001057983 */ /* 0x000f220000300800 */
[----:B------:R-:W-:Y:S02]  /*57e00*/  SHF.R.U32.HI R20, RZ, 0x8, R20 ;  /* 0x00000008ff147819 */ /* 0x000fe40000011614 */
[----:B------:R-:W-:Y:S02]  /*57e10*/  SHF.R.U32.HI R21, RZ, 0x8, R24 ;  /* 0x00000008ff157819 */ /* 0x000fe40000011618 */
[----:B------:R-:W-:-:S02]  /*57e20*/  LOP3.LUT R20, R20, 0xffff, RZ, 0xc0, !PT ;  /* 0x0000ffff14147812 */ /* 0x000fc400078ec0ff */
[----:B------:R-:W-:Y:S02]  /*57e30*/  LOP3.LUT R21, R21, 0xffff, RZ, 0xc0, !PT ;  /* 0x0000ffff15157812 */ /* 0x000fe400078ec0ff */
[----:B------:R-:W-:Y:S02]  /*57e40*/  PRMT R20, R6, 0x3340, R20 ;  /* 0x0000334006147816 */ /* 0x000fe40000000014 */
[----:B------:R-:W-:Y:S01]  /*57e50*/  PRMT R6, R21, 0x3340, R1 ;  /* 0x0000334015067816 */ /* 0x000fe20000000001 */
[----:B------:R-:W-:Y:S04]  /*57e60*/  STL [R1+0x170], R22 ;  /* 0x0001701601007387 */ /* 0x000fe80000100800 */
[----:B------:R-:W3:Y:S04]  /*57e70*/  LDL.LU R24, [R1+0x2f4] ;  /* 0x0002f40001187983 */ /* 0x000ee80000300800 */
[----:B------:R0:W-:Y:S04]  /*57e80*/  STL [R1+0x150], R20 ;  /* 0x0001501401007387 */ /* 0x0001e80000100800 */
[----:B------:R3:W-:Y:S01]  /*57e90*/  STL [R1+0x8c], R6 ;  /* 0x00008c0601007387 */ /* 0x0007e20000100800 */
[----:B0-----:R-:W-:-:S02]  /*57ea0*/  LOP3.LUT R20, R13, 0xffff, RZ, 0xc0, !PT ;  /* 0x0000ffff0d147812 */ /* 0x001fc400078ec0ff */
[----:B--2---:R-:W-:-:S04]  /*57eb0*/  LOP3.LUT R17, R17, 0xffff, RZ, 0xc0, !PT ;  /* 0x0000ffff11117812 */ /* 0x004fc800078ec0ff */
[----:B------:R-:W-:-:S04]  /*57ec0*/  SHF.R.U32.HI R21, RZ, 0x8, R17 ;  /* 0x00000008ff157819 */ /* 0x000fc80000011611 */
[----:B------:R-:W-:Y:S02]  /*57ed0*/  LOP3.LUT R21, R21, 0xffff, RZ, 0xc0, !PT ;  /* 0x0000ffff15157812 */ /* 0x000fe400078ec0ff */
[----:B----4-:R-:W-:Y:S02]  /*57ee0*/  LOP3.LUT R22, R5, 0xffff, RZ, 0xc0, !PT ;  /* 0x0000ffff05167812 */ /* 0x010fe400078ec0ff */
[----:B------:R-:W-:Y:S02]  /*57ef0*/  LOP3.LUT R5, R15, 0xffff, RZ, 0xc0, !PT ;  /* 0x0000ffff0f057812 */ /* 0x000fe400078ec0ff */
[----:B------:R-:W2:Y:S04]  /*57f00*/  LDL.LU R15, [R1+0x22c] ;  /* 0x00022c00010f7983 */ /* 0x000ea80000300800 */
[----:B------:R0:W-:Y:S04]  /*57f10*/  STL [R1+0x100], R22 ;  /* 0x0001001601007387 */ /* 0x0001e80000100800 */
[----:B------:R-:W4:Y:S04]  /*57f20*/  LDL.LU R13, [R1+0x24c] ;  /* 0x00024c00010d7983 */ /* 0x000f280000300800 */
[----:B------:R-:W-:Y:S04]  /*57f30*/  STL [R1+0xdc], R20 ;  /* 0x0000dc1401007387 */ /* 0x000fe80000100800 */
[----:B------:R1:W-:Y:S01]  /*57f40*/  STL [R1+0xd8], R5 ;  /* 0x0000d80501007387 */ /* 0x0003e20000100800 */
[----:B---3--:R-:W-:-:S03]  /*57f50*/  LOP3.LUT R6, R23, 0xffff, RZ, 0xc0, !PT ;  /* 0x0000ffff17067812 */ /* 0x008fc600078ec0ff */
[----:B------:R-:W3:Y:S01]  /*57f60*/  LDL.LU R23, [R1+0x214] ;  /* 0x0002140001177983 */ /* 0x000ee20000300800 */
[----:B0-----:R-:W-:Y:S02]  /*57f70*/  SHF.R.U32.HI R22, RZ, 0x8, R22 ;  /* 0x00000008ff167819 */ /* 0x001fe40000011616 */
[----:B-1----:R-:W-:Y:S02]  /*57f80*/  SHF.R.U32.HI R5, RZ, 0x8, R5 ;  /* 0x00000008ff057819 */ /* 0x002fe40000011605 */
[----:B------:R-:W-:Y:S01]  /*57f90*/  LOP3.LUT R22, R22, 0xffff, RZ, 0xc0, !PT ;  /* 0x0000ffff16167812 */ /* 0x000fe200078ec0ff */
[----:B------:R0:W-:Y:S01]  /*57fa0*/  STL [R1+0xe0], R6 ;  /* 0x0000e00601007387 */ /* 0x0001e20000100800 */
[----:B------:R-:W-:-:S03]  /*57fb0*/  LOP3.LUT R5, R5, 0xffff, RZ, 0xc0, !PT ;  /* 0x0000ffff05057812 */ /* 0x000fc600078ec0ff */
[----:B------:R1:W-:Y:S01]  /*57fc0*/  STL [R1+0xd4], R17 ;  /* 0x0000d41101007387 */ /* 0x0003e20000100800 */
[----:B------:R-:W-:Y:S02]  /*57fd0*/  SHF.R.U32.HI R20, RZ, 0x8, R20 ;  /* 0x00000008ff147819 */ /* 0x000fe40000011614 */
[----:B0-----:R-:W-:Y:S02]  /*57fe0*/  SHF.R.U32.HI R6, RZ, 0x8, R6 ;  /* 0x00000008ff067819 */ /* 0x001fe40000011606 */
[----:B-1----:R-:W-:Y:S02]  /*57ff0*/  PRMT R17, R22, 0x3340, R5 ;  /* 0x0000334016117816 */ /* 0x002fe40000000005 */
[----:B------:R-:W-:Y:S01]  /*58000*/  LOP3.LUT R6, R6, 0xffff, RZ, 0xc0, !PT ;  /* 0x0000ffff06067812 */ /* 0x000fe200078ec0ff */
[----:B------:R-:W3:Y:S04]  /*58010*/  LDL.LU R5, [R1+0x298] ;  /* 0x0002980001057983 */ /* 0x000ee80000300800 */
[----:B------:R-:W3:Y:S04]  /*58020*/  LDL.LU R22, [R1+0x228] ;  /* 0x0002280001167983 */ /* 0x000ee80000300800 */
[----:B------:R0:W-:Y:S01]  /*58030*/  STL [R1+0x144], R17 ;  /* 0x0001441101007387 */ /* 0x0001e20000100800 */
[----:B------:R-:W-:-:S02]  /*58040*/  LOP3.LUT R20, R20, 0xffff, RZ, 0xc0, !PT ;  /* 0x0000ffff14147812 */ /* 0x000fc400078ec0ff */
[----:B0-----:R-:W-:Y:S02]  /*58050*/  PRMT R17, R6, 0x3340, R1 ;  /* 0x0000334006117816 */ /* 0x001fe40000000001 */
[----:B------:R-:W3:Y:S04]  /*58060*/  LDL.LU R6, [R1+0x2c0] ;  /* 0x0002c00001067983 */ /* 0x000ee80000300800 */
[----:B------:R0:W-:Y:S02]  /*58070*/  STL [R1+0x84], R17 ;  /* 0x0000841101007387 */ /* 0x0001e40000100800 */
[----:B0-----:R-:W-:Y:S02]  /*58080*/  PRMT R17, R20, 0x3340, R21 ;  /* 0x0000334014117816 */ /* 0x001fe40000000015 */
[----:B------:R-:W3:Y:S01]  /*58090*/  LDL.LU R21, [R1+0x218] ;  /* 0x0002180001157983 */ /* 0x000ee20000300800 */
[----:B------:R-:W-:-:S03]  /*580a0*/  LOP3.LUT R24, R24, 0xffff, RZ, 0xc0, !PT ;  /* 0x0000ffff18187812 */ /* 0x000fc600078ec0ff */
[----:B------:R0:W-:Y:S01]  /*580b0*/  STL [R1+0x140], R17 ;  /* 0x0001401101007387 */ /* 0x0001e20000100800 */
[----:B------:R-:W-:-:S03]  /*580c0*/  LOP3.LUT R16, R16, 0xffff, RZ, 0xc0, !PT ;  /* 0x0000ffff10107812 */ /* 0x000fc600078ec0ff */
[----:B------:R1:W-:Y:S01]  /*580d0*/  STL [R1+0xc4], R24 ;  /* 0x0000c41801007387 */ /* 0x0003e20000100800 */
[----:B------:R-:W-:Y:S02]  /*580e0*/  LOP3.LUT R3, R3, 0xffff, RZ, 0xc0, !PT ;  /* 0x0000ffff03037812 */ /* 0x000fe400078ec0ff */
[----:B------:R-:W-:Y:S02]  /*580f0*/  PRMT R14, R14, 0x5410, R19 ;  /* 0x000054100e0e7816 */ /* 0x000fe40000000013 */
[----:B------:R-:W-:Y:S02]  /*58100*/  PRMT R12, R12, 0x5410, R26 ;  /* 0x000054100c0c7816 */ /* 0x000fe4000000001a */
[----:B------:R-:W-:Y:S02]  /*58110*/  PRMT R8, R8, 0x5410, R27 ;  /* 0x0000541008087816 */ /* 0x000fe4000000001b */
[----:B------:R-:W-:Y:S02]  /*58120*/  PRMT R9, R9, 0x5410, R7 ;  /* 0x0000541009097816 */ /* 0x000fe40000000007 */
[----:B------:R-:W-:-:S02]  /*58130*/  PRMT R10, R10, 0x5410, R4 ;  /* 0x000054100a0a7816 */ /* 0x000fc40000000004 */
[----:B------:R-:W-:Y:S01]  /*58140*/  PRMT R11, R11, 0x5410, R25 ;  /* 0x000054100b0b7816 */ /* 0x000fe20000000019 */
[----:B0-----:R-:W0:Y:S01]  /*58150*/  LDC R17, c[0x0][0x3b4] ;  /* 0x0000ed00ff117b82 */ /* 0x001e220000000800 */
[----:B-1----:R-:W-:-:S04]  /*58160*/  SHF.R.U32.HI R24, RZ, 0x8, R24 ;  /* 0x00000008ff187819 */ /* 0x002fc80000011618 */
[----:B------:R-:W-:Y:S02]  /*58170*/  LOP3.LUT R24, R24, 0xffff, RZ, 0xc0, !PT ;  /* 0x0000ffff18187812 */ /* 0x000fe400078ec0ff */
[----:B--2---:R-:W-:Y:S02]  /*58180*/  LOP3.LUT R15, R15, 0xffff, RZ, 0xc0, !PT ;  /* 0x0000ffff0f0f7812 */ /* 0x004fe400078ec0ff */
[----:B----4-:R-:W-:Y:S02]  /*58190*/  LOP3.LUT R13, R13, 0xffff, RZ, 0xc0, !PT ;  /* 0x0000ffff0d0d7812 */ /* 0x010fe400078ec0ff */
[----:B---3--:R-:W-:-:S05]  /*581a0*/  LOP3.LUT R5, R5, 0xffff, RZ, 0xc0, !PT ;  /* 0x0000ffff05057812 */ /* 0x008fca00078ec0ff */
[----:B------:R1:W-:Y:S01]  /*581b0*/  STL [R1+0xac], R5 ;  /* 0x0000ac0501007387 */ /* 0x0003e20000100800 */
[----:B------:R-:W-:Y:S02]  /*581c0*/  LOP3.LUT R6, R6, 0xffff, RZ, 0xc0, !PT ;  /* 0x0000ffff06067812 */ /* 0x000fe400078ec0ff */
[----:B-1----:R-:W-:-:S04]  /*581d0*/  SHF.R.U32.HI R5, RZ, 0x8, R5 ;  /* 0x00000008ff057819 */ /* 0x002fc80000011605 */
[----:B------:R-:W-:Y:S01]  /*581e0*/  LOP3.LUT R5, R5, 0xffff, RZ, 0xc0, !PT ;  /* 0x0000ffff05057812 */ /* 0x000fe200078ec0ff */
[----:B------:R1:W-:Y:S01]  /*581f0*/  STL [R1+0xb8], R6 ;  /* 0x0000b80601007387 */ /* 0x0003e20000100800 */
[----:B------:R-:W-:Y:S02]  /*58200*/  PRMT R20, R21, 0x4210, R16 ;  /* 0x0000421015147816 */ /* 0x000fe40000000010 */
[----:B------:R-:W-:Y:S02]  /*58210*/  PRMT R21, R22, 0x4210, R3 ;  /* 0x0000421016157816 */ /* 0x000fe40000000003 */
[----:B------:R-:W-:Y:S02]  /*58220*/  PRMT R22, R23, 0x4210, R15 ;  /* 0x0000421017167816 */ /* 0x000fe4000000000f */
[----:B-1----:R-:W-:Y:S02]  /*58230*/  SHF.R.U32.HI R6, RZ, 0x8, R6 ;  /* 0x00000008ff067819 */ /* 0x002fe40000011606 */
[----:B------:R-:W-:-:S02]  /*58240*/  PRMT R23, R29, 0x4210, R13 ;  /* 0x000042101d177816 */ /* 0x000fc4000000000d */
[----:B------:R-:W-:Y:S02]  /*58250*/  PRMT R29, R5, 0x3340, R1 ;  /* 0x00003340051d7816 */ /* 0x000fe40000000001 */
[----:B------:R-:W-:Y:S01]  /*58260*/  LOP3.LUT R6, R6, 0xffff, RZ, 0xc0, !PT ;  /* 0x0000ffff06067812 */ /* 0x000fe200078ec0ff */
[----:B------:R-:W2:Y:S04]  /*58270*/  LDL.LU R5, [R1+0x38] ;  /* 0x0000380001057983 */ /* 0x000ea80000300800 */
[----:B------:R1:W-:Y:S04]  /*58280*/  STL [R1+0x120], R29 ;  /* 0x0001201d01007387 */ /* 0x0003e80000100800 */
[----:B------:R-:W-:Y:S01]  /*58290*/  STSM.16.M88.4 [R2], R20 ;  /* 0x0000001402007844 */ /* 0x000fe20000000200 */
[----:B------:R-:W-:Y:S01]  /*582a0*/  BAR.SYNC.DEFER_BLOCKING 0x0 ;  /* 0x0000000000007b1d */ /* 0x000fe20000010000 */
[----:B-1----:R-:W-:-:S05]  /*582b0*/  PRMT R29, R24, 0x3340, R6 ;  /* 0x00003340181d7816 */ /* 0x002fca0000000006 */
[----:B------:R-:W3:Y:S04]  /*582c0*/  LDL.LU R24, [R1+0x58] ;  /* 0x0000580001187983 */ /* 0x000ee80000300800 */
[----:B------:R-:W3:Y:S04]  /*582d0*/  LDL.LU R6, [R1+0xa0] ;  /* 0x0000a00001067983 */ /* 0x000ee80000300800 */
[----:B------:R1:W-:Y:S04]  /*582e0*/  STL [R1+0x148], R29 ;  /* 0x0001481d01007387 */ /* 0x0003e80000100800 */
[----:B-1----:R-:W4:Y:S04]  /*582f0*/  LDL.LU R29, [R1+0xfb8] ;  /* 0x000fb800011d7983 */ /* 0x002f280000300800 */
[----:B------:R-:W2:Y:S04]  /*58300*/  LDL.LU R23, [R1+0x88] ;  /* 0x0000880001177983 */ /* 0x000ea80000300800 */
[----:B------:R-:W2:Y:S04]  /*58310*/  LDL.LU R20, [R1+0xc0] ;  /* 0x0000c00001147983 */ /* 0x000ea80000300800 */
[----:B------:R-:W4:Y:S04]  /*58320*/  LDL.LU R21, [R1+0x80] ;  /* 0x0000800001157983 */ /* 0x000f280000300800 */
[----:B------:R-:W4:Y:S01]  /*58330*/  LDL.LU R22, [R1+0xa4] ;  /* 0x0000a40001167983 */ /* 0x000f220000300800 */
[----:B---3--:R-:W-:-:S02]  /*58340*/  PRMT R6, R6, 0x5410, R24 ;  /* 0x0000541006067816 */ /* 0x008fc40000000018 */
[----:B--2---:R-:W-:Y:S02]  /*58350*/  PRMT R20, R20, 0x5410, R23 ;  /* 0x0000541014147816 */ /* 0x004fe40000000017 */
[----:B------:R-:W-:Y:S01]  /*58360*/  PRMT R24, R18, 0x5410, R28 ;  /* 0x0000541012187816 */ /* 0x000fe2000000001c */
[----:B------:R-:W1:Y:S02]  /*58370*/  LDC R23, c[0x0][0x3b4] ;  /* 0x0000ed00ff177b82 */ /* 0x000e640000000800 */
[----:B------:R4:W-:Y:S02]  /*58380*/  STL [R1+0x1244], R20 ;  /* 0x0012441401007387 */ /* 0x0009e40000100800 */
[----:B----4-:R-:W-:Y:S02]  /*58390*/  PRMT R20, R22, 0x5410, R21 ;  /* 0x0000541016147816 */ /* 0x010fe40000000015 */
[----:B------:R-:W-:-:S03]  /*583a0*/  PRMT R21, R0, 0x5410, R5 ;  /* 0x0000541000157816 */ /* 0x000fc60000000005 */
[----:B------:R-:W-:Y:S04]  /*583b0*/  STL [R1+0x1240], R20 ;  /* 0x0012401401007387 */ /* 0x000fe80000100800 */
[----:B------:R-:W2:Y:S04]  /*583c0*/  LDL.LU R0, [R1+0x208c] ;  /* 0x00208c0001007983 */ /* 0x000ea80000300800 */
[----:B------:R-:W-:Y:S04]  /*583d0*/  STL [R1+0x123c], R6 ;  /* 0x00123c0601007387 */ /* 0x000fe80000100800 */
[----:B------:R-:W3:Y:S04]  /*583e0*/  LDL.LU R28, [R1+0x2088] ;  /* 0x00208800011c7983 */ /* 0x000ee80000300800 */
[----:B------:R-:W4:Y:S04]  /*583f0*/  LDL.LU R18, [R1+0x2084] ;  /* 0x0020840001127983 */ /* 0x000f280000300800 */
[----:B------:R-:W2:Y:S04]  /*58400*/  LDL.LU R19, [R1+0x2080] ;  /* 0x0020800001137983 */ /* 0x000ea80000300800 */
[----:B------:R-:W2:Y:S04]  /*58410*/  LDL.LU R26, [R1+0x207c] ;  /* 0x00207c00011a7983 */ /* 0x000ea80000300800 */
[----:B------:R-:W2:Y:S04]  /*58420*/  LDL.LU R27, [R1+0x2078] ;  /* 0x00207800011b7983 */ /* 0x000ea80000300800 */
[----:B------:R-:W2:Y:S04]  /*58430*/  LDL.LU R7, [R1+0x2074] ;  /* 0x0020740001077983 */ /* 0x000ea80000300800 */
[----:B------:R-:W3:Y:S04]  /*58440*/  LDL.LU R4, [R1+0x2070] ;  /* 0x0020700001047983 */ /* 0x000ee80000300800 */
[----:B------:R-:W4:Y:S04]  /*58450*/  LDL.LU R25, [R1+0x206c] ;  /* 0x00206c0001197983 */ /* 0x000f280000300800 */
[----:B------:R0:W-:Y:S02]  /*58460*/  STL.64 [R1+0x2050], R10 ;  /* 0x0020500a01007387 */ /* 0x0001e40000100a00 */
[----:B0-----:R-:W0:Y:S01]  /*58470*/  S2R R11, SR_TID.X ;  /* 0x00000000000b7919 */ /* 0x001e220000002100 */
[----:B------:R-:W-:Y:S01]  /*58480*/  IMAD R22, R29, UR48, RZ ;  /* 0x000000301d167c24 */ /* 0x000fe2000f8e02ff */
[----:B------:R1:W-:Y:S01]  /*58490*/  STL.64 [R1+0x2048], R8 ;  /* 0x0020480801007387 */ /* 0x0003e20000100a00 */
[----:B------:R-:W0:Y:S02]  /*584a0*/  LDCU.64 UR48, c[0x0][0x390] ;  /* 0x00007200ff3077ac */ /* 0x000e240008000a00 */
[----:B------:R-:W-:Y:S01]  /*584b0*/  IMAD R20, R17, 0x40, R22 ;  /* 0x0000004011147824 */ /* 0x000fe200078e0216 */
[----:B------:R-:W-:-:S04]  /*584c0*/  IADD3 R6, P0, PT, R22, UR44, RZ ;  /* 0x0000002c16067c10 */ /* 0x000fc8000ff1e0ff */
[----:B------:R-:W-:Y:S02]  /*584d0*/  IADD3 R5, P3, PT, R20, UR46, RZ ;  /* 0x0000002e14057c10 */ /* 0x000fe4000ff7e0ff */
[----:B------:R-:W-:Y:S01]  /*584e0*/  LEA.HI.X.SX32 R17, R22, UR45, 0x1, P0 ;  /* 0x0000002d16117c11 */ /* 0x000fe200080f0eff */
[----:B-1----:R-:W1:Y:S01]  /*584f0*/  LDC R8, c[0x0][0x3b4] ;  /* 0x0000ed00ff087b82 */ /* 0x002e620000000800 */
[----:B------:R-:W-:Y:S01]  /*58500*/  IMAD R23, R23, 0x40, R20 ;  /* 0x0000004017177824 */ /* 0x000fe200078e0214 */
[----:B------:R-:W1:Y:S01]  /*58510*/  LDCU.64 UR44, c[0x0][0x390] ;  /* 0x00007200ff2c77ac */ /* 0x000e620008000a00 */
[----:B------:R-:W1:Y:S01]  /*58520*/  LDCU UR46, c[0x0][0x3b8] ;  /* 0x00007700ff2e77ac */ /* 0x000e620008000800 */
[----:B0-----:R-:W-:Y:S01]  /*58530*/  LOP3.LUT R22, R11, 0x3f, RZ, 0xc0, !PT ;  /* 0x0000003f0b167812 */ /* 0x001fe200078ec0ff */
[----:B--2---:R-:W-:Y:S04]  /*58540*/  STL.64 [R1+0x2040], R6 ;  /* 0x0020400601007387 */ /* 0x004fe80000100a00 */
[----:B---3--:R0:W-:Y:S02]  /*58550*/  STL.64 [R1+0x2038], R4 ;  /* 0x0020380401007387 */ /* 0x0081e40000100a00 */
[----:B0-----:R-:W-:-:S02]  /*58560*/  PRMT R5, R24, 0x5210, R3 ;  /* 0x0000521018057816 */ /* 0x001fc40000000003 */
[----:B------:R-:W-:Y:S02]  /*58570*/  LEA R3, R22, UR4, 0x4 ;  /* 0x0000000416037c11 */ /* 0x000fe4000f8e20ff */
[----:B------:R-:W-:Y:S02]  /*58580*/  PRMT R6, R14, 0x5210, R15 ;  /* 0x000052100e067816 */ /* 0x000fe4000000000f */
[----:B------:R-:W-:Y:S02]  /*58590*/  PRMT R7, R12, 0x5210, R13 ;  /* 0x000052100c077816 */ /* 0x000fe4000000000d */
[----:B------:R-:W-:Y:S01]  /*585a0*/  PRMT R4, R21, 0x5210, R16 ;  /* 0x0000521015047816 */ /* 0x000fe20000000010 */
[----:B-1----:R-:W-:Y:S01]  /*585b0*/  IMAD R24, R8, 0x40, R23 ;  /* 0x0000004008187824 */ /* 0x002fe200078e0217 */
[----:B------:R-:W0:Y:S01]  /*585c0*/  LDS.128 R12, [R3] ;  /* 0x00000000030c7984 */ /* 0x000e220000000c00 */
[----:B------:R-:W-:Y:S06]  /*585d0*/  BAR.SYNC.DEFER_BLOCKING 0x0 ;  /* 0x0000000000007b1d */ /* 0x000fec0000010000 */
[----:B------:R-:W2:Y:S01]  /*585e0*/  LDL.LU R16, [R1+0x2068] ;  /* 0x0020680001107983 */ /* 0x000ea20000300800 */
[----:B------:R-:W-:Y:S01]  /*585f0*/  LEA.HI.X.SX32 R20, R20, UR47, 0x1, P3 ;  /* 0x0000002f14147c11 */ /* 0x000fe200098f0eff */
[----:B------:R-:W1:Y:S02]  /*58600*/  LDCU UR4, c[0x0][0x3b8] ;  /* 0x00007700ff0477ac */ /* 0x000e640008000800 */
[----:B------:R3:W-:Y:S01]  /*58610*/  STSM.16.M88.4 [R2], R4 ;  /* 0x0000000402007844 */ /* 0x0007e20000000200 */
[----:B------:R-:W-:Y:S06]  /*58620*/  BAR.SYNC.DEFER_BLOCKING 0x0 ;  /* 0x0000000000007b1d */ /* 0x000fec0000010000 */
[----:B------:R-:W-:Y:S01]  /*58630*/  STL [R1+0x1c0], R3 ;  /* 0x0001c00301007387 */ /* 0x000fe20000100800 */
[----:B------:R-:W-:-:S02]  /*58640*/  IADD3 R21, P0, PT, R23, UR48, RZ ;  /* 0x0000003017157c10 */ /* 0x000fc4000ff1e0ff */
[----:B------:R-:W-:Y:S01]  /*58650*/  IADD3 R22, P3, PT, R24, UR44, RZ ;  /* 0x0000002c18167c10 */ /* 0x000fe2000ff7e0ff */
[----:B------:R-:W0:Y:S01]  /*58660*/  LDCU UR47, c[0x0][0x3b8] ;  /* 0x00007700ff2f77ac */ /* 0x000e220008000800 */
[----:B------:R-:W0:Y:S01]  /*58670*/  LDCU UR48, c[0x0][0x3b8] ;  /* 0x00007700ff3077ac */ /* 0x000e220008000800 */
[----:B------:R-:W1:Y:S04]  /*58680*/  LDS.128 R8, [R3] ;  /* 0x0000000003087984 */ /* 0x000e680000000c00 */
[----:B0-----:R-:W-:Y:S04]  /*58690*/  STL.64 [R1+0x1f0], R12 ;  /* 0x0001f00c01007387 */ /* 0x001fe80000100a00 */
[----:B------:R0:W-:Y:S01]  /*586a0*/  STL.64 [R1+0x1f8], R14 ;  /* 0x0001f80e01007387 */ /* 0x0001e20000100a00 */
[----:B------:R-:W-:Y:S01]  /*586b0*/  BAR.SYNC.DEFER_BLOCKING 0x0 ;  /* 0x0000000000007b1d */ /* 0x000fe20000010000 */
[----:B---3--:R-:W-:-:S02]  /*586c0*/  LOP3.LUT R7, R27, 0xffff, RZ, 0xc0, !PT ;  /* 0x0000ffff1b077812 */ /* 0x008fc400078ec0ff */
[----:B------:R-:W-:Y:S02]  /*586d0*/  LOP3.LUT R6, R26, 0xffff, RZ, 0xc0, !PT ;  /* 0x0000ffff1a067812 */ /* 0x000fe400078ec0ff */
[----:B------:R-:W-:Y:S02]  /*586e0*/  LOP3.LUT R5, R19, 0xffff, RZ, 0xc0, !PT ;  /* 0x0000ffff13057812 */ /* 0x000fe400078ec0ff */
[----:B----4-:R-:W-:Y:S02]  /*586f0*/  LOP3.LUT R4, R18, 0xffff, RZ, 0xc0, !PT ;  /* 0x0000ffff12047812 */ /* 0x010fe400078ec0ff */
[----:B------:R-:W-:Y:S02]  /*58700*/  LEA.HI.X.SX32 R23, R23, UR49, 0x1, P0 ;  /* 0x0000003117177c11 */ /* 0x000fe400080f0eff */
[----:B------:R-:W-:Y:S01]  /*58710*/  LEA.HI.X.SX32 R24, R24, UR45, 0x1, P3 ;  /* 0x0000002d18187c11 */ /* 0x000fe200098f0eff */
[----:B------:R-:W3:Y:S01]  /*58720*/  LDCU UR44, c[0x0][0x3b8] ;  /* 0x00007700ff2c77ac */ /* 0x000ee20008000800 */
[----:B------:R-:W4:Y:S01]  /*58730*/  LDCU UR49, c[0x0][0x3b8] ;  /* 0x00007700ff3177ac */ /* 0x000f220008000800 */
[----:B------:R-:W2:Y:S01]  /*58740*/  LDCU UR45, c[0x0][0x3b8] ;  /* 0x00007700ff2d77ac */ /* 0x000ea20008000800 */
[----:B0-----:R-:W2:Y:S04]  /*58750*/  LDL.LU.64 R14, [R1+0x2060] ;  /* 0x00206000010e7983 */ /* 0x001ea80000300a00 */
[----:B------:R-:W3:Y:S04]  /*58760*/  LDL.LU.64 R12, [R1+0x2058] ;  /* 0x00205800010c7983 */ /* 0x000ee80000300a00 */
[----:B-1----:R-:W-:Y:S04]  /*58770*/  STL.64 [R1+0x1e0], R8 ;  /* 0x0001e00801007387 */ /* 0x002fe80000100a00 */
[----:B------:R0:W-:Y:S04]  /*58780*/  STL.64 [R1+0x1e8], R10 ;  /* 0x0001e80a01007387 */ /* 0x0001e80000100a00 */
[----:B0-----:R-:W4:Y:S04]  /*58790*/  LDL.LU.64 R10, [R1+0x2050] ;  /* 0x00205000010a7983 */ /* 0x001f280000300a00 */
[----:B------:R-:W4:Y:S01]  /*587a0*/  LDL.LU.64 R8, [R1+0x2048] ;  /* 0x0020480001087983 */ /* 0x000f220000300a00 */
[----:B--2---:R-:W-:-:S02]  /*587b0*/  PRMT R14, R14, 0x4210, R5 ;  /* 0x000042100e0e7816 */ /* 0x004fc40000000005 */
[----:B---3--:R-:W-:Y:S02]  /*587c0*/  PRMT R12, R12, 0x4210, R7 ;  /* 0x000042100c0c7816 */ /* 0x008fe40000000007 */
[----:B------:R-:W-:Y:S02]  /*587d0*/  PRMT R13, R13, 0x4210, R6 ;  /* 0x000042100d0d7816 */ /* 0x000fe40000000006 */
[----:B------:R-:W-:-:S05]  /*587e0*/  PRMT R15, R15, 0x4210, R4 ;  /* 0x000042100f0f7816 */ /* 0x000fca0000000004 */
[----:B------:R-:W-:Y:S01]  /*587f0*/  STSM.16.M88.4 [R2], R12 ;  /* 0x0000000c02007844 */ /* 0x000fe20000000200 */
[----:B------:R-:W-:Y:S01]  /*58800*/  BAR.SYNC.DEFER_BLOCKING 0x0 ;  /* 0x0000000000007b1d */ /* 0x000fe20000010000 */
[----:B----4-:R-:W-:Y:S02]  /*58810*/  PRMT R10, R10, 0x5210, R5 ;  /* 0x000052100a0a7816 */ /* 0x010fe40000000005 */
[----:B------:R-:W-:Y:S02]  /*58820*/  PRMT R8, R8, 0x5210, R7 ;  /* 0x0000521008087816 */ /* 0x000fe40000000007 */
[----:B------:R-:W-:Y:S02]  /*58830*/  PRMT R9, R9, 0x5210, R6 ;  /* 0x0000521009097816 */ /* 0x000fe40000000006 */
[----:B------:R-:W-:Y:S02]  /*58840*/  PRMT R11, R11, 0x5210, R4 ;  /* 0x000052100b0b7816 */ /* 0x000fe40000000004 */
[----:B------:R-:W0:Y:S01]  /*58850*/  LDS.128 R4, [R3] ;  /* 0x0000000003047984 */ /* 0x000e220000000c00 */
[----:B------:R-:W-:Y:S06]  /*58860*/  BAR.SYNC.DEFER_BLOCKING 0x0 ;  /* 0x0000000000007b1d */ /* 0x000fec0000010000 */
[----:B0-----:R-:W-:Y:S04]  /*58870*/  STL.64 [R1+0x1d0], R4 ;  /* 0x0001d00401007387 */ /* 0x001fe80000100a00 */
[----:B------:R0:W-:Y:S04]  /*58880*/  STL.64 [R1+0x1d8], R6 ;  /* 0x0001d80601007387 */ /* 0x0001e80000100a00 */
[----:B0-----:R-:W2:Y:S04]  /*58890*/  LDL.LU.64 R6, [R1+0x2040] ;  /* 0x0020400001067983 */ /* 0x001ea80000300a00 */
[----:B------:R-:W3:Y:S01]  /*588a0*/  LDL.LU.64 R4, [R1+0x2038] ;  /* 0x0020380001047983 */ /* 0x000ee20000300a00 */
[----:B------:R-:W-:-:S03]  /*588b0*/  IMAD R12, R28, UR76, RZ ;  /* 0x0000004c1c0c7c24 */ /* 0x000fc6000f8e02ff */
[----:B------:R0:W-:Y:S01]  /*588c0*/  STSM.16.M88.4 [R2], R8 ;  /* 0x0000000802007844 */ /* 0x0001e20000000200 */
[----:B------:R-:W1:Y:S01]  /*588d0*/  LDCU UR76, c[0x0][0x3b8] ;  /* 0x00007700ff4c77ac */ /* 0x000e620008000800 */
[----:B------:R-:W-:Y:S01]  /*588e0*/  LOP3.LUT R0, R0, 0xffffbfff, RZ, 0xc0, !PT ;  /* 0xffffbfff00007812 */ /* 0x000fe200078ec0ff */
[----:B------:R-:W-:Y:S01]  /*588f0*/  VIADD R3, R12, UR5 ;  /* 0x000000050c037c36 */ /* 0x000fe20008000000 */
[----:B------:R-:W4:Y:S01]  /*58900*/  LDCU UR5, c[0x0][0x3b8] ;  /* 0x00007700ff0577ac */ /* 0x000f220008000800 */
[----:B0-----:R-:W-:Y:S01]  /*58910*/  SHF.R.S32.HI R8, RZ, 0x1f, R12 ;  /* 0x0000001fff087819 */ /* 0x001fe2000001140c */
[----:B------:R-:W4:Y:S02]  /*58920*/  LDL.LU R9, [R1+0x2030] ;  /* 0x0020300001097983 */ /* 0x000f240000300800 */
[----:B------:R-:W-:Y:S01]  /*58930*/  SHF.R.S32.HI R2, RZ, 0x1f, R3 ;  /* 0x0000001fff027819 */ /* 0x000fe20000011403 */
[----:B------:R-:W-:Y:S01]  /*58940*/  VIADD R13, R3, UR6 ;  /* 0x00000006030d7c36 */ /* 0x000fe20008000000 */
[----:B------:R-:W0:Y:S01]  /*58950*/  LDCU UR6, c[0x0][0x3b8] ;  /* 0x00007700ff0677ac */ /* 0x000e220008000800 */
[----:B------:R-:W-:-:S02]  /*58960*/  LOP3.LUT R25, R25, 0xffffffdf, RZ, 0xc0, !PT ;  /* 0xffffffdf19197812 */ /* 0x000fc400078ec0ff */
[----:B------:R-:W-:Y:S01]  /*58970*/  LOP3.LUT R16, R16, 0x7fffffff, RZ, 0xc0, !PT ;  /* 0x7fffffff10107812 */ /* 0x000fe200078ec0ff */
[----:B------:R-:W-:Y:S01]  /*58980*/  BAR.SYNC.DEFER_BLOCKING 0x0 ;  /* 0x0000000000007b1d */ /* 0x000fe20000010000 */
[----:B--2---:R-:W-:-:S05]  /*58990*/  IADD3 R10, P3, PT, R12, R6, RZ ;  /* 0x000000060c0a7210 */ /* 0x004fca0007f7e0ff */
[----:B------:R-:W-:Y:S01]  /*589a0*/  IMAD.X R11, R8, 0x1, R17, P3 ;  /* 0x00000001080b7824 */ /* 0x000fe200018e0611 */
[----:B---3--:R-:W-:-:S04]  /*589b0*/  IADD3 R14, P0, PT, R12, R5, RZ ;  /* 0x000000050c0e7210 */ /* 0x008fc80007f1e0ff */
[----:B------:R2:W-:Y:S01]  /*589c0*/  STL.64 [R1+0xf58], R10 ;  /* 0x000f580a01007387 */ /* 0x0005e20000100a00 */
[----:B------:R-:W-:Y:S01]  /*589d0*/  IMAD.X R15, R8, 0x1, R20, P0 ;  /* 0x00000001080f7824 */ /* 0x000fe200000e0614 */
[----:B--2---:R-:W-:-:S04]  /*589e0*/  IADD3 R10, P3, PT, R12, R21, RZ ;  /* 0x000000150c0a7210 */ /* 0x004fc80007f7e0ff */
[----:B------:R2:W-:Y:S01]  /*589f0*/  STL.64 [R1+0xf50], R14 ;  /* 0x000f500e01007387 */ /* 0x0005e20000100a00 */
[----:B------:R-:W-:-:S05]  /*58a00*/  IMAD.X R11, R8, 0x1, R23, P3 ;  /* 0x00000001080b7824 */ /* 0x000fca00018e0617 */
[----:B------:R3:W-:Y:S01]  /*58a10*/  STL.64 [R1+0xf48], R10 ;  /* 0x000f480a01007387 */ /* 0x0007e20000100a00 */
[----:B--2---:R-:W-:-:S03]  /*58a20*/  IADD3 R14, P0, PT, R12, R22, RZ ;  /* 0x000000160c0e7210 */ /* 0x004fc60007f1e0ff */
[----:B------:R-:W-:Y:S02]  /*58a30*/  STL.64 [R1+0x2018], R28 ;  /* 0x0020181c01007387 */ /* 0x000fe40000100a00 */
[----:B------:R-:W-:Y:S01]  /*58a40*/  IMAD.X R15, R8, 0x1, R24, P0 ;  /* 0x00000001080f7824 */ /* 0x000fe200000e0618 */
[----:B---3--:R-:W-:-:S04]  /*58a50*/  IADD3 R10, P3, PT, R3, R6, RZ ;  /* 0x00000006030a7210 */ /* 0x008fc80007f7e0ff */
[----:B------:R2:W-:Y:S01]  /*58a60*/  STL.64 [R1+0xf30], R14 ;  /* 0x000f300e01007387 */ /* 0x0005e20000100a00 */
[----:B------:R-:W-:-:S05]  /*58a70*/  IMAD.X R11, R2, 0x1, R17, P3 ;  /* 0x00000001020b7824 */ /* 0x000fca00018e0611 */
[----:B------:R3:W-:Y:S01]  /*58a80*/  STL.64 [R1+0xf28], R10 ;  /* 0x000f280a01007387 */ /* 0x0007e20000100a00 */
[----:B--2---:R-:W-:-:S05]  /*58a90*/  IADD3 R14, P0, PT, R3, R5, RZ ;  /* 0x00000005030e7210 */ /* 0x004fca0007f1e0ff */
[----:B------:R-:W-:Y:S01]  /*58aa0*/  IMAD.X R15, R2, 0x1, R20, P0 ;  /* 0x00000001020f7824 */ /* 0x000fe200000e0614 */
[----:B---3--:R-:W-:-:S04]  /*58ab0*/  IADD3 R10, P3, PT, R3, R21, RZ ;  /* 0x00000015030a7210 */ /* 0x008fc80007f7e0ff */
[----:B------:R2:W-:Y:S01]  /*58ac0*/  STL.64 [R1+0xf10], R14 ;  /* 0x000f100e01007387 */ /* 0x0005e20000100a00 */
[----:B------:R-:W-:-:S05]  /*58ad0*/  IMAD.X R11, R2, 0x1, R23, P3 ;  /* 0x00000001020b7824 */ /* 0x000fca00018e0617 */
[----:B------:R3:W-:Y:S01]  /*58ae0*/  STL.64 [R1+0xf08], R10 ;  /* 0x000f080a01007387 */ /* 0x0007e20000100a00 */
[----:B--2---:R-:W-:Y:S02]  /*58af0*/  IADD3 R14, P0, PT, R3, R22, RZ ;  /* 0x00000016030e7210 */ /* 0x004fe40007f1e0ff */
[----:B------:R-:W-:-:S03]  /*58b00*/  SHF.R.S32.HI R3, RZ, 0x1f, R13 ;  /* 0x0000001fff037819 */ /* 0x000fc6000001140d */
[----:B------:R-:W-:Y:S01]  /*58b10*/  IMAD.X R15, R2, 0x1, R24, P0 ;  /* 0x00000001020f7824 */ /* 0x000fe200000e0618 */
[----:B---3--:R-:W-:-:S04]  /*58b20*/  IADD3 R10, P3, PT, R13, R6, RZ ;  /* 0x000000060d0a7210 */ /* 0x008fc80007f7e0ff */
[----:B------:R2:W-:Y:S01]  /*58b30*/  STL.64 [R1+0xef0], R14 ;  /* 0x000ef00e01007387 */ /* 0x0005e20000100a00 */
[----:B------:R-:W-:-:S05]  /*58b40*/  IMAD.X R11, R3, 0x1, R17, P3 ;  /* 0x00000001030b7824 */ /* 0x000fca00018e0611 */
[----:B------:R3:W-:Y:S01]  /*58b50*/  STL.64 [R1+0xee8], R10 ;  /* 0x000ee80a01007387 */ /* 0x0007e20000100a00 */
[C---:B--2---:R-:W-:Y:S01]  /*58b60*/  IADD3 R14, P0, PT, R13.reuse, R5, RZ ;  /* 0x000000050d0e7210 */ /* 0x044fe20007f1e0ff */
[----:B------:R-:W-:Y:S01]  /*58b70*/  VIADD R12, R13, UR7 ;  /* 0x000000070d0c7c36 */ /* 0x000fe20008000000 */
[----:B------:R-:W2:Y:S03]  /*58b80*/  LDCU UR7, c[0x0][0x3b8] ;  /* 0x00007700ff0777ac */ /* 0x000ea60008000800 */
[----:B------:R-:W-:Y:S01]  /*58b90*/  IMAD.X R15, R3, 0x1, R20, P0 ;  /* 0x00000001030f7824 */ /* 0x000fe200000e0614 */
[----:B---3--:R-:W-:-:S04]  /*58ba0*/  IADD3 R10, P3, PT, R13, R21, RZ ;  /* 0x000000150d0a7210 */ /* 0x008fc80007f7e0ff */
[----:B------:R3:W-:Y:S01]  /*58bb0*/  STL.64 [R1+0xed0], R14 ;  /* 0x000ed00e01007387 */ /* 0x0007e20000100a00 */
[----:B------:R-:W-:Y:S01]  /*58bc0*/  IMAD.X R11, R3, 0x1, R23, P3 ;  /* 0x00000001030b7824 */ /* 0x000fe200018e0617 */
[----:B------:R-:W-:-:S04]  /*58bd0*/  SHF.R.S32.HI R8, RZ, 0x1f, R12 ;  /* 0x0000001fff087819 */ /* 0x000fc8000001140c */
[----:B------:R0:W-:Y:S01]  /*58be0*/  STL.64 [R1+0xec8], R10 ;  /* 0x000ec80a01007387 */ /* 0x0001e20000100a00 */
[----:B---3--:R-:W-:-:S05]  /*58bf0*/  IADD3 R14, P0, PT, R13, R22, RZ ;  /* 0x000000160d0e7210 */ /* 0x008fca0007f1e0ff */
[----:B------:R-:W-:Y:S01]  /*58c00*/  IMAD.X R15, R3, 0x1, R24, P0 ;  /* 0x00000001030f7824 */ /* 0x000fe200000e0618 */
[----:B0-----:R-:W-:-:S04]  /*58c10*/  IADD3 R10, P3, PT, R12, R6, RZ ;  /* 0x000000060c0a7210 */ /* 0x001fc80007f7e0ff */
[----:B------:R0:W-:Y:S01]  /*58c20*/  STL.64 [R1+0xec0], R14 ;  /* 0x000ec00e01007387 */ /* 0x0001e20000100a00 */
[----:B------:R-:W-:-:S05]  /*58c30*/  IMAD.X R11, R8, 0x1, R17, P3 ;  /* 0x00000001080b7824 */ /* 0x000fca00018e0611 */
[----:B------:R3:W-:Y:S01]  /*58c40*/  STL.64 [R1+0xeb8], R10 ;  /* 0x000eb80a01007387 */ /* 0x0007e20000100a00 */
[C---:B0-----:R-:W-:Y:S01]  /*58c50*/  IADD3 R14, P0, PT, R12.reuse, R5, RZ ;  /* 0x000000050c0e7210 */ /* 0x041fe20007f1e0ff */
[----:B------:R-:W-:Y:S01]  /*58c60*/  VIADD R2, R12, UR8 ;  /* 0x000000080c027c36 */ /* 0x000fe20008000000 */
[----:B------:R-:W0:Y:S03]  /*58c70*/  LDCU UR8, c[0x0][0x3b8] ;  /* 0x00007700ff0877ac */ /* 0x000e260008000800 */
[----:B------:R-:W-:Y:S01]  /*58c80*/  IMAD.X R15, R8, 0x1, R20, P0 ;  /* 0x00000001080f7824 */ /* 0x000fe200000e0614 */
[----:B---3--:R-:W-:-:S04]  /*58c90*/  IADD3 R10, P3, PT, R12, R21, RZ ;  /* 0x000000150c0a7210 */ /* 0x008fc80007f7e0ff */
[----:B------:R3:W-:Y:S01]  /*58ca0*/  STL.64 [R1+0xea0], R14 ;  /* 0x000ea00e01007387 */ /* 0x0007e20000100a00 */
[----:B------:R-:W-:Y:S01]  /*58cb0*/  IMAD.X R11, R8, 0x1, R23, P3 ;  /* 0x00000001080b7824 */ /* 0x000fe200018e0617 */
[----:B------:R-:W-:-:S04]  /*58cc0*/  IADD3 R12, P0, PT, R12, R22, RZ ;  /* 0x000000160c0c7210 */ /* 0x000fc80007f1e0ff */
[----:B------:R0:W-:Y:S01]  /*58cd0*/  STL.64 [R1+0xe98], R10 ;  /* 0x000e980a01007387 */ /* 0x0001e20000100a00 */
[----:B---3--:R-:W-:Y:S01]  /*58ce0*/  SHF.R.S32.HI R14, RZ, 0x1f, R2 ;  /* 0x0000001fff0e7819 */ /* 0x008fe20000011402 */
        /* <DEDUP_REMOVED lines=21> */
[C---:B------:R-:W-:Y:S01]  /*58e40*/  VIADD R2, R3.reuse, UR10 ;  /* 0x0000000a03027c36 */ /* 0x040fe20008000000 */
        /* <DEDUP_REMOVED lines=814> */
[----:B------:R-:W-:-:S05]  /*5c130*/  IMAD.X R11, R8, 0x1, R23, P3 ;  /* 0x00000001080b7824 */ /* 0x000fca00018e0617 */
[----:B------:R0:W-:Y:S01]  /*5c140*/  STL.64 [R1+0x2d0], R10 ;  /* 0x0002d00a01007387 */ /* 0x0001e20000100a00 */
[----:B---3--:R-:W-:Y:S02]  /*5c150*/  IADD3 R12, P0, PT, R3, R22, RZ ;  /* 0x00000016030c7210 */ /* 0x008fe40007f1e0ff */
[----:B------:R-:W-:-:S03]  /*5c160*/  SHF.R.S32.HI R3, RZ, 0x1f, R2 ;  /* 0x0000001fff037819 */ /* 0x000fc60000011402 */
[----:B------:R-:W-:Y:S01]  /*5c170*/  IMAD.X R13, R8, 0x1, R24, P0 ;  /* 0x00000001080d7824 */ /* 0x000fe200000e0618 */
[----:B0-----:R-:W-:-:S04]  /*5c180*/  IADD3 R10, P3, PT, R2, R6, RZ ;  /* 0x00000006020a7210 */ /* 0x001fc80007f7e0ff */
[----:B------:R0:W-:Y:S01]  /*5c190*/  STL.64 [R1+0x2e8], R12 ;  /* 0x0002e80c01007387 */ /* 0x0001e20000100a00 */
[----:B------:R-:W-:-:S05]  /*5c1a0*/  IMAD.X R11, R3, 0x1, R17, P3 ;  /* 0x00000001030b7824 */ /* 0x000fca00018e0611 */
[----:B------:R3:W-:Y:S01]  /*5c1b0*/  STL.64 [R1+0x308], R10 ;  /* 0x0003080a01007387 */ /* 0x0007e20000100a00 */
[C---:B0-----:R-:W-:Y:S01]  /*5c1c0*/  IADD3 R12, P0, PT, R2.reuse, R5, RZ ;  /* 0x00000005020c7210 */ /* 0x041fe20007f1e0ff */
[----:B------:R-:W-:Y:S01]  /*5c1d0*/  VIADD R8, R2, UR47 ;  /* 0x0000002f02087c36 */ /* 0x000fe20008000000 */
[----:B------:R-:W-:Y:S02]  /*5c1e0*/  LOP3.LUT R4, R4, 0xff7fffff, RZ, 0xc0, !PT ;  /* 0xff7fffff04047812 */ /* 0x000fe400078ec0ff */
[----:B----4-:R-:W-:Y:S02]  /*5c1f0*/  LOP3.LUT R9, R9, 0xffdfffff, RZ, 0xc0, !PT ;  /* 0xffdfffff09097812 */ /* 0x010fe400078ec0ff */
[----:B------:R-:W-:Y:S01]  /*5c200*/  LOP3.LUT R7, R7, 0x7fffffff, RZ, 0xc0, !PT ;  /* 0x7fffffff07077812 */ /* 0x000fe200078ec0ff */
[----:B------:R-:W-:Y:S01]  /*5c210*/  IMAD.X R13, R3, 0x1, R20, P0 ;  /* 0x00000001030d7824 */ /* 0x000fe200000e0614 */
[----:B------:R-:W0:Y:S01]  /*5c220*/  LDCU UR47, c[0x0][0x398] ;  /* 0x00007300ff2f77ac */ /* 0x000e220008000800 */
[----:B---3--:R-:W-:-:S03]  /*5c230*/  IADD3 R10, P3, PT, R2, R21, RZ ;  /* 0x00000015020a7210 */ /* 0x008fc60007f7e0ff */
[----:B------:R3:W-:Y:S02]  /*5c240*/  STL.64 [R1+0x300], R12 ;  /* 0x0003000c01007387 */ /* 0x0007e40000100a00 */
[----:B------:R-:W-:-:S05]  /*5c250*/  IMAD.X R11, R3, 0x1, R23, P3 ;  /* 0x00000001030b7824 */ /* 0x000fca00018e0617 */
[----:B------:R4:W-:Y:S01]  /*5c260*/  STL.64 [R1+0x328], R10 ;  /* 0x0003280a01007387 */ /* 0x0009e20000100a00 */
[----:B---3--:R-:W-:Y:S02]  /*5c270*/  IADD3 R12, P0, PT, R2, R22, RZ ;  /* 0x00000016020c7210 */ /* 0x008fe40007f1e0ff */
[----:B------:R-:W-:-:S03]  /*5c280*/  SHF.R.S32.HI R2, RZ, 0x1f, R8 ;  /* 0x0000001fff027819 */ /* 0x000fc60000011408 */
[----:B------:R-:W-:Y:S01]  /*5c290*/  IMAD.X R13, R3, 0x1, R24, P0 ;  /* 0x00000001030d7824 */ /* 0x000fe200000e0618 */
[----:B----4-:R-:W-:-:S04]  /*5c2a0*/  IADD3 R10, P3, PT, R8, R6, RZ ;  /* 0x00000006080a7210 */ /* 0x010fc80007f7e0ff */
[----:B------:R3:W-:Y:S01]  /*5c2b0*/  STL.64 [R1+0x320], R12 ;  /* 0x0003200c01007387 */ /* 0x0007e20000100a00 */
[----:B------:R-:W-:-:S05]  /*5c2c0*/  IMAD.X R11, R2, 0x1, R17, P3 ;  /* 0x00000001020b7824 */ /* 0x000fca00018e0611 */
[----:B------:R4:W-:Y:S01]  /*5c2d0*/  STL.64 [R1+0x348], R10 ;  /* 0x0003480a01007387 */ /* 0x0009e20000100a00 */
[C---:B---3--:R-:W-:Y:S01]  /*5c2e0*/  IADD3 R12, P0, PT, R8.reuse, R5, RZ ;  /* 0x00000005080c7210 */ /* 0x048fe20007f1e0ff */
[----:B------:R-:W-:Y:S01]  /*5c2f0*/  VIADD R3, R8, UR4 ;  /* 0x0000000408037c36 */ /* 0x000fe20008000000 */
[----:B------:R-:W3:Y:S03]  /*5c300*/  LDCU UR4, c[0x0][0x39c] ;  /* 0x00007380ff0477ac */ /* 0x000ee60008000800 */
[----:B------:R-:W-:Y:S01]  /*5c310*/  IMAD.X R13, R2, 0x1, R20, P0 ;  /* 0x00000001020d7824 */ /* 0x000fe200000e0614 */
[----:B----4-:R-:W-:-:S04]  /*5c320*/  IADD3 R10, P3, PT, R8, R21, RZ ;  /* 0x00000015080a7210 */ /* 0x010fc80007f7e0ff */
[----:B------:R4:W-:Y:S01]  /*5c330*/  STL.64 [R1+0x340], R12 ;  /* 0x0003400c01007387 */ /* 0x0009e20000100a00 */
[----:B------:R-:W-:-:S05]  /*5c340*/  IMAD.X R11, R2, 0x1, R23, P3 ;  /* 0x00000001020b7824 */ /* 0x000fca00018e0617 */
[----:B------:R0:W-:Y:S01]  /*5c350*/  STL.64 [R1+0x368], R10 ;  /* 0x0003680a01007387 */ /* 0x0001e20000100a00 */
[----:B----4-:R-:W-:Y:S02]  /*5c360*/  IADD3 R12, P0, PT, R8, R22, RZ ;  /* 0x00000016080c7210 */ /* 0x010fe40007f1e0ff */
[----:B------:R-:W-:-:S03]  /*5c370*/  SHF.R.S32.HI R8, RZ, 0x1f, R3 ;  /* 0x0000001fff087819 */ /* 0x000fc60000011403 */
        /* <DEDUP_REMOVED lines=66> */
[C---:B-1----:R-:W-:Y:S01]  /*5c7a0*/  VIADD R8, R2.reuse, UR76 ;  /* 0x0000004c02087c36 */ /* 0x042fe20008000000 */
[----:B------:R-:W0:Y:S03]  /*5c7b0*/  LDCU UR76, c[0x0][0x398] ;  /* 0x00007300ff4c77ac */ /* 0x000e260008000800 */
[----:B------:R-:W-:Y:S01]  /*5c7c0*/  IMAD.X R13, R3, 0x1, R20, P0 ;  /* 0x00000001030d7824 */ /* 0x000fe200000e0614 */
[----:B----4-:R-:W-:-:S04]  /*5c7d0*/  IADD3 R10, P3, PT, R2, R21, RZ ;  /* 0x00000015020a7210 */ /* 0x010fc80007f7e0ff */
[----:B------:R1:W-:Y:S01]  /*5c7e0*/  STL.64 [R1+0x480], R12 ;  /* 0x0004800c01007387 */ /* 0x0003e20000100a00 */
[----:B------:R-:W-:-:S05]  /*5c7f0*/  IMAD.X R11, R3, 0x1, R23, P3 ;  /* 0x00000001030b7824 */ /* 0x000fca00018e0617 */
[----:B------:R4:W-:Y:S01]  /*5c800*/  STL.64 [R1+0x4a8], R10 ;  /* 0x0004a80a01007387 */ /* 0x0009e20000100a00 */
[----:B-1----:R-:W-:Y:S02]  /*5c810*/  IADD3 R12, P0, PT, R2, R22, RZ ;  /* 0x00000016020c7210 */ /* 0x002fe40007f1e0ff */
[----:B------:R-:W-:-:S03]  /*5c820*/  SHF.R.S32.HI R2, RZ, 0x1f, R8 ;  /* 0x0000001fff027819 */ /* 0x000fc60000011408 */
[----:B------:R-:W-:Y:S01]  /*5c830*/  IMAD.X R13, R3, 0x1, R24, P0 ;  /* 0x00000001030d7824 */ /* 0x000fe200000e0618 */
[----:B----4-:R-:W-:-:S04]  /*5c840*/  IADD3 R10, P3, PT, R8, R6, RZ ;  /* 0x00000006080a7210 */ /* 0x010fc80007f7e0ff */
[----:B------:R1:W-:Y:S01]  /*5c850*/  STL.64 [R1+0x4a0], R12 ;  /* 0x0004a00c01007387 */ /* 0x0003e20000100a00 */
[----:B------:R-:W-:-:S05]  /*5c860*/  IMAD.X R11, R2, 0x1, R17, P3 ;  /* 0x00000001020b7824 */ /* 0x000fca00018e0611 */
[----:B------:R4:W-:Y:S01]  /*5c870*/  STL.64 [R1+0x4c8], R10 ;  /* 0x0004c80a01007387 */ /* 0x0009e20000100a00 */
[C---:B-1----:R-:W-:Y:S01]  /*5c880*/  IADD3 R12, P0, PT, R8.reuse, R5, RZ ;  /* 0x00000005080c7210 */ /* 0x042fe20007f1e0ff */
[----:B------:R-:W-:Y:S01]  /*5c890*/  VIADD R3, R8, UR5 ;  /* 0x0000000508037c36 */ /* 0x000fe20008000000 */
[----:B------:R-:W1:Y:S03]  /*5c8a0*/  LDCU UR5, c[0x0][0x398] ;  /* 0x00007300ff0577ac */ /* 0x000e660008000800 */
        /* <DEDUP_REMOVED lines=28> */
[C---:B--2---:R-:W-:Y:S01]  /*5ca70*/  VIADD R8, R2.reuse, UR7 ;  /* 0x0000000702087c36 */ /* 0x044fe20008000000 */
[----:B------:R-:W0:Y:S03]  /*5ca80*/  LDCU UR7, c[0x0][0x398] ;  /* 0x00007300ff0777ac */ /* 0x000e260008000800 */
[----:B------:R-:W-:Y:S01]  /*5ca90*/  IMAD.X R13, R3, 0x1, R20, P0 ;  /* 0x00000001030d7824 */ /* 0x000fe200000e0614 */
[----:B----4-:R-:W-:-:S04]  /*5caa0*/  IADD3 R10, P3, PT, R2, R21, RZ ;  /* 0x00000015020a7210 */ /* 0x010fc80007f7e0ff */
[----:B------:R2:W-:Y:S01]  /*5cab0*/  STL.64 [R1+0x540], R12 ;  /* 0x0005400c01007387 */ /* 0x0005e20000100a00 */
[----:B------:R-:W-:-:S05]  /*5cac0*/  IMAD.X R11, R3, 0x1, R23, P3 ;  /* 0x00000001030b7824 */ /* 0x000fca00018e0617 */
[----:B------:R4:W-:Y:S01]  /*5cad0*/  STL.64 [R1+0x568], R10 ;  /* 0x0005680a01007387 */ /* 0x0009e20000100a00 */
[----:B--2---:R-:W-:Y:S02]  /*5cae0*/  IADD3 R12, P0, PT, R2, R22, RZ ;  /* 0x00000016020c7210 */ /* 0x004fe40007f1e0ff */
[----:B------:R-:W-:-:S03]  /*5caf0*/  SHF.R.S32.HI R2, RZ, 0x1f, R8 ;  /* 0x0000001fff027819 */ /* 0x000fc60000011408 */
[----:B------:R-:W-:Y:S01]  /*5cb00*/  IMAD.X R13, R3, 0x1, R24, P0 ;  /* 0x00000001030d7824 */ /* 0x000fe200000e0618 */
[----:B----4-:R-:W-:-:S04]  /*5cb10*/  IADD3 R10, P3, PT, R8, R6, RZ ;  /* 0x00000006080a7210 */ /* 0x010fc80007f7e0ff */
[----:B------:R2:W-:Y:S01]  /*5cb20*/  STL.64 [R1+0x560], R12 ;  /* 0x0005600c01007387 */ /* 0x0005e20000100a00 */
[----:B------:R-:W-:-:S05]  /*5cb30*/  IMAD.X R11, R2, 0x1, R17, P3 ;  /* 0x00000001020b7824 */ /* 0x000fca00018e0611 */
[----:B------:R4:W-:Y:S01]  /*5cb40*/  STL.64 [R1+0x588], R10 ;  /* 0x0005880a01007387 */ /* 0x0009e20000100a00 */
[C---:B--2---:R-:W-:Y:S01]  /*5cb50*/  IADD3 R12, P0, PT, R8.reuse, R5, RZ ;  /* 0x00000005080c7210 */ /* 0x044fe20007f1e0ff */
[----:B------:R-:W-:-:S04]  /*5cb60*/  VIADD R3, R8, UR8 ;  /* 0x0000000808037c36 */ /* 0x000fc80008000000 */
        /* <DEDUP_REMOVED lines=13> */
[C---:B------:R-:W-:Y:S01]  /*5cc40*/  VIADD R2, R3.reuse, UR9 ;  /* 0x0000000903027c36 */ /* 0x040fe20008000000 */
[----:B------:R-:W2:Y:S03]  /*5cc50*/  LDCU.64 UR8, c[0x0][0x398] ;  /* 0x00007300ff0877ac */ /* 0x000ea60008000a00 */
        /* <DEDUP_REMOVED lines=13> */
[----:B------:R-:W-:-:S04]  /*5cd30*/  VIADD R8, R2, UR10 ;  /* 0x0000000a02087c36 */ /* 0x000fc80008000000 */
[----:B------:R-:W-:Y:S01]  /*5cd40*/  IMAD.X R13, R3, 0x1, R20, P0 ;  /* 0x00000001030d7824 */ /* 0x000fe200000e0614 */
[----:B----4-:R-:W-:-:S04]  /*5cd50*/  IADD3 R10, P3, PT, R2, R21, RZ ;  /* 0x00000015020a7210 */ /* 0x010fc80007f7e0ff */
[----:B------:R0:W-:Y:S01]  /*5cd60*/  STL.64 [R1+0x610], R12 ;  /* 0x0006100c01007387 */ /* 0x0001e20000100a00 */
[----:B------:R-:W-:-:S05]  /*5cd70*/  IMAD.X R11, R3, 0x1, R23, P3 ;  /* 0x00000001030b7824 */ /* 0x000fca00018e0617 */
[----:B------:R4:W-:Y:S01]  /*5cd80*/  STL.64 [R1+0x638], R10 ;  /* 0x0006380a01007387 */ /* 0x0009e20000100a00 */
[----:B0-----:R-:W-:Y:S02]  /*5cd90*/  IADD3 R12, P0, PT, R2, R22, RZ ;  /* 0x00000016020c7210 */ /* 0x001fe40007f1e0ff */
[----:B------:R-:W-:-:S03]  /*5cda0*/  SHF.R.S32.HI R2, RZ, 0x1f, R8 ;  /* 0x0000001fff027819 */ /* 0x000fc60000011408 */
[----:B------:R-:W-:Y:S01]  /*5cdb0*/  IMAD.X R13, R3, 0x1, R24, P0 ;  /* 0x00000001030d7824 */ /* 0x000fe200000e0618 */
[----:B----4-:R-:W-:-:S04]  /*5cdc0*/  IADD3 R10, P3, PT, R8, R6, RZ ;  /* 0x00000006080a7210 */ /* 0x010fc80007f7e0ff */
[----:B------:R0:W-:Y:S01]  /*5cdd0*/  STL.64 [R1+0x630], R12 ;  /* 0x0006300c01007387 */ /* 0x0001e20000100a00 */
[----:B------:R-:W-:-:S05]  /*5cde0*/  IMAD.X R11, R2, 0x1, R17, P3 ;  /* 0x00000001020b7824 */ /* 0x000fca00018e0611 */
[----:B------:R4:W-:Y:S01]  /*5cdf0*/  STL.64 [R1+0x658], R10 ;  /* 0x0006580a01007387 */ /* 0x0009e20000100a00 */
[C---:B0-----:R-:W-:Y:S01]  /*5ce00*/  IADD3 R12, P0, PT, R8.reuse, R5, RZ ;  /* 0x00000005080c7210 */ /* 0x041fe20007f1e0ff */
[----:B------:R-:W-:Y:S01]  /*5ce10*/  VIADD R3, R8, UR11 ;  /* 0x0000000b08037c36 */ /* 0x000fe20008000000 */
[----:B------:R-:W0:Y:S03]  /*5ce20*/  LDCU.64 UR10, c[0x0][0x398] ;  /* 0x00007300ff0a77ac */ /* 0x000e260008000a00 */
        /* <DEDUP_REMOVED lines=27> */
[C---:B------:R-:W-:Y:S01]  /*5cfe0*/  VIADD R8, R2.reuse, UR13 ;  /* 0x0000000d02087c36 */ /* 0x040fe20008000000 */
        /* <DEDUP_REMOVED lines=525> */
[----:B------:R-:W-:Y:S01]  /*5f0c0*/  IMAD.X R11, R8, 0x1, R23, P3 ;  /* 0x00000001080b7824 */ /* 0x000fe200018e0617 */
[----:B------:R-:W-:-:S04]  /*5f0d0*/  IADD3 R14, P0, PT, R3, R22, RZ ;  /* 0x00000016030e7210 */ /* 0x000fc80007f1e0ff */
[----:B------:R0:W-:Y:S01]  /*5f0e0*/  STL.64 [R1+0x1010], R10 ;  /* 0x0010100a01007387 */ /* 0x0001e20000100a00 */
[----:B----4-:R-:W-:Y:S01]  /*5f0f0*/  SHF.R.S32.HI R13, RZ, 0x1f, R2 ;  /* 0x0000001fff0d7819 */ /* 0x010fe20000011402 */
        /* <DEDUP_REMOVED lines=9> */
[----:B----4-:R-:W-:Y:S01]  /*5f190*/  IADD3 R10, P3, PT, R2, R21, RZ ;  /* 0x00000015020a7210 */ /* 0x010fe20007f7e0ff */
[----:B------:R-:W-:-:S03]  /*5f1a0*/  VIADD R3, R12, UR62 ;  /* 0x0000003e0c037c36 */ /* 0x000fc60008000000 */
[----:B------:R4:W-:Y:S01]  /*5f1b0*/  STL.64 [R1+0x1020], R14 ;  /* 0x0010200e01007387 */ /* 0x0009e20000100a00 */
[----:B------:R-:W-:Y:S01]  /*5f1c0*/  IADD3 R26, P0, PT, R2, R22, RZ ;  /* 0x00000016021a7210 */ /* 0x000fe20007f1e0ff */
[----:B------:R-:W0:Y:S01]  /*5f1d0*/  LDCU UR62, c[0x0][0x398] ;  /* 0x00007300ff3e77ac */ /* 0x000e220008000800 */
[----:B------:R-:W-:Y:S02]  /*5f1e0*/  IMAD.X R11, R13, 0x1, R23, P3 ;  /* 0x000000010d0b7824 */ /* 0x000fe400018e0617 */
[----:B------:R-:W-:Y:S01]  /*5f1f0*/  VIADD R8, R3, UR63 ;  /* 0x0000003f03087c36 */ /* 0x000fe20008000000 */
[----:B------:R-:W0:Y:S02]  /*5f200*/  LDCU UR63, c[0x0][0x398] ;  /* 0x00007300ff3f77ac */ /* 0x000e240008000800 */
[----:B------:R1:W-:Y:S01]  /*5f210*/  STL.64 [R1+0x1028], R10 ;  /* 0x0010280a01007387 */ /* 0x0003e20000100a00 */
[----:B----4-:R-:W-:Y:S01]  /*5f220*/  SHF.R.S32.HI R15, RZ, 0x1f, R12 ;  /* 0x0000001fff0f7819 */ /* 0x010fe2000001140c */
[----:B------:R-:W-:-:S02]  /*5f230*/  IMAD.X R27, R13, 0x1, R24, P0 ;  /* 0x000000010d1b7824 */ /* 0x000fc400000e0618 */
[----:B------:R-:W-:Y:S01]  /*5f240*/  VIADD R2, R8, UR64 ;  /* 0x0000004008027c36 */ /* 0x000fe20008000000 */
[----:B------:R-:W4:Y:S01]  /*5f250*/  LDCU UR64, c[0x0][0x398] ;  /* 0x00007300ff4077ac */ /* 0x000f220008000800 */
[----:B-1----:R-:W-:Y:S01]  /*5f260*/  IADD3 R10, P3, PT, R12, R6, RZ ;  /* 0x000000060c0a7210 */ /* 0x002fe20007f7e0ff */
[----:B------:R1:W-:Y:S04]  /*5f270*/  STL.64 [R1+0x1030], R26 ;  /* 0x0010301a01007387 */ /* 0x0003e80000100a00 */
[----:B------:R-:W-:Y:S02]  /*5f280*/  IMAD.X R11, R15, 0x1, R17, P3 ;  /* 0x000000010f0b7824 */ /* 0x000fe400018e0611 */
[----:B------:R-:W-:Y:S01]  /*5f290*/  VIADD R19, R2, UR65 ;  /* 0x0000004102137c36 */ /* 0x000fe20008000000 */
[----:B------:R-:W0:Y:S02]  /*5f2a0*/  LDCU UR65, c[0x0][0x398] ;  /* 0x00007300ff4177ac */ /* 0x000e240008000800 */
[----:B------:R2:W-:Y:S01]  /*5f2b0*/  STL.64 [R1+0x1040], R10 ;  /* 0x0010400a01007387 */ /* 0x0005e20000100a00 */
[C---:B-1----:R-:W-:Y:S01]  /*5f2c0*/  IADD3 R26, P0, PT, R12.reuse, R5, RZ ;  /* 0x000000050c1a7210 */ /* 0x042fe20007f1e0ff */
[----:B------:R-:W-:Y:S01]  /*5f2d0*/  VIADD R14, R19, UR66 ;  /* 0x00000042130e7c36 */ /* 0x000fe20008000000 */
[----:B------:R-:W1:Y:S03]  /*5f2e0*/  LDCU UR66, c[0x0][0x398] ;  /* 0x00007300ff4277ac */ /* 0x000e660008000800 */
[----:B------:R-:W-:Y:S01]  /*5f2f0*/  IMAD.X R27, R15, 0x1, R20, P0 ;  /* 0x000000010f1b7824 */ /* 0x000fe200000e0614 */
[----:B--2---:R-:W-:-:S02]  /*5f300*/  IADD3 R10, P3, PT, R12, R21, RZ ;  /* 0x000000150c0a7210 */ /* 0x004fc40007f7e0ff */
[----:B------:R-:W-:Y:S01]  /*5f310*/  IADD3 R12, P0, PT, R12, R22, RZ ;  /* 0x000000160c0c7210 */ /* 0x000fe20007f1e0ff */
[----:B------:R2:W-:Y:S02]  /*5f320*/  STL [R1+0x202c], R14 ;  /* 0x00202c0e01007387 */ /* 0x0005e40000100800 */
[C---:B------:R-:W-:Y:S02]  /*5f330*/  IMAD.X R11, R15.reuse, 0x1, R23, P3 ;  /* 0x000000010f0b7824 */ /* 0x040fe400018e0617 */
[----:B------:R0:W-:Y:S01]  /*5f340*/  STL.64 [R1+0x1048], R26 ;  /* 0x0010481a01007387 */ /* 0x0001e20000100a00 */
[----:B------:R-:W-:Y:S02]  /*5f350*/  VIADD R28, R14, UR67 ;  /* 0x000000430e1c7c36 */ /* 0x000fe40008000000 */
[----:B------:R-:W-:Y:S01]  /*5f360*/  IMAD.X R13, R15, 0x1, R24, P0 ;  /* 0x000000010f0d7824 */ /* 0x000fe200000e0618 */
[----:B------:R-:W1:Y:S01]  /*5f370*/  LDCU UR67, c[0x0][0x398] ;  /* 0x00007300ff4377ac */ /* 0x000e620008000800 */
[----:B------:R3:W-:Y:S01]  /*5f380*/  STL.64 [R1+0x1058], R10 ;  /* 0x0010580a01007387 */ /* 0x0007e20000100a00 */
[----:B--2---:R-:W-:-:S02]  /*5f390*/  IADD3 R14, P0, PT, R3, R5, RZ ;  /* 0x00000005030e7210 */ /* 0x004fc40007f1e0ff */
[----:B0-----:R-:W-:Y:S02]  /*5f3a0*/  SHF.R.S32.HI R26, RZ, 0x1f, R3 ;  /* 0x0000001fff1a7819 */ /* 0x001fe40000011403 */
[----:B---3--:R-:W-:-:S03]  /*5f3b0*/  IADD3 R10, P3, PT, R3, R6, RZ ;  /* 0x00000006030a7210 */ /* 0x008fc60007f7e0ff */
[C---:B------:R-:W-:Y:S02]  /*5f3c0*/  IMAD.X R15, R26.reuse, 0x1, R20, P0 ;  /* 0x000000011a0f7824 */ /* 0x040fe400000e0614 */
[----:B------:R-:W-:Y:S01]  /*5f3d0*/  IMAD.X R11, R26, 0x1, R17, P3 ;  /* 0x000000011a0b7824 */ /* 0x000fe200018e0611 */
[----:B------:R-:W-:Y:S04]  /*5f3e0*/  STL [R1+0x2028], R28 ;  /* 0x0020281c01007387 */ /* 0x000fe80000100800 */
[----:B------:R-:W-:Y:S04]  /*5f3f0*/  STL.64 [R1+0x1068], R10 ;  /* 0x0010680a01007387 */ /* 0x000fe80000100a00 */
[----:B------:R0:W-:Y:S04]  /*5f400*/  STL.64 [R1+0x1050], R12 ;  /* 0x0010500c01007387 */ /* 0x0001e80000100a00 */
[----:B------:R2:W-:Y:S01]  /*5f410*/  STL.64 [R1+0x1060], R14 ;  /* 0x0010600e01007387 */ /* 0x0005e20000100a00 */
[----:B0-----:R-:W-:-:S02]  /*5f420*/  IADD3 R12, P3, PT, R3, R21, RZ ;  /* 0x00000015030c7210 */ /* 0x001fc40007f7e0ff */
[----:B--2---:R-:W-:-:S03]  /*5f430*/  IADD3 R14, P0, PT, R3, R22, RZ ;  /* 0x00000016030e7210 */ /* 0x004fc60007f1e0ff */
[C---:B------:R-:W-:Y:S02]  /*5f440*/  IMAD.X R13, R26.reuse, 0x1, R23, P3 ;  /* 0x000000011a0d7824 */ /* 0x040fe400018e0617 */
[----:B------:R-:W-:-:S03]  /*5f450*/  IMAD.X R15, R26, 0x1, R24, P0 ;  /* 0x000000011a0f7824 */ /* 0x000fc600000e0618 */
[----:B------:R-:W-:Y:S04]  /*5f460*/  STL.64 [R1+0x1078], R12 ;  /* 0x0010780c01007387 */ /* 0x000fe80000100a00 */
[----:B------:R0:W-:Y:S04]  /*5f470*/  STL.64 [R1+0x1070], R14 ;  /* 0x0010700e01007387 */ /* 0x0001e80000100a00 */
[----:B0-----:R-:W2:Y:S01]  /*5f480*/  LDL.LU R14, [R1+0x202c] ;  /* 0x00202c00010e7983 */ /* 0x001ea20000300800 */
[----:B------:R-:W-:Y:S01]  /*5f490*/  VIADD R27, R28, UR68 ;  /* 0x000000441c1b7c36 */ /* 0x000fe20008000000 */
[----:B------:R-:W-:-:S02]  /*5f4a0*/  SHF.R.S32.HI R3, RZ, 0x1f, R8 ;  /* 0x0000001fff037819 */ /* 0x000fc40000011408 */
[C---:B------:R-:W-:Y:S02]  /*5f4b0*/  IADD3 R12, P3, PT, R8.reuse, R6, RZ ;  /* 0x00000006080c7210 */ /* 0x040fe40007f7e0ff */
[----:B------:R-:W-:Y:S01]  /*5f4c0*/  IADD3 R28, P0, PT, R8, R5, RZ ;  /* 0x00000005081c7210 */ /* 0x000fe20007f1e0ff */
[----:B------:R-:W-:Y:S01]  /*5f4d0*/  VIADD R11, R27, UR69 ;  /* 0x000000451b0b7c36 */ /* 0x000fe20008000000 */
[----:B------:R-:W-:Y:S01]  /*5f4e0*/  SHF.R.S32.HI R15, RZ, 0x1f, R2 ;  /* 0x0000001fff0f7819 */ /* 0x000fe20000011402 */
[----:B------:R-:W0:Y:S01]  /*5f4f0*/  LDCU UR69, c[0x0][0x398] ;  /* 0x00007300ff4577ac */ /* 0x000e220008000800 */
[----:B------:R-:W3:Y:S01]  /*5f500*/  LDCU UR68, c[0x0][0x398] ;  /* 0x00007300ff4477ac */ /* 0x000ee20008000800 */
[----:B------:R-:W-:Y:S02]  /*5f510*/  VIADD R18, R11, UR70 ;  /* 0x000000460b127c36 */ /* 0x000fe40008000000 */
[----:B------:R-:W-:Y:S01]  /*5f520*/  IMAD.X R13, R3, 0x1, R17, P3 ;  /* 0x00000001030d7824 */ /* 0x000fe200018e0611 */
[----:B------:R-:W0:Y:S01]  /*5f530*/  LDCU UR70, c[0x0][0x398] ;  /* 0x00007300ff4677ac */ /* 0x000e220008000800 */
[----:B------:R-:W-:Y:S01]  /*5f540*/  VIADD R10, R18, UR71 ;  /* 0x00000047120a7c36 */ /* 0x000fe20008000000 */
[----:B------:R-:W0:Y:S02]  /*5f550*/  LDCU UR71, c[0x0][0x398] ;  /* 0x00007300ff4777ac */ /* 0x000e240008000800 */
[----:B------:R1:W-:Y:S04]  /*5f560*/  STL.64 [R1+0x1088], R12 ;  /* 0x0010880c01007387 */ /* 0x0003e80000100a00 */
[----:B------:R0:W-:Y:S04]  /*5f570*/  STL.64 [R1+0x2020], R10 ;  /* 0x0020200a01007387 */ /* 0x0001e80000100a00 */
[----:B------:R3:W-:Y:S01]  /*5f580*/  STL [R1+0x1080], R28 ;  /* 0x0010801c01007387 */ /* 0x0007e20000100800 */
[----:B-1----:R-:W-:-:S02]  /*5f590*/  VIADD R12, R10, UR72 ;  /* 0x000000480a0c7c36 */ /* 0x002fc40008000000 */
[----:B0-----:R-:W-:Y:S02]  /*5f5a0*/  IMAD.MOV.U32 R10, RZ, RZ, R28 ;  /* 0x000000ffff0a7224 */ /* 0x001fe400078e001c */
[----:B------:R-:W-:Y:S01]  /*5f5b0*/  IMAD.MOV.U32 R11, RZ, RZ, R29 ;  /* 0x000000ffff0b7224 */ /* 0x000fe200078e001d */
[C---:B---3--:R-:W-:Y:S01]  /*5f5c0*/  IADD3 R28, P3, PT, R8.reuse, R21, RZ ;  /* 0x00000015081c7210 */ /* 0x048fe20007f7e0ff */
[C---:B------:R-:W-:Y:S01]  /*5f5d0*/  IMAD.X R11, R3.reuse, 0x1, R20, P0 ;  /* 0x00000001030b7824 */ /* 0x040fe200000e0614 */
[----:B------:R-:W-:Y:S01]  /*5f5e0*/  IADD3 R10, P0, PT, R8, R22, RZ ;  /* 0x00000016080a7210 */ /* 0x000fe20007f1e0ff */
[----:B------:R-:W0:Y:S02]  /*5f5f0*/  LDCU UR72, c[0x0][0x398] ;  /* 0x00007300ff4877ac */ /* 0x000e240008000800 */
[C---:B------:R-:W-:Y:S01]  /*5f600*/  IMAD.X R29, R3.reuse, 0x1, R23, P3 ;  /* 0x00000001031d7824 */ /* 0x040fe200018e0617 */
[----:B------:R1:W-:Y:S04]  /*5f610*/  STL [R1+0x1084], R11 ;  /* 0x0010840b01007387 */ /* 0x0003e80000100800 */
[----:B------:R3:W-:Y:S01]  /*5f620*/  STL.64 [R1+0x10a8], R28 ;  /* 0x0010a81c01007387 */ /* 0x0007e20000100a00 */
[----:B-1----:R-:W-:-:S05]  /*5f630*/  IMAD.X R11, R3, 0x1, R24, P0 ;  /* 0x00000001030b7824 */ /* 0x002fca00000e0618 */
[----:B------:R1:W-:Y:S01]  /*5f640*/  STL.64 [R1+0x10a0], R10 ;  /* 0x0010a00a01007387 */ /* 0x0003e20000100a00 */
[----:B------:R-:W-:Y:S01]  /*5f650*/  VIADD R8, R12, UR73 ;  /* 0x000000490c087c36 */ /* 0x000fe20008000000 */
[C---:B---3--:R-:W-:Y:S01]  /*5f660*/  IADD3 R28, P3, PT, R2.reuse, R5, RZ ;  /* 0x00000005021c7210 */ /* 0x048fe20007f7e0ff */
[----:B------:R-:W3:Y:S01]  /*5f670*/  LDCU UR73, c[0x0][0x398] ;  /* 0x00007300ff4977ac */ /* 0x000ee20008000800 */
[----:B-1----:R-:W-:Y:S01]  /*5f680*/  IADD3 R10, P0, PT, R2, R6, RZ ;  /* 0x00000006020a7210 */ /* 0x002fe20007f1e0ff */
[----:B------:R-:W-:Y:S02]  /*5f690*/  VIADD R26, R8, UR74 ;  /* 0x0000004a081a7c36 */ /* 0x000fe40008000000 */
[C---:B------:R-:W-:Y:S01]  /*5f6a0*/  IMAD.X R29, R15.reuse, 0x1, R20, P3 ;  /* 0x000000010f1d7824 */ /* 0x040fe200018e0614 */
[----:B------:R-:W1:Y:S01]  /*5f6b0*/  LDCU UR74, c[0x0][0x398] ;  /* 0x00007300ff4a77ac */ /* 0x000e620008000800 */
[----:B------:R-:W-:Y:S02]  /*5f6c0*/  IMAD.X R11, R15, 0x1, R17, P0 ;  /* 0x000000010f0b7824 */ /* 0x000fe400000e0611 */
[----:B------:R-:W-:Y:S01]  /*5f6d0*/  VIADD R3, R26, UR75 ;  /* 0x0000004b1a037c36 */ /* 0x000fe20008000000 */
[----:B------:R-:W0:Y:S02]  /*5f6e0*/  LDCU UR75, c[0x0][0x398] ;  /* 0x00007300ff4b77ac */ /* 0x000e240008000800 */
[----:B------:R1:W-:Y:S01]  /*5f6f0*/  STL.64 [R1+0x1098], R10 ;  /* 0x0010980a01007387 */ /* 0x0003e20000100a00 */
[----:B------:R-:W-:-:S03]  /*5f700*/  VIADD R13, R3, UR46 ;  /* 0x0000002e030d7c36 */ /* 0x000fc60008000000 */
[----:B------:R0:W-:Y:S01]  /*5f710*/  STL.64 [R1+0x10b0], R28 ;  /* 0x0010b01c01007387 */ /* 0x0001e20000100a00 */
[----:B------:R-:W2:Y:S01]  /*5f720*/  LDCU UR46, c[0x0][0x398] ;  /* 0x00007300ff2e77ac */ /* 0x000ea20008000800 */
[----:B-1----:R-:W-:-:S05]  /*5f730*/  IADD3 R10, P0, PT, R2, R21, RZ ;  /* 0x00000015020a7210 */ /* 0x002fca0007f1e0ff */
[C---:B------:R-:W-:Y:S01]  /*5f740*/  IMAD.X R11, R15.reuse, 0x1, R23, P0 ;  /* 0x000000010f0b7824 */ /* 0x040fe200000e0617 */
[----:B0-----:R-:W-:Y:S02]  /*5f750*/  IADD3 R28, P3, PT, R2, R22, RZ ;  /* 0x00000016021c7210 */ /* 0x001fe40007f7e0ff */
[----:B------:R-:W-:Y:S02]  /*5f760*/  SHF.R.S32.HI R2, RZ, 0x1f, R13 ;  /* 0x0000001fff027819 */ /* 0x000fe4000001140d */
[----:B------:R0:W-:Y:S01]  /*5f770*/  STL.64 [R1+0x10c0], R10 ;  /* 0x0010c00a01007387 */ /* 0x0001e20000100a00 */
[----:B------:R-:W-:Y:S01]  /*5f780*/  IMAD.X R29, R15, 0x1, R24, P3 ;  /* 0x000000010f1d7824 */ /* 0x000fe200018e0618 */
[----:B0-----:R-:W-:-:S05]  /*5f790*/  IADD3 R10, P0, PT, R13, R6, RZ ;  /* 0x000000060d0a7210 */ /* 0x001fca0007f1e0ff */
[----:B------:R-:W-:Y:S01]  /*5f7a0*/  IMAD.X R11, R2, 0x1, R17, P0 ;  /* 0x00000001020b7824 */ /* 0x000fe200000e0611 */
[----:B------:R-:W-:-:S04]  /*5f7b0*/  SHF.R.S32.HI R15, RZ, 0x1f, R19 ;  /* 0x0000001fff0f7819 */ /* 0x000fc80000011413 */
[----:B------:R0:W-:Y:S04]  /*5f7c0*/  STL.64 [R1+0x1200], R10 ;  /* 0x0012000a01007387 */ /* 0x0001e80000100a00 */
[----:B------:R1:W-:Y:S01]  /*5f7d0*/  STL.64 [R1+0x10b8], R28 ;  /* 0x0010b81c01007387 */ /* 0x0003e20000100a00 */
[C---:B0-----:R-:W-:Y:S02]  /*5f7e0*/  IADD3 R10, P0, PT, R19.reuse, R6, RZ ;  /* 0x00000006130a7210 */ /* 0x041fe40007f1e0ff */
[----:B-1----:R-:W-:-:S03]  /*5f7f0*/  IADD3 R28, P3, PT, R19, R5, RZ ;  /* 0x00000005131c7210 */ /* 0x002fc60007f7e0ff */
[C---:B------:R-:W-:Y:S02]  /*5f800*/  IMAD.X R11, R15.reuse, 0x1, R17, P0 ;  /* 0x000000010f0b7824 */ /* 0x040fe400000e0611 */
[----:B------:R-:W-:-:S03]  /*5f810*/  IMAD.X R29, R15, 0x1, R20, P3 ;  /* 0x000000010f1d7824 */ /* 0x000fc600018e0614 */
        /* <DEDUP_REMOVED lines=8> */
[----:B--2---:R-:W-:Y:S02]  /*5f8a0*/  SHF.R.S32.HI R19, RZ, 0x1f, R14 ;  /* 0x0000001fff137819 */ /* 0x004fe4000001140e */
[C---:B0-----:R-:W-:Y:S02]  /*5f8b0*/  IADD3 R10, P0, PT, R14.reuse, R6, RZ ;  /* 0x000000060e0a7210 */ /* 0x041fe40007f1e0ff */
[----:B-1----:R-:W-:-:S03]  /*5f8c0*/  IADD3 R28, P3, PT, R14, R5, RZ ;  /* 0x000000050e1c7210 */ /* 0x002fc60007f7e0ff */
[C---:B------:R-:W-:Y:S02]  /*5f8d0*/  IMAD.X R11, R19.reuse, 0x1, R17, P0 ;  /* 0x00000001130b7824 */ /* 0x040fe400000e0611 */
[----:B------:R-:W-:-:S03]  /*5f8e0*/  IMAD.X R29, R19, 0x1, R20, P3 ;  /* 0x00000001131d7824 */ /* 0x000fc600018e0614 */
[----:B------:R-:W-:Y:S04]  /*5f8f0*/  STL.64 [R1+0x10f8], R10 ;  /* 0x0010f80a01007387 */ /* 0x000fe80000100a00 */
[----:B------:R0:W-:Y:S04]  /*5f900*/  STL.64 [R1+0x10f0], R28 ;  /* 0x0010f01c01007387 */ /* 0x0001e80000100a00 */
[----:B0-----:R-:W2:Y:S01]  /*5f910*/  LDL.LU R28, [R1+0x2028] ;  /* 0x00202800011c7983 */ /* 0x001ea20000300800 */
[----:B------:R-:W-:-:S05]  /*5f920*/  IADD3 R10, P0, PT, R14, R21, RZ ;  /* 0x000000150e0a7210 */ /* 0x000fca0007f1e0ff */
[----:B------:R-:W-:Y:S01]  /*5f930*/  IMAD.X R11, R19, 0x1, R23, P0 ;  /* 0x00000001130b7824 */ /* 0x000fe200000e0617 */
[----:B------:R-:W-:-:S04]  /*5f940*/  IADD3 R14, P3, PT, R14, R22, RZ ;  /* 0x000000160e0e7210 */ /* 0x000fc80007f7e0ff */
[----:B------:R0:W-:Y:S01]  /*5f950*/  STL.64 [R1+0x1110], R10 ;  /* 0x0011100a01007387 */ /* 0x0001e20000100a00 */
[----:B------:R-:W-:Y:S01]  /*5f960*/  IMAD.X R15, R19, 0x1, R24, P3 ;  /* 0x00000001130f7824 */ /* 0x000fe200018e0618 */
[----:B0-----:R-:W-:-:S04]  /*5f970*/  IADD3 R10, P0, PT, R13, R5, RZ ;  /* 0x000000050d0a7210 */ /* 0x001fc80007f1e0ff */
[----:B------:R0:W-:Y:S01]  /*5f980*/  STL.64 [R1+0x1108], R14 ;  /* 0x0011080e01007387 */ /* 0x0001e20000100a00 */
[----:B------:R-:W-:-:S05]  /*5f990*/  IMAD.X R11, R2, 0x1, R20, P0 ;  /* 0x00000001020b7824 */ /* 0x000fca00000e0614 */
        /* <DEDUP_REMOVED lines=8> */
[----:B0-----:R-:W2:Y:S01]  /*5fa20*/  LDL.LU.64 R10, [R1+0x2020] ;  /* 0x00202000010a7983 */ /* 0x001ea20000300a00 */
[----:B------:R-:W-:Y:S01]  /*5fa30*/  IADD3 R14, P0, PT, R28, R21, RZ ;  /* 0x000000151c0e7210 */ /* 0x000fe20007f1e0ff */
[----:B------:R-:W-:-:S04]  /*5fa40*/  IMAD.MOV.U32 R29, RZ, RZ, R19 ;  /* 0x000000ffff1d7224 */ /* 0x000fc800078e0013 */
[C---:B------:R-:W-:Y:S01]  /*5fa50*/  IMAD.X R15, R29.reuse, 0x1, R23, P0 ;  /* 0x000000011d0f7824 */ /* 0x040fe200000e0617 */
[----:B------:R-:W-:Y:S02]  /*5fa60*/  IADD3 R28, P3, PT, R28, R22, RZ ;  /* 0x000000161c1c7210 */ /* 0x000fe40007f7e0ff */
[----:B------:R-:W-:Y:S02]  /*5fa70*/  SHF.R.S32.HI R19, RZ, 0x1f, R27 ;  /* 0x0000001fff137819 */ /* 0x000fe4000001141b */
[----:B------:R0:W-:Y:S01]  /*5fa80*/  STL.64 [R1+0x1130], R14 ;  /* 0x0011300e01007387 */ /* 0x0001e20000100a00 */
[----:B------:R-:W-:Y:S01]  /*5fa90*/  IMAD.X R29, R29, 0x1, R24, P3 ;  /* 0x000000011d1d7824 */ /* 0x000fe200018e0618 */
[----:B0-----:R-:W-:-:S04]  /*5faa0*/  IADD3 R14, P0, PT, R27, R6, RZ ;  /* 0x000000061b0e7210 */ /* 0x001fc80007f1e0ff */
[----:B------:R0:W-:Y:S01]  /*5fab0*/  STL.64 [R1+0x1128], R28 ;  /* 0x0011281c01007387 */ /* 0x0001e20000100a00 */
[----:B------:R-:W-:-:S05]  /*5fac0*/  IMAD.X R15, R19, 0x1, R17, P0 ;  /* 0x00000001130f7824 */ /* 0x000fca00000e0611 */
[----:B------:R1:W-:Y:S01]  /*5fad0*/  STL.64 [R1+0x1140], R14 ;  /* 0x0011400e01007387 */ /* 0x0003e20000100a00 */
[----:B0-----:R-:W-:-:S05]  /*5fae0*/  IADD3 R28, P3, PT, R27, R5, RZ ;  /* 0x000000051b1c7210 */ /* 0x001fca0007f7e0ff */
[----:B------:R-:W-:Y:S01]  /*5faf0*/  IMAD.X R29, R19, 0x1, R20, P3 ;  /* 0x00000001131d7824 */ /* 0x000fe200018e0614 */
[----:B-1----:R-:W-:-:S04]  /*5fb00*/  IADD3 R14, P0, PT, R27, R21, RZ ;  /* 0x000000151b0e7210 */ /* 0x002fc80007f1e0ff */
[----:B------:R0:W-:Y:S01]  /*5fb10*/  STL.64 [R1+0x1138], R28 ;  /* 0x0011381c01007387 */ /* 0x0001e20000100a00 */
[----:B------:R-:W-:-:S05]  /*5fb20*/  IMAD.X R15, R19, 0x1, R23, P0 ;  /* 0x00000001130f7824 */ /* 0x000fca00000e0617 */
[----:B------:R1:W-:Y:S01]  /*5fb30*/  STL.64 [R1+0x1158], R14 ;  /* 0x0011580e01007387 */ /* 0x0003e20000100a00 */
[----:B0-----:R-:W-:Y:S02]  /*5fb40*/  IADD3 R28, P3, PT, R27, R22, RZ ;  /* 0x000000161b1c7210 */ /* 0x001fe40007f7e0ff */
[----:B-1----:R-:W-:-:S03]  /*5fb50*/  IADD3 R14, P0, PT, R13, R21, RZ ;  /* 0x000000150d0e7210 */ /* 0x002fc60007f1e0ff */
[----:B------:R-:W-:Y:S02]  /*5fb60*/  IMAD.X R29, R19, 0x1, R24, P3 ;  /* 0x00000001131d7824 */ /* 0x000fe400018e0618 */
[----:B------:R-:W-:-:S05]  /*5fb70*/  IMAD.X R15, R2, 0x1, R23, P0 ;  /* 0x00000001020f7824 */ /* 0x000fca00000e0617 */
[----:B------:R0:W-:Y:S04]  /*5fb80*/  STL.64 [R1+0x11f0], R14 ;  /* 0x0011f00e01007387 */ /* 0x0001e80000100a00 */
[----:B------:R1:W-:Y:S01]  /*5fb90*/  STL.64 [R1+0x1150], R28 ;  /* 0x0011501c01007387 */ /* 0x0003e20000100a00 */
[----:B--2---:R-:W-:Y:S02]  /*5fba0*/  SHF.R.S32.HI R19, RZ, 0x1f, R11 ;  /* 0x0000001fff137819 */ /* 0x004fe4000001140b */
        /* <DEDUP_REMOVED lines=9> */
[----:B------:R-:W-:Y:S01]  /*5fc40*/  IMAD.X R29, R19, 0x1, R24, P3 ;  /* 0x00000001131d7824 */ /* 0x000fe200018e0618 */
[----:B------:R-:W-:Y:S02]  /*5fc50*/  SHF.R.S32.HI R11, RZ, 0x1f, R18 ;  /* 0x0000001fff0b7819 */ /* 0x000fe40000011412 */
[----:B------:R0:W-:Y:S04]  /*5fc60*/  STL.64 [R1+0x1168], R14 ;  /* 0x0011680e01007387 */ /* 0x0001e80000100a00 */
[----:B------:R1:W-:Y:S01]  /*5fc70*/  STL.64 [R1+0x1118], R28 ;  /* 0x0011181c01007387 */ /* 0x0003e20000100a00 */
[----:B0-----:R-:W-:-:S02]  /*5fc80*/  IADD3 R14, P0, PT, R18, R6, RZ ;  /* 0x00000006120e7210 */ /* 0x001fc40007f1e0ff */
[----:B-1----:R-:W-:-:S03]  /*5fc90*/  IADD3 R28, P3, PT, R18, R5, RZ ;  /* 0x00000005121c7210 */ /* 0x002fc60007f7e0ff */
[C---:B------:R-:W-:Y:S02]  /*5fca0*/  IMAD.X R15, R11.reuse, 0x1, R17, P0 ;  /* 0x000000010b0f7824 */ /* 0x040fe400000e0611 */
[----:B------:R-:W-:-:S03]  /*5fcb0*/  IMAD.X R29, R11, 0x1, R20, P3 ;  /* 0x000000010b1d7824 */ /* 0x000fc600018e0614 */
[----:B------:R-:W-:Y:S04]  /*5fcc0*/  STL.64 [R1+0x1180], R14 ;  /* 0x0011800e01007387 */ /* 0x000fe80000100a00 */
[----:B------:R0:W-:Y:S04]  /*5fcd0*/  STL.64 [R1+0x1178], R28 ;  /* 0x0011781c01007387 */ /* 0x0001e80000100a00 */
[----:B0-----:R-:W2:Y:S01]  /*5fce0*/  LDL.LU.64 R28, [R1+0x2018] ;  /* 0x00201800011c7983 */ /* 0x001ea20000300a00 */
[C---:B------:R-:W-:Y:S02]  /*5fcf0*/  IADD3 R14, P0, PT, R18.reuse, R21, RZ ;  /* 0x00000015120e7210 */ /* 0x040fe40007f1e0ff */
[----:B------:R-:W-:-:S03]  /*5fd00*/  IADD3 R18, P3, PT, R18, R22, RZ ;  /* 0x0000001612127210 */ /* 0x000fc60007f7e0ff */
[C---:B------:R-:W-:Y:S02]  /*5fd10*/  IMAD.X R15, R11.reuse, 0x1, R23, P0 ;  /* 0x000000010b0f7824 */ /* 0x040fe400000e0617 */
[----:B------:R-:W-:-:S03]  /*5fd20*/  IMAD.X R19, R11, 0x1, R24, P3 ;  /* 0x000000010b137824 */ /* 0x000fc600018e0618 */
[----:B------:R0:W-:Y:S04]  /*5fd30*/  STL.64 [R1+0x1190], R14 ;  /* 0x0011900e01007387 */ /* 0x0001e80000100a00 */
[----:B------:R1:W-:Y:S01]  /*5fd40*/  STL.64 [R1+0x1198], R18 ;  /* 0x0011981201007387 */ /* 0x0003e20000100a00 */
[----:B0-----:R-:W-:Y:S02]  /*5fd50*/  IADD3 R14, P0, PT, R13, R22, RZ ;  /* 0x000000160d0e7210 */ /* 0x001fe40007f1e0ff */
[----:B-1----:R-:W-:-:S03]  /*5fd60*/  IADD3 R18, P3, PT, R10, R6, RZ ;  /* 0x000000060a127210 */ /* 0x002fc60007f7e0ff */
[----:B------:R-:W-:Y:S01]  /*5fd70*/  IMAD.X R15, R2, 0x1, R24, P0 ;  /* 0x00000001020f7824 */ /* 0x000fe200000e0618 */
[----:B------:R-:W-:-:S05]  /*5fd80*/  SHF.R.S32.HI R2, RZ, 0x1f, R10 ;  /* 0x0000001fff027819 */ /* 0x000fca000001140a */
[----:B------:R-:W-:Y:S01]  /*5fd90*/  IMAD.X R19, R2, 0x1, R17, P3 ;  /* 0x0000000102137824 */ /* 0x000fe200018e0611 */
[----:B------:R0:W-:Y:S04]  /*5fda0*/  STL.64 [R1+0x11e8], R14 ;  /* 0x0011e80e01007387 */ /* 0x0001e80000100a00 */
[----:B------:R1:W-:Y:S01]  /*5fdb0*/  STL.64 [R1+0x1170], R18 ;  /* 0x0011701201007387 */ /* 0x0003e20000100a00 */
[C---:B0-----:R-:W-:Y:S02]  /*5fdc0*/  IADD3 R14, P0, PT, R10.reuse, R5, RZ ;  /* 0x000000050a0e7210 */ /* 0x041fe40007f1e0ff */
[----:B-1----:R-:W-:-:S03]  /*5fdd0*/  IADD3 R18, P3, PT, R10, R21, RZ ;  /* 0x000000150a127210 */ /* 0x002fc60007f7e0ff */
[----:B------:R-:W-:Y:S01]  /*5fde0*/  IMAD.X R15, R2, 0x1, R20, P0 ;  /* 0x00000001020f7824 */ /* 0x000fe200000e0614 */
[----:B------:R-:W-:Y:S01]  /*5fdf0*/  IADD3 R10, P0, PT, R10, R22, RZ ;  /* 0x000000160a0a7210 */ /* 0x000fe20007f1e0ff */
[----:B------:R-:W-:-:S03]  /*5fe00*/  IMAD.X R19, R2, 0x1, R23, P3 ;  /* 0x0000000102137824 */ /* 0x000fc600018e0617 */
[----:B------:R0:W-:Y:S01]  /*5fe10*/  STL.64 [R1+0x1188], R14 ;  /* 0x0011880e01007387 */ /* 0x0001e20000100a00 */
[----:B------:R-:W-:Y:S01]  /*5fe20*/  SHF.R.S32.HI R27, RZ, 0x1f, R12 ;  /* 0x0000001fff1b7819 */ /* 0x000fe2000001140c */
[----:B------:R-:W-:Y:S02]  /*5fe30*/  IMAD.X R11, R2, 0x1, R24, P0 ;  /* 0x00000001020b7824 */ /* 0x000fe400000e0618 */
[----:B0-----:R-:W3:Y:S04]  /*5fe40*/  LDL.LU.64 R14, [R1+0x2010] ;  /* 0x00201000010e7983 */ /* 0x001ee80000300a00 */
[----:B------:R0:W-:Y:S04]  /*5fe50*/  STL.64 [R1+0x11a8], R18 ;  /* 0x0011a81201007387 */ /* 0x0001e80000100a00 */
[----:B------:R1:W-:Y:S01]  /*5fe60*/  STL.64 [R1+0x11a0], R10 ;  /* 0x0011a00a01007387 */ /* 0x0003e20000100a00 */
[----:B0-----:R-:W-:-:S02]  /*5fe70*/  IADD3 R18, P3, PT, R12, R6, RZ ;  /* 0x000000060c127210 */ /* 0x001fc40007f7e0ff */
[----:B-1----:R-:W-:-:S03]  /*5fe80*/  IADD3 R10, P0, PT, R12, R5, RZ ;  /* 0x000000050c0a7210 */ /* 0x002fc60007f1e0ff */
[C---:B------:R-:W-:Y:S02]  /*5fe90*/  IMAD.X R19, R27.reuse, 0x1, R17, P3 ;  /* 0x000000011b137824 */ /* 0x040fe400018e0611 */
[----:B------:R-:W-:-:S03]  /*5fea0*/  IMAD.X R11, R27, 0x1, R20, P0 ;  /* 0x000000011b0b7824 */ /* 0x000fc600000e0614 */
[----:B------:R0:W-:Y:S04]  /*5feb0*/  STL.64 [R1+0x11b8], R18 ;  /* 0x0011b81201007387 */ /* 0x0001e80000100a00 */
[----:B------:R1:W-:Y:S01]  /*5fec0*/  STL.64 [R1+0x11b0], R10 ;  /* 0x0011b00a01007387 */ /* 0x0003e20000100a00 */
[C---:B0-----:R-:W-:Y:S02]  /*5fed0*/  IADD3 R18, P3, PT, R12.reuse, R21, RZ ;  /* 0x000000150c127210 */ /* 0x041fe40007f7e0ff */
[----:B------:R-:W-:Y:S01]  /*5fee0*/  IADD3 R12, P0, PT, R12, R22, RZ ;  /* 0x000000160c0c7210 */ /* 0x000fe20007f1e0ff */
[----:B-1----:R-:W4:Y:S02]  /*5fef0*/  LDL.LU.64 R10, [R1+0x2008] ;  /* 0x00200800010a7983 */ /* 0x002f240000300a00 */
[----:B------:R-:W-:-:S02]  /*5ff00*/  IMAD.X R19, R27, 0x1, R23, P3 ;  /* 0x000000011b137824 */ /* 0x000fc400018e0617 */
[----:B------:R-:W-:-:S03]  /*5ff10*/  IMAD.X R13, R27, 0x1, R24, P0 ;  /* 0x000000011b0d7824 */ /* 0x000fc600000e0618 */
[----:B------:R0:W-:Y:S01]  /*5ff20*/  STL.64 [R1+0x11d0], R18 ;  /* 0x0011d01201007387 */ /* 0x0001e20000100a00 */
[----:B------:R-:W-:-:S03]  /*5ff30*/  SHF.R.S32.HI R27, RZ, 0x1f, R8 ;  /* 0x0000001fff1b7819 */ /* 0x000fc60000011408 */
[----:B0-----:R-:W4:Y:S01]  /*5ff40*/  LDL.LU.64 R18, [R1+0x2000] ;  /* 0x0020000001127983 */ /* 0x001f220000300a00 */
[----:B--2---:R-:W-:-:S05]  /*5ff50*/  VIADD R2, R28, 0x78 ;  /* 0x000000781c027836 */ /* 0x004fca0000000000 */
[----:B------:R-:W-:Y:S01]  /*5ff60*/  ISETP.GE.AND P3, PT, R2, UR9, PT ;  /* 0x0000000902007c0c */ /* 0x000fe2000bf66270 */
[----:B------:R-:W0:Y:S01]  /*5ff70*/  LDCU UR9, c[0x0][0x398] ;  /* 0x00007300ff0977ac */ /* 0x000e220008000800 */
[----:B------:R-:W2:Y:S04]  /*5ff80*/  LDL.LU R2, [R1+0x1ff8] ;  /* 0x001ff80001027983 */ /* 0x000ea80000300800 */
[----:B------:R1:W-:Y:S02]  /*5ff90*/  STL.64 [R1+0x11c8], R12 ;  /* 0x0011c80c01007387 */ /* 0x0003e40000100a00 */
[----:B-1----:R-:W-:-:S05]  /*5ffa0*/  IADD3 R12, P0, PT, R8, R6, RZ ;  /* 0x00000006080c7210 */ /* 0x002fca0007f1e0ff */
[----:B------:R-:W-:-:S05]  /*5ffb0*/  IMAD.X R13, R27, 0x1, R17, P0 ;  /* 0x000000011b0d7824 */ /* 0x000fca00000e0611 */
[----:B------:R1:W-:Y:S02]  /*5ffc0*/  STL.64 [R1+0x11c0], R12 ;  /* 0x0011c00c01007387 */ /* 0x0003e40000100a00 */
[----:B-1----:R-:W-:-:S05]  /*5ffd0*/  IADD3 R12, P0, PT, R8, R5, RZ ;  /* 0x00000005080c7210 */ /* 0x002fca0007f1e0ff */
[----:B------:R-:W-:-:S05]  /*5ffe0*/  IMAD.X R13, R27, 0x1, R20, P0 ;  /* 0x000000011b0d7824 */ /* 0x000fca00000e0614 */
[----:B------:R1:W-:Y:S02]  /*5fff0*/  STL.64 [R1+0x11e0], R12 ;  /* 0x0011e00c01007387 */ /* 0x0003e40000100a00 */
[----:B-1----:R-:W-:-:S05]  /*60000*/  IADD3 R12, P0, PT, R8, R21, RZ ;  /* 0x00000015080c7210 */ /* 0x002fca0007f1e0ff */
[----:B------:R-:W-:-:S05]  /*60010*/  IMAD.X R13, R27, 0x1, R23, P0 ;  /* 0x000000011b0d7824 */ /* 0x000fca00000e0617 */
[----:B------:R1:W-:Y:S01]  /*60020*/  STL.64 [R1+0x11d8], R12 ;  /* 0x0011d80c01007387 */ /* 0x0003e20000100a00 */
[----:B------:R-:W-:Y:S02]  /*60030*/  @P3 LOP3.LUT R0, R0, 0x4000, RZ, 0xfc, !PT ;  /* 0x0000400000003812 */ /* 0x000fe400078efcff */
[----:B-1----:R-:W-:Y:S01]  /*60040*/  IADD3 R12, P0, PT, R8, R22, RZ ;  /* 0x00000016080c7210 */ /* 0x002fe20007f1e0ff */
[----:B------:R-:W-:-:S04]  /*60050*/  VIADD R8, R28, 0x79 ;  /* 0x000000791c087836 */ /* 0x000fc80000000000 */
[----:B------:R-:W-:Y:S01]  /*60060*/  IMAD.X R13, R27, 0x1, R24, P0 ;  /* 0x000000011b0d7824 */ /* 0x000fe200000e0618 */
[----:B------:R-:W-:Y:S01]  /*60070*/  ISETP.GE.AND P0, PT, R8, UR11, PT ;  /* 0x0000000b08007c0c */ /* 0x000fe2000bf06270 */
[----:B------:R-:W-:Y:S01]  /*60080*/  VIADD R8, R28, 0x7a ;  /* 0x0000007a1c087836 */ /* 0x000fe20000000000 */
[----:B------:R-:W-:Y:S02]  /*60090*/  LOP3.LUT R0, R0, 0xffff7fff, RZ, 0xc0, !PT ;  /* 0xffff7fff00007812 */ /* 0x000fe400078ec0ff */
[----:B---3--:R-:W-:Y:S01]  /*600a0*/  LOP3.LUT R15, R15, 0x7fffffff, RZ, 0xc0, !PT ;  /* 0x7fffffff0f0f7812 */ /* 0x008fe200078ec0ff */
[----:B------:R1:W-:Y:S01]  /*600b0*/  STL.64 [R1+0x10d8], R12 ;  /* 0x0010d80c01007387 */ /* 0x0003e20000100a00 */
[----:B------:R-:W-:Y:S01]  /*600c0*/  LOP3.LUT R14, R14, 0xbfffffff, RZ, 0xc0, !PT ;  /* 0xbfffffff0e0e7812 */ /* 0x000fe200078ec0ff */
[----:B------:R-:W3:Y:S06]  /*600d0*/  LDCU UR11, c[0x0][0x398] ;  /* 0x00007300ff0b77ac */ /* 0x000eec0008000800 */
[----:B------:R-:W-:-:S02]  /*600e0*/  @P0 LOP3.LUT R0, R0, 0x8000, RZ, 0xfc, !PT ;  /* 0x0000800000000812 */ /* 0x000fc400078efcff */
[----:B------:R-:W-:Y:S01]  /*600f0*/  ISETP.GE.AND P0, PT, R8, UR13, PT ;  /* 0x0000000d08007c0c */ /* 0x000fe2000bf06270 */
[----:B------:R-:W-:Y:S01]  /*60100*/  VIADD R8, R28, 0x7b ;  /* 0x0000007b1c087836 */ /* 0x000fe20000000000 */
[----:B----4-:R-:W-:Y:S02]  /*60110*/  LOP3.LUT R10, R10, 0x7fffffff, RZ, 0xc0, !PT ;  /* 0x7fffffff0a0a7812 */ /* 0x010fe400078ec0ff */
[----:B------:R-:W-:Y:S02]  /*60120*/  LOP3.LUT R0, R0, 0xfffeffff, RZ, 0xc0, !PT ;  /* 0xfffeffff00007812 */ /* 0x000fe400078ec0ff */
[----:B------:R-:W-:Y:S01]  /*60130*/  LOP3.LUT R11, R11, 0xdfffffff, RZ, 0xc0, !PT ;  /* 0xdfffffff0b0b7812 */ /* 0x000fe200078ec0ff */
[----:B------:R-:W4:Y:S01]  /*60140*/  LDCU UR13, c[0x0][0x398] ;  /* 0x00007300ff0d77ac */ /* 0x000f220008000800 */
[----:B------:R-:W-:Y:S01]  /*60150*/  ISETP.GE.AND P3, PT, R8, UR15, PT ;  /* 0x0000000f08007c0c */ /* 0x000fe2000bf66270 */
[----:B------:R-:W-:Y:S01]  /*60160*/  VIADD R8, R28, 0x2 ;  /* 0x000000021c087836 */ /* 0x000fe20000000000 */
[----:B------:R-:W0:Y:S03]  /*60170*/  LDCU UR15, c[0x0][0x398] ;  /* 0x00007300ff0f77ac */ /* 0x000e260008000800 */
[----:B------:R-:W-:-:S02]  /*60180*/  @P0 LOP3.LUT R0, R0, 0x10000, RZ, 0xfc, !PT ;  /* 0x0001000000000812 */ /* 0x000fc400078efcff */
[----:B------:R-:W-:Y:S01]  /*60190*/  ISETP.GE.AND P0, PT, R8, UR4, PT ;  /* 0x0000000408007c0c */ /* 0x000fe2000bf06270 */
[----:B------:R-:W-:Y:S01]  /*601a0*/  VIADD R8, R28, 0x7c ;  /* 0x0000007c1c087836 */ /* 0x000fe20000000000 */
[----:B------:R-:W0:Y:S01]  /*601b0*/  LDCU UR4, c[0x0][0x398] ;  /* 0x00007300ff0477ac */ /* 0x000e220008000800 */
[----:B------:R-:W-:-:S03]  /*601c0*/  LOP3.LUT R0, R0, 0xfffdffff, RZ, 0xc0, !PT ;  /* 0xfffdffff00007812 */ /* 0x000fc600078ec0ff */
[----:B------:R-:W-:Y:S01]  /*601d0*/  ISETP.GE.AND P4, PT, R8, UR17, PT ;  /* 0x0000001108007c0c */ /* 0x000fe2000bf86270 */
[----:B------:R-:W-:Y:S01]  /*601e0*/  VIADD R8, R28, 0x7d ;  /* 0x0000007d1c087836 */ /* 0x000fe20000000000 */
[----:B------:R-:W-:Y:S02]  /*601f0*/  @P3 LOP3.LUT R0, R0, 0x20000, RZ, 0xfc, !PT ;  /* 0x0002000000003812 */ /* 0x000fe400078efcff */
[----:B------:R-:W-:Y:S02]  /*60200*/  LOP3.LUT R18, R18, 0x7fffffff, RZ, 0xc0, !PT ;  /* 0x7fffffff12127812 */ /* 0x000fe400078ec0ff */
[----:B------:R-:W-:Y:S01]  /*60210*/  LOP3.LUT R19, R19, 0x7fffffff, RZ, 0xc0, !PT ;  /* 0x7fffffff13137812 */ /* 0x000fe200078ec0ff */
[----:B------:R-:W1:Y:S01]  /*60220*/  LDCU UR17, c[0x0][0x398] ;  /* 0x00007300ff1177ac */ /* 0x000e620008000800 */
[----:B------:R-:W-:Y:S02]  /*60230*/  ISETP.GE.AND P3, PT, R8, UR19, PT ;  /* 0x0000001308007c0c */ /* 0x000fe4000bf66270 */
[----:B------:R-:W-:Y:S01]  /*60240*/  LOP3.LUT R0, R0, 0xfffbffff, RZ, 0xc0, !PT ;  /* 0xfffbffff00007812 */ /* 0x000fe200078ec0ff */
[----:B------:R-:W-:Y:S01]  /*60250*/  VIADD R8, R28, 0x7e ;  /* 0x0000007e1c087836 */ /* 0x000fe20000000000 */
[----:B------:R-:W2:Y:S02]  /*60260*/  LDCU UR19, c[0x0][0x398] ;  /* 0x00007300ff1377ac */ /* 0x000ea40008000800 */
[----:B------:R-:W-:-:S04]  /*60270*/  @P4 LOP3.LUT R0, R0, 0x40000, RZ, 0xfc, !PT ;  /* 0x0004000000004812 */ /* 0x000fc800078efcff */
[----:B------:R-:W-:Y:S02]  /*60280*/  LOP3.LUT R0, R0, 0xfff7ffff, RZ, 0xc0, !PT ;  /* 0xfff7ffff00007812 */ /* 0x000fe400078ec0ff */
[----:B------:R-:W-:Y:S02]  /*60290*/  ISETP.GE.AND P4, PT, R8, UR21, PT ;  /* 0x0000001508007c0c */ /* 0x000fe4000bf86270 */
[----:B------:R-:W-:Y:S02]  /*602a0*/  SHF.R.S32.HI R8, RZ, 0x1f, R26 ;  /* 0x0000001fff087819 */ /* 0x000fe4000001141a */
[----:B0-----:R-:W-:Y:S02]  /*602b0*/  ISETP.LT.AND P5, PT, R29, UR4, !P1 ;  /* 0x000000041d007c0c */ /* 0x001fe4000cfa1270 */
[----:B------:R-:W-:Y:S02]  /*602c0*/  @P3 LOP3.LUT R0, R0, 0x80000, RZ, 0xfc, !PT ;  /* 0x0008000000003812 */ /* 0x000fe400078efcff */
[----:B-1----:R-:W-:Y:S01]  /*602d0*/  IADD3 R12, P3, PT, R26, R6, RZ ;  /* 0x000000061a0c7210 */ /* 0x002fe20007f7e0ff */
[----:B------:R-:W0:Y:S04]  /*602e0*/  LDCU UR21, c[0x0][0x398] ;  /* 0x00007300ff1577ac */ /* 0x000e280008000800 */
[----:B------:R-:W-:-:S05]  /*602f0*/  IMAD.X R13, R8, 0x1, R17, P3 ;  /* 0x00000001080d7824 */ /* 0x000fca00018e0611 */
[----:B------:R1:W-:Y:S02]  /*60300*/  STL.64 [R1+0x1090], R12 ;  /* 0x0010900c01007387 */ /* 0x0003e40000100a00 */
[----:B-1----:R-:W-:-:S05]  /*60310*/  IADD3 R12, P3, PT, R26, R5, RZ ;  /* 0x000000051a0c7210 */ /* 0x002fca0007f7e0ff */
[----:B------:R-:W-:-:S05]  /*60320*/  IMAD.X R13, R8, 0x1, R20, P3 ;  /* 0x00000001080d7824 */ /* 0x000fca00018e0614 */
[----:B------:R1:W-:Y:S02]  /*60330*/  STL.64 [R1+0x1038], R12 ;  /* 0x0010380c01007387 */ /* 0x0003e40000100a00 */
[----:B-1----:R-:W-:-:S05]  /*60340*/  IADD3 R12, P3, PT, R26, R21, RZ ;  /* 0x000000151a0c7210 */ /* 0x002fca0007f7e0ff */
[----:B------:R-:W-:Y:S01]  /*60350*/  IMAD.X R13, R8, 0x1, R23, P3 ;  /* 0x00000001080d7824 */ /* 0x000fe200018e0617 */
[----:B------:R-:W-:-:S05]  /*60360*/  IADD3 R26, P3, PT, R26, R22, RZ ;  /* 0x000000161a1a7210 */ /* 0x000fca0007f7e0ff */
[----:B------:R-:W-:Y:S01]  /*60370*/  IMAD.X R27, R8, 0x1, R24, P3 ;  /* 0x00000001081b7824 */ /* 0x000fe200018e0618 */
[----:B------:R1:W-:Y:S01]  /*60380*/  STL.64 [R1+0xfd0], R12 ;  /* 0x000fd00c01007387 */ /* 0x0003e20000100a00 */
[----:B------:R-:W-:-:S03]  /*60390*/  SHF.R.S32.HI R8, RZ, 0x1f, R3 ;  /* 0x0000001fff087819 */ /* 0x000fc60000011403 */
[----:B-1----:R-:W2:Y:S04]  /*603a0*/  LDL.LU.64 R12, [R1+0x1ff0] ;  /* 0x001ff000010c7983 */ /* 0x002ea80000300a00 */
[----:B------:R1:W-:Y:S02]  /*603b0*/  STL.64 [R1+0xf60], R26 ;  /* 0x000f601a01007387 */ /* 0x0003e40000100a00 */
[----:B-1----:R-:W-:Y:S01]  /*603c0*/  IADD3 R26, P3, PT, R3, R6, RZ ;  /* 0x00000006031a7210 */ /* 0x002fe20007f7e0ff */
[----:B------:R-:W-:Y:S02]  /*603d0*/  IMAD.MOV.U32 R27, RZ, RZ, R17 ;  /* 0x000000ffff1b7224 */ /* 0x000fe400078e0011 */
[----:B------:R-:W2:Y:S04]  /*603e0*/  LDL.LU R17, [R1+0x1fe8] ;  /* 0x001fe80001117983 */ /* 0x000ea80000300800 */
[----:B------:R-:W2:Y:S01]  /*603f0*/  LDL.LU R6, [R1+0xfc0] ;  /* 0x000fc00001067983 */ /* 0x000ea20000300800 */
[----:B------:R-:W-:-:S05]  /*60400*/  IMAD.X R27, R8, 0x1, R27, P3 ;  /* 0x00000001081b7824 */ /* 0x000fca00018e061b */
[----:B------:R1:W-:Y:S02]  /*60410*/  STL.64 [R1+0xe80], R26 ;  /* 0x000e801a01007387 */ /* 0x0003e40000100a00 */
[----:B-1----:R-:W-:Y:S02]  /*60420*/  IADD3 R26, P3, PT, R3, R5, RZ ;  /* 0x00000005031a7210 */ /* 0x002fe40007f7e0ff */
[----:B------:R-:W3:Y:S03]  /*60430*/  LDL R5, [R1+0xfc4] ;  /* 0x000fc40001057983 */ /* 0x000ee60000100800 */
[----:B------:R-:W-:Y:S02]  /*60440*/  IMAD.X R27, R8, 0x1, R20, P3 ;  /* 0x00000001081b7824 */ /* 0x000fe400018e0614 */
[----:B------:R-:W3:Y:S01]  /*60450*/  LDL.LU R20, [R1+0xfbc] ;  /* 0x000fbc0001147983 */ /* 0x000ee20000300800 */
[----:B------:R-:W-:-:S03]  /*60460*/  LOP3.LUT R0, R0, 0xffefffff, RZ, 0xc0, !PT ;  /* 0xffefffff00007812 */ /* 0x000fc600078ec0ff */
[----:B------:R1:W-:Y:S01]  /*60470*/  STL.64 [R1+0xd78], R26 ;  /* 0x000d781a01007387 */ /* 0x0003e20000100a00 */
[----:B------:R-:W-:Y:S02]  /*60480*/  @P4 LOP3.LUT R0, R0, 0x100000, RZ, 0xfc, !PT ;  /* 0x0010000000004812 */ /* 0x000fe400078efcff */
[----:B-1----:R-:W-:Y:S02]  /*60490*/  IADD3 R26, P3, PT, R3, R21, RZ ;  /* 0x00000015031a7210 */ /* 0x002fe40007f7e0ff */
[----:B------:R-:W-:-:S03]  /*604a0*/  @P5 LOP3.LUT R4, R4, 0x800000, RZ, 0xfc, !PT ;  /* 0x0080000004045812 */ /* 0x000fc600078efcff */
[----:B------:R-:W-:Y:S01]  /*604b0*/  IMAD.X R27, R8, 0x1, R23, P3 ;  /* 0x00000001081b7824 */ /* 0x000fe200018e0617 */
[----:B------:R-:W-:Y:S02]  /*604c0*/  IADD3 R22, P3, PT, R3, R22, RZ ;  /* 0x0000001603167210 */ /* 0x000fe40007f7e0ff */
[----:B------:R-:W-:-:S03]  /*604d0*/  LOP3.LUT R4, R4, 0xffbfffff, RZ, 0xc0, !PT ;  /* 0xffbfffff04047812 */ /* 0x000fc600078ec0ff */
[----:B------:R-:W-:Y:S01]  /*604e0*/  IMAD.X R23, R8, 0x1, R24, P3 ;  /* 0x0000000108177824 */ /* 0x000fe200018e0618 */
[----:B--2---:R-:W-:Y:S02]  /*604f0*/  ISETP.LT.AND P3, PT, R6, UR6, !P1 ;  /* 0x0000000606007c0c */ /* 0x004fe4000cf61270 */
[----:B---3--:R-:W-:Y:S02]  /*60500*/  ISETP.LT.AND P4, PT, R20, UR5, !P1 ;  /* 0x0000000514007c0c */ /* 0x008fe4000cf81270 */
[----:B------:R-:W-:Y:S01]  /*60510*/  ISETP.LT.AND P1, PT, R5, UR7, !P1 ;  /* 0x0000000705007c0c */ /* 0x000fe2000cf21270 */
[----:B------:R-:W1:Y:S01]  /*60520*/  LDCU.64 UR6, c[0x0][0x398] ;  /* 0x00007300ff0677ac */ /* 0x000e620008000a00 */
[----:B------:R-:W2:Y:S09]  /*60530*/  LDCU.64 UR4, c[0x0][0x398] ;  /* 0x00007300ff0477ac */ /* 0x000eb20008000a00 */
[----:B------:R-:W-:-:S04]  /*60540*/  @P4 LOP3.LUT R4, R4, 0x400000, RZ, 0xfc, !PT ;  /* 0x0040000004044812 */ /* 0x000fc800078efcff */
[----:B------:R-:W-:-:S04]  /*60550*/  LOP3.LUT R4, R4, 0xffdfffff, RZ, 0xc0, !PT ;  /* 0xffdfffff04047812 */ /* 0x000fc800078ec0ff */
[----:B------:R-:W-:-:S04]  /*60560*/  @P3 LOP3.LUT R4, R4, 0x200000, RZ, 0xfc, !PT ;  /* 0x0020000004043812 */ /* 0x000fc800078efcff */
[----:B------:R-:W-:-:S04]  /*60570*/  LOP3.LUT R4, R4, 0xffefffff, RZ, 0xc0, !PT ;  /* 0xffefffff04047812 */ /* 0x000fc800078ec0ff */
[----:B------:R-:W-:Y:S02]  /*60580*/  @P1 LOP3.LUT R4, R4, 0x100000, RZ, 0xfc, !PT ;  /* 0x0010000004041812 */ /* 0x000fe400078efcff */
[----:B-1----:R-:W-:Y:S02]  /*60590*/  ISETP.GE.AND P1, PT, R29, UR6, PT ;  /* 0x000000061d007c0c */ /* 0x002fe4000bf26270 */
[----:B------:R-:W-:Y:S01]  /*605a0*/  LOP3.LUT R0, R0, 0xfffffffe, RZ, 0xc0, !PT ;  /* 0xfffffffe00007812 */ /* 0x000fe200078ec0ff */
[----:B------:R1:W-:Y:S01]  /*605b0*/  STL.64 [R1+0xb50], R26 ;  /* 0x000b501a01007387 */ /* 0x0003e20000100a00 */
[----:B------:R-:W-:Y:S02]  /*605c0*/  LOP3.LUT R4, R4, 0xfff7ffff, RZ, 0xc0, !PT ;  /* 0xfff7ffff04047812 */ /* 0x000fe400078ec0ff */
[C---:B--2---:R-:W-:Y:S02]  /*605d0*/  ISETP.LT.AND P3, PT, R28.reuse, UR5, !P1 ;  /* 0x000000051c007c0c */ /* 0x044fe4000cf61270 */
[----:B------:R-:W-:Y:S01]  /*605e0*/  ISETP.GE.AND P1, PT, R28, UR7, PT ;  /* 0x000000071c007c0c */ /* 0x000fe2000bf26270 */
[----:B------:R-:W2:Y:S01]  /*605f0*/  LDCU UR5, c[0x0][0x39c] ;  /* 0x00007380ff0577ac */ /* 0x000ea20008000800 */
[----:B------:R-:W3:Y:S01]  /*60600*/  LDCU UR6, c[0x0][0x398] ;  /* 0x00007300ff0677ac */ /* 0x000ee20008000800 */
[----:B------:R-:W0:Y:S01]  /*60610*/  LDCU UR7, c[0x0][0x398] ;  /* 0x00007300ff0777ac */ /* 0x000e220008000800 */
[----:B------:R-:W-:Y:S01]  /*60620*/  ISETP.LT.AND P5, PT, R20, UR34, !P1 ;  /* 0x0000002214007c0c */ /* 0x000fe2000cfa1270 */
[----:B-1----:R-:W3:Y:S06]  /*60630*/  LDL.LU.64 R26, [R1+0x1fe0] ;  /* 0x001fe000011a7983 */ /* 0x002eec0000300a00 */
[----:B------:R-:W-:-:S02]  /*60640*/  @P3 LOP3.LUT R4, R4, 0x80000, RZ, 0xfc, !PT ;  /* 0x0008000004043812 */ /* 0x000fc400078efcff */
[----:B------:R-:W-:Y:S02]  /*60650*/  ISETP.LT.AND P3, PT, R6, UR38, !P1 ;  /* 0x0000002606007c0c */ /* 0x000fe4000cf61270 */
[----:B------:R-:W-:Y:S01]  /*60660*/  ISETP.LT.AND P4, PT, R5, UR42, !P1 ;  /* 0x0000002a05007c0c */ /* 0x000fe2000cf81270 */
[----:B------:R-:W3:Y:S01]  /*60670*/  LDL.LU R3, [R1+0x1fdc] ;  /* 0x001fdc0001037983 */ /* 0x000ee20000300800 */
[----:B------:R-:W-:Y:S02]  /*60680*/  LOP3.LUT R4, R4, 0xfffbffff, RZ, 0xc0, !PT ;  /* 0xfffbffff04047812 */ /* 0x000fe400078ec0ff */
[----:B------:R-:W-:Y:S01]  /*60690*/  ISETP.LT.AND P1, PT, R29, UR8, !P2 ;  /* 0x000000081d007c0c */ /* 0x000fe2000d721270 */
[----:B------:R-:W3:Y:S01]  /*606a0*/  LDL.LU R8, [R1+0x1fd8] ;  /* 0x001fd80001087983 */ /* 0x000ee20000300800 */
[----:B------:R-:W-:Y:S02]  /*606b0*/  LOP3.LUT R12, R12, 0x7fffffff, RZ, 0xc0, !PT ;  /* 0x7fffffff0c0c7812 */ /* 0x000fe400078ec0ff */
[----:B------:R-:W-:-:S02]  /*606c0*/  @P5 LOP3.LUT R4, R4, 0x40000, RZ, 0xfc, !PT ;  /* 0x0004000004045812 */ /* 0x000fc400078efcff */
[----:B------:R-:W-:Y:S01]  /*606d0*/  LOP3.LUT R13, R13, 0x7fffffff, RZ, 0xc0, !PT ;  /* 0x7fffffff0d0d7812 */ /* 0x000fe200078ec0ff */
[----:B------:R-:W1:Y:S01]  /*606e0*/  LDCU UR42, c[0x0][0x398] ;  /* 0x00007300ff2a77ac */ /* 0x000e620008000800 */
[----:B------:R-:W0:Y:S01]  /*606f0*/  LDCU UR38, c[0x0][0x398] ;  /* 0x00007300ff2677ac */ /* 0x000e220008000800 */
[----:B------:R-:W-:Y:S02]  /*60700*/  LOP3.LUT R4, R4, 0xfffdffff, RZ, 0xc0, !PT ;  /* 0xfffdffff04047812 */ /* 0x000fe400078ec0ff */
[----:B------:R-:W-:Y:S01]  /*60710*/  LOP3.LUT R2, R2, 0xdfffffff, RZ, 0xc0, !PT ;  /* 0xdfffffff02027812 */ /* 0x000fe200078ec0ff */
[----:B------:R-:W0:Y:S01]  /*60720*/  LDCU UR34, c[0x0][0x398] ;  /* 0x00007300ff2277ac */ /* 0x000e220008000800 */
[----:B------:R-:W-:Y:S02]  /*60730*/  LOP3.LUT R17, R17, 0x7fffffff, RZ, 0xc0, !PT ;  /* 0x7fffffff11117812 */ /* 0x000fe400078ec0ff */
[----:B------:R-:W-:Y:S01]  /*60740*/  @P3 LOP3.LUT R4, R4, 0x20000, RZ, 0xfc, !PT ;  /* 0x0002000004043812 */ /* 0x000fe200078efcff */
[----:B------:R-:W0:Y:S03]  /*60750*/  LDCU UR8, c[0x0][0x398] ;  /* 0x00007300ff0877ac */ /* 0x000e260008000800 */
[----:B------:R-:W-:-:S02]  /*60760*/  LOP3.LUT R4, R4, 0xfffeffff, RZ, 0xc0, !PT ;  /* 0xfffeffff04047812 */ /* 0x000fc400078ec0ff */
[----:B------:R-:W-:Y:S01]  /*60770*/  ISETP.LT.AND P3, PT, R20, UR10, !P2 ;  /* 0x0000000a14007c0c */ /* 0x000fe2000d761270 */
[----:B------:R-:W-:Y:S01]  /*60780*/  STL.64 [R1+0x8], R22 ;  /* 0x0000081601007387 */ /* 0x000fe20000100a00 */
[----:B------:R-:W0:Y:S01]  /*60790*/  LDCU UR10, c[0x0][0x398] ;  /* 0x00007300ff0a77ac */ /* 0x000e220008000800 */
[----:B------:R-:W-:-:S04]  /*607a0*/  @P4 LOP3.LUT R4, R4, 0x10000, RZ, 0xfc, !PT ;  /* 0x0001000004044812 */ /* 0x000fc800078efcff */
[----:B------:R-:W-:Y:S02]  /*607b0*/  LOP3.LUT R4, R4, 0xffff7fff, RZ, 0xc0, !PT ;  /* 0xffff7fff04047812 */ /* 0x000fe400078ec0ff */
[----:B------:R-:W-:Y:S01]  /*607c0*/  ISETP.LT.AND P4, PT, R6, UR12, !P2 ;  /* 0x0000000c06007c0c */ /* 0x000fe2000d781270 */
[----:B------:R-:W0:Y:S01]  /*607d0*/  LDCU UR12, c[0x0][0x398] ;  /* 0x00007300ff0c77ac */ /* 0x000e220008000800 */
[----:B------:R-:W-:-:S04]  /*607e0*/  @P1 LOP3.LUT R4, R4, 0x8000, RZ, 0xfc, !PT ;  /* 0x0000800004041812 */ /* 0x000fc800078efcff */
[----:B------:R-:W-:Y:S02]  /*607f0*/  LOP3.LUT R4, R4, 0xffffbfff, RZ, 0xc0, !PT ;  /* 0xffffbfff04047812 */ /* 0x000fe400078ec0ff */
[----:B------:R-:W-:Y:S02]  /*60800*/  ISETP.LT.AND P1, PT, R5, UR14, !P2 ;  /* 0x0000000e05007c0c */ /* 0x000fe4000d721270 */
[----:B------:R-:W-:Y:S01]  /*60810*/  @P3 LOP3.LUT R4, R4, 0x4000, RZ, 0xfc, !PT ;  /* 0x0000400004043812 */ /* 0x000fe200078efcff */
[----:B------:R-:W0:Y:S03]  /*60820*/  LDCU UR14, c[0x0][0x398] ;  /* 0x00007300ff0e77ac */ /* 0x000e260008000800 */
[----:B------:R-:W-:Y:S02]  /*60830*/  LOP3.LUT R4, R4, 0xffffdfff, RZ, 0xc0, !PT ;  /* 0xffffdfff04047812 */ /* 0x000fe400078ec0ff */
[----:B------:R-:W-:-:S02]  /*60840*/  ISETP.LT.AND P3, PT, R29, UR16, !P0 ;  /* 0x000000101d007c0c */ /* 0x000fc4000c761270 */
[----:B------:R-:W-:Y:S01]  /*60850*/  ISETP.LT.AND P2, PT, R20, UR18, !P0 ;  /* 0x0000001214007c0c */ /* 0x000fe2000c741270 */
[----:B------:R-:W0:Y:S01]  /*60860*/  LDCU UR18, c[0x0][0x398] ;  /* 0x00007300ff1277ac */ /* 0x000e220008000800 */
[----:B------:R-:W-:Y:S01]  /*60870*/  @P4 LOP3.LUT R4, R4, 0x2000, RZ, 0xfc, !PT ;  /* 0x0000200004044812 */ /* 0x000fe200078efcff */
[----:B------:R-:W0:Y:S03]  /*60880*/  LDCU UR16, c[0x0][0x398] ;  /* 0x00007300ff1077ac */ /* 0x000e260008000800 */
[----:B------:R-:W-:-:S04]  /*60890*/  LOP3.LUT R4, R4, 0xffffefff, RZ, 0xc0, !PT ;  /* 0xffffefff04047812 */ /* 0x000fc800078ec0ff */
[----:B------:R-:W-:-:S04]  /*608a0*/  @P1 LOP3.LUT R4, R4, 0x1000, RZ, 0xfc, !PT ;  /* 0x0000100004041812 */ /* 0x000fc800078efcff */
[----:B------:R-:W-:Y:S02]  /*608b0*/  LOP3.LUT R4, R4, 0xfffff7ff, RZ, 0xc0, !PT ;  /* 0xfffff7ff04047812 */ /* 0x000fe400078ec0ff */
[----:B------:R-:W-:Y:S02]  /*608c0*/  ISETP.LT.AND P1, PT, R6, UR20, !P0 ;  /* 0x0000001406007c0c */ /* 0x000fe4000c721270 */
[----:B------:R-:W-:Y:S01]  /*608d0*/  @P3 LOP3.LUT R4, R4, 0x800, RZ, 0xfc, !PT ;  /* 0x0000080004043812 */ /* 0x000fe200078efcff */
[----:B------:R-:W0:Y:S03]  /*608e0*/  LDCU UR20, c[0x0][0x398] ;  /* 0x00007300ff1477ac */ /* 0x000e260008000800 */
[----:B------:R-:W-:Y:S02]  /*608f0*/  LOP3.LUT R4, R4, 0xfffffbff, RZ, 0xc0, !PT ;  /* 0xfffffbff04047812 */ /* 0x000fe400078ec0ff */
[----:B------:R-:W-:-:S02]  /*60900*/  ISETP.LT.AND P0, PT, R5, UR36, !P0 ;  /* 0x0000002405007c0c */ /* 0x000fc4000c701270 */
[----:B------:R-:W-:Y:S01]  /*60910*/  @P2 LOP3.LUT R4, R4, 0x400, RZ, 0xfc, !PT ;  /* 0x0000040004042812 */ /* 0x000fe200078efcff */
[----:B------:R-:W-:Y:S01]  /*60920*/  VIADD R5, R28, 0x3 ;  /* 0x000000031c057836 */ /* 0x000fe20000000000 */
[----:B------:R-:W0:Y:S02]  /*60930*/  LDCU UR36, c[0x0][0x398] ;  /* 0x00007300ff2477ac */ /* 0x000e240008000800 */
[----:B------:R-:W-:-:S04]  /*60940*/  LOP3.LUT R4, R4, 0xfffffdff, RZ, 0xc0, !PT ;  /* 0xfffffdff04047812 */ /* 0x000fc800078ec0ff */
[----:B------:R-:W-:-:S04]  /*60950*/  @P1 LOP3.LUT R4, R4, 0x200, RZ, 0xfc, !PT ;  /* 0x0000020004041812 */ /* 0x000fc800078efcff */
[----:B------:R-:W-:-:S04]  /*60960*/  LOP3.LUT R4, R4, 0xfffffeff, RZ, 0xc0, !PT ;  /* 0xfffffeff04047812 */ /* 0x000fc800078ec0ff */
[----:B------:R-:W-:Y:S02]  /*60970*/  @P0 LOP3.LUT R4, R4, 0x100, RZ, 0xfc, !PT ;  /* 0x0000010004040812 */ /* 0x000fe400078efcff */
[----:B--2---:R-:W-:Y:S01]  /*60980*/  ISETP.GE.AND P0, PT, R5, UR5, PT ;  /* 0x0000000505007c0c */ /* 0x004fe2000bf06270 */
[----:B------:R-:W2:Y:S01]  /*60990*/  LDCU UR5, c[0x0][0x39c] ;  /* 0x00007380ff0577ac */ /* 0x000ea20008000800 */
[----:B------:R-:W-:-:S11]  /*609a0*/  VIADD R5, R28, 0x4 ;  /* 0x000000041c057836 */ /* 0x000fd60000000000 */
[----:B------:R-:W-:Y:S02]  /*609b0*/  @P0 LOP3.LUT R9, R9, 0x200000, RZ, 0xfc, !PT ;  /* 0x0020000009090812 */ /* 0x000fe400078efcff */
[----:B--2---:R-:W-:Y:S01]  /*609c0*/  ISETP.GE.AND P0, PT, R5, UR5, PT ;  /* 0x0000000505007c0c */ /* 0x004fe2000bf06270 */
[----:B------:R-:W2:Y:S01]  /*609d0*/  LDCU UR5, c[0x0][0x39c] ;  /* 0x00007380ff0577ac */ /* 0x000ea20008000800 */
[----:B------:R-:W-:Y:S01]  /*609e0*/  VIADD R5, R28, 0x5 ;  /* 0x000000051c057836 */ /* 0x000fe20000000000 */
[----:B------:R-:W-:-:S10]  /*609f0*/  LOP3.LUT R9, R9, 0xffefffff, RZ, 0xc0, !PT ;  /* 0xffefffff09097812 */ /* 0x000fd400078ec0ff */
        /* <DEDUP_REMOVED lines=421> */
[----:B------:R-:W-:-:S05]  /*62450*/  VIADD R5, R28, 0x5a ;  /* 0x0000005a1c057836 */ /* 0x000fca0000000000 */
        /* <DEDUP_REMOVED lines=17> */
[C---:B------:R-:W-:Y:S01]  /*62570*/  VIADD R5, R28.reuse, 0x60 ;  /* 0x000000601c057836 */ /* 0x040fe20000000000 */
[----:B------:R-:W-:Y:S02]  /*62580*/  @P0 LOP3.LUT R25, R25, 0x20, RZ, 0xfc, !PT ;  /* 0x0000002019190812 */ /* 0x000fe400078efcff */
[----:B------:R-:W-:Y:S02]  /*62590*/  LOP3.LUT R9, R9, 0xffbfffff, RZ, 0xc0, !PT ;  /* 0xffbfffff09097812 */ /* 0x000fe400078ec0ff */
        /* <DEDUP_REMOVED lines=60> */
[----:B------:R-:W-:Y:S01]  /*62960*/  LOP3.LUT R0, R0, 0xfffffffb, RZ, 0xc0, !PT ;  /* 0xfffffffb00007812 */ /* 0x000fe200078ec0ff */
[----:B------:R-:W-:-:S10]  /*62970*/  VIADD R5, R28, 0x6d ;  /* 0x0000006d1c057836 */ /* 0x000fd40000000000 */
        /* <DEDUP_REMOVED lines=28> */
[----:B------:R-:W-:Y:S01]  /*62b40*/  LOP3.LUT R25, R25, 0xffffffbf, RZ, 0xc0, !PT ;  /* 0xffffffbf19197812 */ /* 0x000fe200078ec0ff */
[----:B------:R-:W-:Y:S01]  /*62b50*/  VIADD R5, R28, 0x73 ;  /* 0x000000731c057836 */ /* 0x000fe20000000000 */
[----:B------:R-:W-:Y:S02]  /*62b60*/  LOP3.LUT R0, R0, 0xfffffeff, RZ, 0xc0, !PT ;  /* 0xfffffeff00007812 */ /* 0x000fe400078ec0ff */
[----:B------:R-:W-:-:S04]  /*62b70*/  @P1 LOP3.LUT R25, R25, 0x40, RZ, 0xfc, !PT ;  /* 0x0000004019191812 */ /* 0x000fc800078efcff */
[----:B------:R-:W-:-:S03]  /*62b80*/  LOP3.LUT R25, R25, 0xffffff7f, RZ, 0xc0, !PT ;  /* 0xffffff7f19197812 */ /* 0x000fc600078ec0ff */
[----:B------:R-:W-:Y:S02]  /*62b90*/  @P0 LOP3.LUT R0, R0, 0x100, RZ, 0xfc, !PT ;  /* 0x0000010000000812 */ /* 0x000fe400078efcff */
[----:B------:R-:W-:Y:S02]  /*62ba0*/  @P2 LOP3.LUT R25, R25, 0x80, RZ, 0xfc, !PT ;  /* 0x0000008019192812 */ /* 0x000fe400078efcff */
[----:B--2---:R-:W-:Y:S01]  /*62bb0*/  ISETP.GE.AND P0, PT, R5, UR5, PT ;  /* 0x0000000505007c0c */ /* 0x004fe2000bf06270 */
[----:B------:R-:W2:Y:S01]  /*62bc0*/  LDCU UR5, c[0x0][0x39c] ;  /* 0x00007380ff0577ac */ /* 0x000ea20008000800 */
[----:B------:R-:W-:-:S04]  /*62bd0*/  LOP3.LUT R25, R25, 0xfffffeff, RZ, 0xc0, !PT ;  /* 0xfffffeff19197812 */ /* 0x000fc800078ec0ff */
[----:B------:R-:W-:Y:S01]  /*62be0*/  @P3 LOP3.LUT R25, R25, 0x100, RZ, 0xfc, !PT ;  /* 0x0000010019193812 */ /* 0x000fe200078efcff */
[----:B------:R-:W-:Y:S02]  /*62bf0*/  VIADD R5, R28, 0x74 ;  /* 0x000000741c057836 */ /* 0x000fe40000000000 */
[----:B------:R-:W4:Y:S01]  /*62c00*/  LDL.LU R28, [R1+0x1fd4] ;  /* 0x001fd400011c7983 */ /* 0x000f220000300800 */
[----:B------:R-:W-:-:S04]  /*62c10*/  LOP3.LUT R25, R25, 0xffffffef, RZ, 0xc0, !PT ;  /* 0xffffffef19197812 */ /* 0x000fc800078ec0ff */
[----:B------:R-:W-:Y:S02]  /*62c20*/  @P4 LOP3.LUT R25, R25, 0x10, RZ, 0xfc, !PT ;  /* 0x0000001019194812 */ /* 0x000fe400078efcff */
[----:B--2---:R-:W-:Y:S02]  /*62c30*/  ISETP.GE.AND P4, PT, R5, UR5, PT ;  /* 0x0000000505007c0c */ /* 0x004fe4000bf86270 */
[----:B------:R-:W-:Y:S01]  /*62c40*/  LOP3.LUT R0, R0, 0xfffffdff, RZ, 0xc0, !PT ;  /* 0xfffffdff00007812 */ /* 0x000fe200078ec0ff */
[----:B------:R-:W0:Y:S01]  /*62c50*/  LDL.LU R5, [R1+0xfc4] ;  /* 0x000fc40001057983 */ /* 0x000e220000300800 */
[----:B------:R-:W2:Y:S02]  /*62c60*/  LDCU UR5, c[0x0][0x398] ;  /* 0x00007300ff0577ac */ /* 0x000ea40008000800 */
[----:B------:R-:W-:Y:S02]  /*62c70*/  @P0 LOP3.LUT R0, R0, 0x200, RZ, 0xfc, !PT ;  /* 0x0000020000000812 */ /* 0x000fe400078efcff */
[----:B------:R-:W-:-:S02]  /*62c80*/  LOP3.LUT R25, R25, 0xfffffdff, RZ, 0xc0, !PT ;  /* 0xfffffdff19197812 */ /* 0x000fc400078ec0ff */
[----:B------:R-:W-:Y:S02]  /*62c90*/  LOP3.LUT P3, RZ, R9, 0x200000, RZ, 0xc0, !PT ;  /* 0x0020000009ff7812 */ /* 0x000fe4000786c0ff */
[----:B------:R-:W-:Y:S02]  /*62ca0*/  LOP3.LUT R0, R0, 0xfffffbff, RZ, 0xc0, !PT ;  /* 0xfffffbff00007812 */ /* 0x000fe400078ec0ff */
[----:B------:R-:W-:Y:S02]  /*62cb0*/  @P5 LOP3.LUT R25, R25, 0x200, RZ, 0xfc, !PT ;  /* 0x0000020019195812 */ /* 0x000fe400078efcff */
[----:B------:R-:W-:Y:S02]  /*62cc0*/  @P4 LOP3.LUT R0, R0, 0x400, RZ, 0xfc, !PT ;  /* 0x0000040000004812 */ /* 0x000fe400078efcff */
[----:B------:R-:W-:Y:S02]  /*62cd0*/  ISETP.LT.AND P4, PT, R29, UR4, !P3 ;  /* 0x000000041d007c0c */ /* 0x000fe4000df81270 */
[----:B------:R-:W-:-:S02]  /*62ce0*/  LOP3.LUT R25, R25, 0xfffffbff, RZ, 0xc0, !PT ;  /* 0xfffffbff19197812 */ /* 0x000fc400078ec0ff */
[----:B------:R-:W-:Y:S02]  /*62cf0*/  LOP3.LUT R4, R4, 0xffffff7f, RZ, 0xc0, !PT ;  /* 0xffffff7f04047812 */ /* 0x000fe400078ec0ff */
[----:B---3--:R-:W-:Y:S01]  /*62d00*/  ISETP.LT.AND P5, PT, R6, UR6, !P3 ;  /* 0x0000000606007c0c */ /* 0x008fe2000dfa1270 */
[----:B------:R-:W3:Y:S01]  /*62d10*/  LDCU UR4, c[0x0][0x398] ;  /* 0x00007300ff0477ac */ /* 0x000ee20008000800 */
[----:B------:R-:W-:Y:S02]  /*62d20*/  @P6 LOP3.LUT R25, R25, 0x400, RZ, 0xfc, !PT ;  /* 0x0000040019196812 */ /* 0x000fe400078efcff */
[----:B------:R-:W-:Y:S02]  /*62d30*/  LOP3.LUT P2, RZ, R9, 0x100000, RZ, 0xc0, !PT ;  /* 0x0010000009ff7812 */ /* 0x000fe4000784c0ff */
[----:B--2---:R-:W-:Y:S01]  /*62d40*/  ISETP.LT.AND P6, PT, R20, UR5, !P3 ;  /* 0x0000000514007c0c */ /* 0x004fe2000dfc1270 */
[----:B------:R-:W2:Y:S01]  /*62d50*/  LDCU UR5, c[0x0][0x398] ;  /* 0x00007300ff0577ac */ /* 0x000ea20008000800 */
[----:B------:R-:W1:Y:S01]  /*62d60*/  LDCU UR6, c[0x0][0x398] ;  /* 0x00007300ff0677ac */ /* 0x000e620008000800 */
[----:B------:R-:W-:-:S04]  /*62d70*/  @P4 LOP3.LUT R4, R4, 0x80, RZ, 0xfc, !PT ;  /* 0x0000008004044812 */ /* 0x000fc800078efcff */
[----:B------:R-:W-:-:S06]  /*62d80*/  LOP3.LUT R4, R4, 0xffffffbf, RZ, 0xc0, !PT ;  /* 0xffffffbf04047812 */ /* 0x000fcc00078ec0ff */
[----:B------:R-:W-:-:S04]  /*62d90*/  @P6 LOP3.LUT R4, R4, 0x40, RZ, 0xfc, !PT ;  /* 0x0000004004046812 */ /* 0x000fc800078efcff */
[----:B------:R-:W-:-:S04]  /*62da0*/  LOP3.LUT R4, R4, 0xffffffdf, RZ, 0xc0, !PT ;  /* 0xffffffdf04047812 */ /* 0x000fc800078ec0ff */
[----:B------:R-:W-:-:S04]  /*62db0*/  @P5 LOP3.LUT R4, R4, 0x20, RZ, 0xfc, !PT ;  /* 0x0000002004045812 */ /* 0x000fc800078efcff */
[----:B------:R-:W-:Y:S02]  /*62dc0*/  LOP3.LUT R4, R4, 0xffffffef, RZ, 0xc0, !PT ;  /* 0xffffffef04047812 */ /* 0x000fe400078ec0ff */
[----:B--2---:R-:W-:Y:S02]  /*62dd0*/  ISETP.LT.AND P6, PT, R20, UR5, !P2 ;  /* 0x0000000514007c0c */ /* 0x004fe4000d7c1270 */
[----:B-1----:R-:W-:Y:S01]  /*62de0*/  ISETP.LT.AND P5, PT, R6, UR6, !P2 ;  /* 0x0000000606007c0c */ /* 0x002fe2000d7a1270 */
[----:B------:R-:W1:Y:S01]  /*62df0*/  LDCU UR5, c[0x0][0x398] ;  /* 0x00007300ff0577ac */ /* 0x000e620008000800 */
[C---:B------:R-:W-:Y:S01]  /*62e00*/  LOP3.LUT P1, RZ, R9.reuse, 0x80000, RZ, 0xc0, !PT ;  /* 0x0008000009ff7812 */ /* 0x040fe2000782c0ff */
[----:B------:R-:W2:Y:S01]  /*62e10*/  LDCU UR6, c[0x0][0x398] ;  /* 0x00007300ff0677ac */ /* 0x000ea20008000800 */
[----:B------:R-:W-:Y:S02]  /*62e20*/  LOP3.LUT P0, RZ, R9, 0x40000, RZ, 0xc0, !PT ;  /* 0x0004000009ff7812 */ /* 0x000fe4000780c0ff */
[----:B0-----:R-:W-:Y:S01]  /*62e30*/  ISETP.LT.AND P4, PT, R5, UR7, !P3 ;  /* 0x0000000705007c0c */ /* 0x001fe2000df81270 */
[----:B------:R-:W0:-:S12]  /*62e40*/  LDCU UR7, c[0x0][0x398] ;  /* 0x00007300ff0777ac */ /* 0x000e180008000800 */
[----:B------:R-:W-:Y:S02]  /*62e50*/  @P4 LOP3.LUT R4, R4, 0x10, RZ, 0xfc, !PT ;  /* 0x0000001004044812 */ /* 0x000fe400078efcff */
[----:B---3--:R-:W-:Y:S01]  /*62e60*/  ISETP.LT.AND P4, PT, R29, UR4, !P2 ;  /* 0x000000041d007c0c */ /* 0x008fe2000d781270 */
[----:B------:R-:W3:Y:S01]  /*62e70*/  LDCU UR4, c[0x0][0x398] ;  /* 0x00007300ff0477ac */ /* 0x000ee20008000800 */
[----:B------:R-:W-:-:S11]  /*62e80*/  LOP3.LUT R4, R4, 0xfffffff7, RZ, 0xc0, !PT ;  /* 0xfffffff704047812 */ /* 0x000fd600078ec0ff */
[----:B------:R-:W-:-:S04]  /*62e90*/  @P4 LOP3.LUT R4, R4, 0x8, RZ, 0xfc, !PT ;  /* 0x0000000804044812 */ /* 0x000fc800078efcff */
[----:B------:R-:W-:Y:S02]  /*62ea0*/  LOP3.LUT R4, R4, 0xfffffffb, RZ, 0xc0, !PT ;  /* 0xfffffffb04047812 */ /* 0x000fe400078ec0ff */
[----:B0-----:R-:W-:Y:S01]  /*62eb0*/  ISETP.LT.AND P4, PT, R5, UR7, !P2 ;  /* 0x0000000705007c0c */ /* 0x001fe2000d781270 */
[----:B------:R-:W0:Y:S01]  /*62ec0*/  LDCU UR7, c[0x0][0x398] ;  /* 0x00007300ff0777ac */ /* 0x000e220008000800 */
[----:B------:R-:W-:-:S04]  /*62ed0*/  @P6 LOP3.LUT R4, R4, 0x4, RZ, 0xfc, !PT ;  /* 0x0000000404046812 */ /* 0x000fc800078efcff */
[----:B------:R-:W-:-:S04]  /*62ee0*/  LOP3.LUT R4, R4, 0xfffffffd, RZ, 0xc0, !PT ;  /* 0xfffffffd04047812 */ /* 0x000fc800078ec0ff */
[----:B------:R-:W-:-:S04]  /*62ef0*/  @P5 LOP3.LUT R4, R4, 0x2, RZ, 0xfc, !PT ;  /* 0x0000000204045812 */ /* 0x000fc800078efcff */
[----:B------:R-:W-:-:S04]  /*62f00*/  LOP3.LUT R4, R4, 0xfffffffe, RZ, 0xc0, !PT ;  /* 0xfffffffe04047812 */ /* 0x000fc800078ec0ff */
[----:B------:R-:W-:Y:S02]  /*62f10*/  @P4 LOP3.LUT R4, R4, 0x1, RZ, 0xfc, !PT ;  /* 0x0000000104044812 */ /* 0x000fe400078efcff */
[----:B---3--:R-:W-:Y:S02]  /*62f20*/  ISETP.LT.AND P4, PT, R29, UR4, !P1 ;  /* 0x000000041d007c0c */ /* 0x008fe4000cf81270 */
[----:B-1----:R-:W-:Y:S02]  /*62f30*/  ISETP.LT.AND P6, PT, R20, UR5, !P1 ;  /* 0x0000000514007c0c */ /* 0x002fe4000cfc1270 */
[----:B--2---:R-:W-:Y:S01]  /*62f40*/  ISETP.LT.AND P5, PT, R6, UR6, !P1 ;  /* 0x0000000606007c0c */ /* 0x004fe2000cfa1270 */
[----:B------:R-:W1:Y:S01]  /*62f50*/  LDCU UR4, c[0x0][0x398] ;  /* 0x00007300ff0477ac */ /* 0x000e620008000800 */
[----:B------:R-:W2:Y:S01]  /*62f60*/  LDCU UR5, c[0x0][0x398] ;  /* 0x00007300ff0577ac */ /* 0x000ea20008000800 */
[----:B------:R-:W3:Y:S06]  /*62f70*/  LDCU UR6, c[0x0][0x398] ;  /* 0x00007300ff0677ac */ /* 0x000eec0008000800 */
        /* <DEDUP_REMOVED lines=9> */
[----:B-1----:R-:W-:Y:S02]  /*63010*/  ISETP.LT.AND P4, PT, R29, UR4, !P0 ;  /* 0x000000041d007c0c */ /* 0x002fe4000c781270 */
[----:B--2---:R-:W-:Y:S02]  /*63020*/  ISETP.LT.AND P6, PT, R20, UR5, !P0 ;  /* 0x0000000514007c0c */ /* 0x004fe4000c7c1270 */
[----:B---3--:R-:W-:Y:S02]  /*63030*/  ISETP.LT.AND P5, PT, R6, UR6, !P0 ;  /* 0x0000000606007c0c */ /* 0x008fe4000c7a1270 */
[----:B------:R-:W-:Y:S01]  /*63040*/  LOP3.LUT R10, R10, 0xf7ffffff, RZ, 0xc0, !PT ;  /* 0xf7ffffff0a0a7812 */ /* 0x000fe200078ec0ff */
[----:B------:R-:W1:Y:S01]  /*63050*/  LDCU UR4, c[0x0][0x398] ;  /* 0x00007300ff0477ac */ /* 0x000e620008000800 */
[----:B------:R-:W2:Y:S01]  /*63060*/  LDCU UR5, c[0x0][0x398] ;  /* 0x00007300ff0577ac */ /* 0x000ea20008000800 */
[----:B------:R-:W-:Y:S01]  /*63070*/  LOP3.LUT P3, RZ, R9, 0x20000, RZ, 0xc0, !PT ;  /* 0x0002000009ff7812 */ /* 0x000fe2000786c0ff */
[----:B------:R-:W3:Y:S03]  /*63080*/  LDCU UR6, c[0x0][0x398] ;  /* 0x00007300ff0677ac */ /* 0x000ee60008000800 */
        /* <DEDUP_REMOVED lines=113> */
[----:B---3--:R-:W-:Y:S01]  /*637a0*/  ISETP.LT.AND P5, PT, R6, UR6, !P1 ;  /* 0x0000000606007c0c */ /* 0x008fe2000cfa1270 */
[----:B------:R-:W1:Y:S01]  /*637b0*/  LDCU UR4, c[0x0][0x398] ;  /* 0x00007300ff0477ac */ /* 0x000e620008000800 */
[----:B------:R-:W2:Y:S01]  /*637c0*/  LDCU UR5, c[0x0][0x398] ;  /* 0x00007300ff0577ac */ /* 0x000ea20008000800 */
[----:B------:R-:W-:Y:S01]  /*637d0*/  LOP3.LUT P0, RZ, R9, 0x400, RZ, 0xc0, !PT ;  /* 0x0000040009ff7812 */ /* 0x000fe2000780c0ff */
[----:B------:R-:W3:Y:S05]  /*637e0*/  LDCU UR6, c[0x0][0x398] ;  /* 0x00007300ff0677ac */ /* 0x000eea0008000800 */
        /* <DEDUP_REMOVED lines=382> */
[----:B--2---:R-:W-:Y:S01]  /*64fd0*/  ISETP.LT.AND P6, PT, R6, UR5, !P2 ;  /* 0x0000000506007c0c */ /* 0x004fe2000d7c1270 */
[----:B------:R-:W1:Y:S01]  /*64fe0*/  LDCU UR5, c[0x0][0x398] ;  /* 0x00007300ff0577ac */ /* 0x000e620008000800 */
[----:B------:R-:W-:Y:S01]  /*64ff0*/  LOP3.LUT R13, R13, 0xfffffff7, RZ, 0xc0, !PT ;  /* 0xfffffff70d0d7812 */ /* 0x000fe200078ec0ff */
[----:B------:R-:W2:Y:S01]  /*65000*/  LDCU UR4, c[0x0][0x398] ;  /* 0x00007300ff0477ac */ /* 0x000ea20008000800 */
[----:B---3--:R-:W-:Y:S01]  /*65010*/  ISETP.LT.AND P5, PT, R20, UR6, !P2 ;  /* 0x0000000614007c0c */ /* 0x008fe2000d7a1270 */
[----:B------:R-:W3:Y:S06]  /*65020*/  LDCU UR6, c[0x0][0x398] ;  /* 0x00007300ff0677ac */ /* 0x000eec0008000800 */
[----:B------:R-:W-:-:S02]  /*65030*/  @P4 LOP3.LUT R13, R13, 0x8, RZ, 0xfc, !PT ;  /* 0x000000080d0d4812 */ /* 0x000fc400078efcff */
[----:B0-----:R-:W-:Y:S02]  /*65040*/  ISETP.LT.AND P4, PT, R29, UR7, !P2 ;  /* 0x000000071d007c0c */ /* 0x001fe4000d781270 */
[----:B------:R-:W-:Y:S01]  /*65050*/  LOP3.LUT P1, RZ, R7, 0x200000, RZ, 0xc0, !PT ;  /* 0x0020000007ff7812 */ /* 0x000fe2000782c0ff */
[----:B------:R-:W0:Y:S01]  /*65060*/  LDCU UR7, c[0x0][0x398] ;  /* 0x00007300ff0777ac */ /* 0x000e220008000800 */
[----:B------:R-:W-:-:S04]  /*65070*/  LOP3.LUT R13, R13, 0xfffffffb, RZ, 0xc0, !PT ;  /* 0xfffffffb0d0d7812 */ /* 0x000fc800078ec0ff */
[----:B------:R-:W-:Y:S02]  /*65080*/  @P6 LOP3.LUT R13, R13, 0x4, RZ, 0xfc, !PT ;  /* 0x000000040d0d6812 */ /* 0x000fe400078efcff */
[----:B-1----:R-:W-:Y:S01]  /*65090*/  ISETP.LT.AND P6, PT, R20, UR5, !P1 ;  /* 0x0000000514007c0c */ /* 0x002fe2000cfc1270 */
[----:B------:R-:W1:Y:S01]  /*650a0*/  LDCU UR5, c[0x0][0x398] ;  /* 0x00007300ff0577ac */ /* 0x000e620008000800 */
[----:B------:R-:W-:Y:S02]  /*650b0*/  LOP3.LUT R13, R13, 0xfffffffd, RZ, 0xc0, !PT ;  /* 0xfffffffd0d0d7812 */ /* 0x000fe400078ec0ff */
[----:B------:R-:W-:Y:S02]  /*650c0*/  @P4 LOP3.LUT R11, R11, 0x20000000, RZ, 0xfc, !PT ;  /* 0x200000000b0b4812 */ /* 0x000fe400078efcff */
[----:B--2---:R-:W-:Y:S02]  /*650d0*/  ISETP.LT.AND P4, PT, R29, UR4, !P1 ;  /* 0x000000041d007c0c */ /* 0x004fe4000cf81270 */
[----:B------:R-:W-:-:S02]  /*650e0*/  @P5 LOP3.LUT R13, R13, 0x2, RZ, 0xfc, !PT ;  /* 0x000000020d0d5812 */ /* 0x000fc400078efcff */
[----:B---3--:R-:W-:Y:S02]  /*650f0*/  ISETP.LT.AND P5, PT, R6, UR6, !P1 ;  /* 0x0000000606007c0c */ /* 0x008fe4000cfa1270 */
[----:B------:R-:W-:Y:S01]  /*65100*/  LOP3.LUT R11, R11, 0x7fffffff, RZ, 0xc0, !PT ;  /* 0x7fffffff0b0b7812 */ /* 0x000fe200078ec0ff */
[----:B------:R-:W2:Y:S01]  /*65110*/  LDCU UR4, c[0x0][0x398] ;  /* 0x00007300ff0477ac */ /* 0x000ea20008000800 */
[----:B------:R-:W-:Y:S02]  /*65120*/  LOP3.LUT R13, R13, 0xfffffffe, RZ, 0xc0, !PT ;  /* 0xfffffffe0d0d7812 */ /* 0x000fe400078ec0ff */
[----:B------:R-:W-:Y:S02]  /*65130*/  LOP3.LUT P0, RZ, R7, 0x8000, RZ, 0xc0, !PT ;  /* 0x0000800007ff7812 */ /* 0x000fe4000780c0ff */
[----:B------:R-:W-:Y:S01]  /*65140*/  @P6 LOP3.LUT R11, R11, 0x80000000, RZ, 0xfc, !PT ;  /* 0x800000000b0b6812 */ /* 0x000fe200078efcff */
[----:B------:R-:W3:Y:S03]  /*65150*/  LDCU UR6, c[0x0][0x398] ;  /* 0x00007300ff0677ac */ /* 0x000ee60008000800 */
[----:B------:R-:W-:-:S02]  /*65160*/  LOP3.LUT R11, R11, 0xbfffffff, RZ, 0xc0, !PT ;  /* 0xbfffffff0b0b7812 */ /* 0x000fc400078ec0ff */
[----:B------:R-:W-:Y:S02]  /*65170*/  @P4 LOP3.LUT R13, R13, 0x1, RZ, 0xfc, !PT ;  /* 0x000000010d0d4812 */ /* 0x000fe400078efcff */
[----:B0-----:R-:W-:Y:S02]  /*65180*/  ISETP.LT.AND P4, PT, R5, UR7, !P1 ;  /* 0x0000000705007c0c */ /* 0x001fe4000cf81270 */
[----:B------:R-:W-:Y:S01]  /*65190*/  @P5 LOP3.LUT R11, R11, 0x40000000, RZ, 0xfc, !PT ;  /* 0x400000000b0b5812 */ /* 0x000fe200078efcff */
[----:B------:R-:W0:Y:S03]  /*651a0*/  LDCU UR7, c[0x0][0x398] ;  /* 0x00007300ff0777ac */ /* 0x000e260008000800 */
[----:B------:R-:W-:-:S07]  /*651b0*/  LOP3.LUT R11, R11, 0xfbffffff, RZ, 0xc0, !PT ;  /* 0xfbffffff0b0b7812 */ /* 0x000fce00078ec0ff */
[----:B------:R-:W-:Y:S02]  /*651c0*/  @P4 LOP3.LUT R11, R11, 0x4000000, RZ, 0xfc, !PT ;  /* 0x040000000b0b4812 */ /* 0x000fe400078efcff */
[----:B--2---:R-:W-:Y:S02]  /*651d0*/  ISETP.LT.AND P4, PT, R5, UR4, !P0 ;  /* 0x0000000405007c0c */ /* 0x004fe4000c781270 */
[----:B-1----:R-:W-:Y:S02]  /*651e0*/  ISETP.LT.AND P6, PT, R6, UR5, !P0 ;  /* 0x0000000506007c0c */ /* 0x002fe4000c7c1270 */
        /* <DEDUP_REMOVED lines=136> */
[----:B------:R-:W-:Y:S02]  /*65a70*/  LOP3.LUT R19, R19, 0xf7ffffff, RZ, 0xc0, !PT ;  /* 0xf7ffffff13137812 */ /* 0x000fe400078ec0ff */
[----:B---3--:R-:W-:Y:S01]  /*65a80*/  ISETP.LT.AND P5, PT, R6, UR6, !P0 ;  /* 0x0000000606007c0c */ /* 0x008fe2000c7a1270 */
[----:B------:R-:W2:Y:S01]  /*65a90*/  LDCU UR5, c[0x0][0x398] ;  /* 0x00007300ff0577ac */ /* 0x000ea20008000800 */
[----:B------:R-:W-:Y:S01]  /*65aa0*/  LOP3.LUT P3, RZ, R7, 0x200, RZ, 0xc0, !PT ;  /* 0x0000020007ff7812 */ /* 0x000fe2000786c0ff */
[----:B------:R-:W3:Y:S04]  /*65ab0*/  LDCU UR6, c[0x0][0x398] ;  /* 0x00007300ff0677ac */ /* 0x000ee80008000800 */
[----:B------:R-:W-:-:S04]  /*65ac0*/  @P4 LOP3.LUT R19, R19, 0x8000000, RZ, 0xfc, !PT ;  /* 0x0800000013134812 */ /* 0x000fc800078efcff */
[----:B------:R-:W-:Y:S02]  /*65ad0*/  LOP3.LUT R19, R19, 0xfbffffff, RZ, 0xc0, !PT ;  /* 0xfbffffff13137812 */ /* 0x000fe400078ec0ff */
[----:B0-----:R-:W-:Y:S01]  /*65ae0*/  ISETP.LT.AND P4, PT, R5, UR7, !P0 ;  /* 0x0000000705007c0c */ /* 0x001fe2000c781270 */
[----:B------:R-:W0:Y:S01]  /*65af0*/  LDCU UR7, c[0x0][0x398] ;  /* 0x00007300ff0777ac */ /* 0x000e220008000800 */
[----:B------:R-:W-:-:S04]  /*65b00*/  @P6 LOP3.LUT R19, R19, 0x4000000, RZ, 0xfc, !PT ;  /* 0x0400000013136812 */ /* 0x000fc800078efcff */
[----:B------:R-:W-:Y:S02]  /*65b10*/  LOP3.LUT R19, R19, 0xfdffffff, RZ, 0xc0, !PT ;  /* 0xfdffffff13137812 */ /* 0x000fe400078ec0ff */
[----:B-1----:R-:W-:Y:S01]  /*65b20*/  ISETP.LT.AND P6, PT, R29, UR4, !P3 ;  /* 0x000000041d007c0c */ /* 0x002fe2000dfc1270 */
[----:B------:R-:W1:Y:S01]  /*65b30*/  LDCU UR4, c[0x0][0x398] ;  /* 0x00007300ff0477ac */ /* 0x000e620008000800 */
[----:B------:R-:W-:-:S04]  /*65b40*/  @P5 LOP3.LUT R19, R19, 0x2000000, RZ, 0xfc, !PT ;  /* 0x0200000013135812 */ /* 0x000fc800078efcff */
[----:B------:R-:W-:-:S04]  /*65b50*/  LOP3.LUT R19, R19, 0xfeffffff, RZ, 0xc0, !PT ;  /* 0xfeffffff13137812 */ /* 0x000fc800078ec0ff */
[----:B------:R-:W-:Y:S02]  /*65b60*/  @P4 LOP3.LUT R19, R19, 0x1000000, RZ, 0xfc, !PT ;  /* 0x0100000013134812 */ /* 0x000fe400078efcff */
[----:B--2---:R-:W-:Y:S02]  /*65b70*/  ISETP.LT.AND P4, PT, R20, UR5, !P3 ;  /* 0x0000000514007c0c */ /* 0x004fe4000df81270 */
[----:B---3--:R-:W-:Y:S01]  /*65b80*/  ISETP.LT.AND P5, PT, R6, UR6, !P3 ;  /* 0x0000000606007c0c */ /* 0x008fe2000dfa1270 */
[----:B------:R-:W2:Y:S01]  /*65b90*/  LDCU UR5, c[0x0][0x398] ;  /* 0x00007300ff0577ac */ /* 0x000ea20008000800 */
[----:B------:R-:W-:Y:S02]  /*65ba0*/  LOP3.LUT R19, R19, 0xff7fffff, RZ, 0xc0, !PT ;  /* 0xff7fffff13137812 */ /* 0x000fe400078ec0ff */
[----:B------:R-:W-:Y:S01]  /*65bb0*/  LOP3.LUT P2, RZ, R7, 0x100, RZ, 0xc0, !PT ;  /* 0x0000010007ff7812 */ /* 0x000fe2000784c0ff */
[----:B------:R-:W3:Y:S01]  /*65bc0*/  LDCU UR6, c[0x0][0x398] ;  /* 0x00007300ff0677ac */ /* 0x000ee20008000800 */
[----:B------:R-:W-:-:S04]  /*65bd0*/  @P6 LOP3.LUT R19, R19, 0x800000, RZ, 0xfc, !PT ;  /* 0x0080000013136812 */ /* 0x000fc800078efcff */
[----:B------:R-:W-:Y:S02]  /*65be0*/  LOP3.LUT R19, R19, 0xffbfffff, RZ, 0xc0, !PT ;  /* 0xffbfffff13137812 */ /* 0x000fe400078ec0ff */
[----:B0-----:R-:W-:Y:S02]  /*65bf0*/  ISETP.LT.AND P3, PT, R5, UR7, !P3 ;  /* 0x0000000705007c0c */ /* 0x001fe4000df61270 */
[----:B-1----:R-:W-:Y:S01]  /*65c00*/  ISETP.LT.AND P6, PT, R29, UR4, !P2 ;  /* 0x000000041d007c0c */ /* 0x002fe2000d7c1270 */
[----:B------:R-:W0:Y:S01]  /*65c10*/  LDCU UR7, c[0x0][0x398] ;  /* 0x00007300ff0777ac */ /* 0x000e220008000800 */
[----:B------:R-:W-:Y:S01]  /*65c20*/  @P4 LOP3.LUT R19, R19, 0x400000, RZ, 0xfc, !PT ;  /* 0x0040000013134812 */ /* 0x000fe200078efcff */
[----:B------:R-:W1:Y:S03]  /*65c30*/  LDCU UR4, c[0x0][0x398] ;  /* 0x00007300ff0477ac */ /* 0x000e660008000800 */
[----:B------:R-:W-:-:S04]  /*65c40*/  LOP3.LUT R19, R19, 0xffdfffff, RZ, 0xc0, !PT ;  /* 0xffdfffff13137812 */ /* 0x000fc800078ec0ff */
        /* <DEDUP_REMOVED lines=21> */
[----:B---3--:R-:W-:Y:S02]  /*65da0*/  ISETP.LT.AND P5, PT, R6, UR6, !P1 ;  /* 0x0000000606007c0c */ /* 0x008fe4000cfa1270 */
[----:B------:R-:W-:Y:S01]  /*65db0*/  LOP3.LUT R19, R19, 0xffff7fff, RZ, 0xc0, !PT ;  /* 0xffff7fff13137812 */ /* 0x000fe200078ec0ff */
[----:B------:R-:W2:Y:S01]  /*65dc0*/  LDCU UR5, c[0x0][0x398] ;  /* 0x00007300ff0577ac */ /* 0x000ea20008000800 */
[----:B------:R-:W-:Y:S01]  /*65dd0*/  LOP3.LUT P0, RZ, R7, 0x40, RZ, 0xc0, !PT ;  /* 0x0000004007ff7812 */ /* 0x000fe2000780c0ff */
[----:B------:R-:W3:Y:S01]  /*65de0*/  LDCU UR6, c[0x0][0x398] ;  /* 0x00007300ff0677ac */ /* 0x000ee20008000800 */
        /* <DEDUP_REMOVED lines=14> */
[----:B------:R-:W2:Y:S06]  /*65ed0*/  LDCU UR5, c[0x0][0x398] ;  /* 0x00007300ff0577ac */ /* 0x000eac0008000800 */
[----:B------:R-:W-:-:S02]  /*65ee0*/  @P1 LOP3.LUT R19, R19, 0x800, RZ, 0xfc, !PT ;  /* 0x0000080013131812 */ /* 0x000fc400078efcff */
[----:B------:R-:W-:Y:S01]  /*65ef0*/  LOP3.LUT P4, RZ, R7, 0x20, RZ, 0xc0, !PT ;  /* 0x0000002007ff7812 */ /* 0x000fe2000788c0ff */
[----:B------:R-:W3:Y:S01]  /*65f00*/  LDCU UR6, c[0x0][0x398] ;  /* 0x00007300ff0677ac */ /* 0x000ee20008000800 */
[----:B------:R-:W-:Y:S02]  /*65f10*/  LOP3.LUT R19, R19, 0xfffffbff, RZ, 0xc0, !PT ;  /* 0xfffffbff13137812 */ /* 0x000fe400078ec0ff */
[----:B0-----:R-:W-:Y:S01]  /*65f20*/  ISETP.LT.AND P0, PT, R5, UR7, !P0 ;  /* 0x0000000705007c0c */ /* 0x001fe2000c701270 */
[----:B------:R-:W0:Y:S01]  /*65f30*/  LDCU UR7, c[0x0][0x398] ;  /* 0x00007300ff0777ac */ /* 0x000e220008000800 */
[----:B------:R-:W-:-:S04]  /*65f40*/  @P6 LOP3.LUT R19, R19, 0x400, RZ, 0xfc, !PT ;  /* 0x0000040013136812 */ /* 0x000fc800078efcff */
[----:B------:R-:W-:-:S04]  /*65f50*/  LOP3.LUT R19, R19, 0xfffffdff, RZ, 0xc0, !PT ;  /* 0xfffffdff13137812 */ /* 0x000fc800078ec0ff */
[----:B------:R-:W-:Y:S02]  /*65f60*/  @P5 LOP3.LUT R19, R19, 0x200, RZ, 0xfc, !PT ;  /* 0x0000020013135812 */ /* 0x000fe400078efcff */
[----:B-1----:R-:W-:Y:S02]  /*65f70*/  ISETP.LT.AND P5, PT, R29, UR4, !P4 ;  /* 0x000000041d007c0c */ /* 0x002fe4000e7a1270 */
[----:B--2---:R-:W-:Y:S01]  /*65f80*/  ISETP.LT.AND P6, PT, R20, UR5, !P4 ;  /* 0x0000000514007c0c */ /* 0x004fe2000e7c1270 */
[----:B------:R-:W1:Y:S01]  /*65f90*/  LDCU UR4, c[0x0][0x398] ;  /* 0x00007300ff0477ac */ /* 0x000e620008000800 */
[----:B------:R-:W-:Y:S01]  /*65fa0*/  LOP3.LUT R19, R19, 0xfffffeff, RZ, 0xc0, !PT ;  /* 0xfffffeff13137812 */ /* 0x000fe200078ec0ff */
[----:B------:R-:W2:Y:S03]  /*65fb0*/  LDCU UR5, c[0x0][0x398] ;  /* 0x00007300ff0577ac */ /* 0x000ea60008000800 */
[----:B------:R-:W-:-:S04]  /*65fc0*/  @P0 LOP3.LUT R19, R19, 0x100, RZ, 0xfc, !PT ;  /* 0x0000010013130812 */ /* 0x000fc800078efcff */
[----:B------:R-:W-:-:S04]  /*65fd0*/  LOP3.LUT R19, R19, 0xffffff7f, RZ, 0xc0, !PT ;  /* 0xffffff7f13137812 */ /* 0x000fc800078ec0ff */
[----:B------:R-:W-:Y:S02]  /*65fe0*/  @P5 LOP3.LUT R19, R19, 0x80, RZ, 0xfc, !PT ;  /* 0x0000008013135812 */ /* 0x000fe400078efcff */
[----:B---3--:R-:W-:Y:S02]  /*65ff0*/  ISETP.LT.AND P5, PT, R6, UR6, !P4 ;  /* 0x0000000606007c0c */ /* 0x008fe4000e7a1270 */
[----:B------:R-:W-:Y:S02]  /*66000*/  LOP3.LUT R19, R19, 0xffffffbf, RZ, 0xc0, !PT ;  /* 0xffffffbf13137812 */ /* 0x000fe400078ec0ff */
[----:B0-----:R-:W-:Y:S02]  /*66010*/  ISETP.LT.AND P4, PT, R5, UR7, !P4 ;  /* 0x0000000705007c0c */ /* 0x001fe4000e781270 */
[----:B------:R-:W-:Y:S01]  /*66020*/  LOP3.LUT P3, RZ, R7, 0x10, RZ, 0xc0, !PT ;  /* 0x0000001007ff7812 */ /* 0x000fe2000786c0ff */
[----:B------:R-:W0:Y:S01]  /*66030*/  LDCU UR6, c[0x0][0x398] ;  /* 0x00007300ff0677ac */ /* 0x000e220008000800 */
[----:B------:R-:W-:Y:S01]  /*66040*/  @P6 LOP3.LUT R19, R19, 0x40, RZ, 0xfc, !PT ;  /* 0x0000004013136812 */ /* 0x000fe200078efcff */
[----:B------:R-:W3:Y:S03]  /*66050*/  LDCU UR7, c[0x0][0x398] ;  /* 0x00007300ff0777ac */ /* 0x000ee60008000800 */
[----:B------:R-:W-:-:S02]  /*66060*/  LOP3.LUT R19, R19, 0xffffffdf, RZ, 0xc0, !PT ;  /* 0xffffffdf13137812 */ /* 0x000fc400078ec0ff */
[----:B-1----:R-:W-:Y:S01]  /*66070*/  ISETP.LT.AND P6, PT, R29, UR4, !P3 ;  /* 0x000000041d007c0c */ /* 0x002fe2000dfc1270 */
[----:B------:R-:W1:Y:S01]  /*66080*/  LDCU UR4, c[0x0][0x398] ;  /* 0x00007300ff0477ac */ /* 0x000e620008000800 */
[----:B------:R-:W-:-:S04]  /*66090*/  @P5 LOP3.LUT R19, R19, 0x20, RZ, 0xfc, !PT ;  /* 0x0000002013135812 */ /* 0x000fc800078efcff */
[----:B------:R-:W-:Y:S02]  /*660a0*/  LOP3.LUT R19, R19, 0xffffffef, RZ, 0xc0, !PT ;  /* 0xffffffef13137812 */ /* 0x000fe400078ec0ff */
[----:B--2---:R-:W-:Y:S01]  /*660b0*/  ISETP.LT.AND P5, PT, R20, UR5, !P3 ;  /* 0x0000000514007c0c */ /* 0x004fe2000dfa1270 */
[----:B------:R-:W2:Y:S01]  /*660c0*/  LDCU UR5, c[0x0][0x398] ;  /* 0x00007300ff0577ac */ /* 0x000ea20008000800 */
[----:B------:R-:W-:-:S04]  /*660d0*/  @P4 LOP3.LUT R19, R19, 0x10, RZ, 0xfc, !PT ;  /* 0x0000001013134812 */ /* 0x000fc800078efcff */
[----:B------:R-:W-:Y:S02]  /*660e0*/  LOP3.LUT R19, R19, 0xfffffff7, RZ, 0xc0, !PT ;  /* 0xfffffff713137812 */ /* 0x000fe400078ec0ff */
[----:B0-----:R-:W-:Y:S02]  /*660f0*/  ISETP.LT.AND P4, PT, R6, UR6, !P3 ;  /* 0x0000000606007c0c */ /* 0x001fe4000df81270 */
[----:B------:R-:W-:Y:S01]  /*66100*/  LOP3.LUT P2, RZ, R7, 0x8, RZ, 0xc0, !PT ;  /* 0x0000000807ff7812 */ /* 0x000fe2000784c0ff */
[----:B------:R-:W0:Y:S01]  /*66110*/  LDCU UR6, c[0x0][0x398] ;  /* 0x00007300ff0677ac */ /* 0x000e220008000800 */
[----:B------:R-:W-:Y:S02]  /*66120*/  @P6 LOP3.LUT R19, R19, 0x8, RZ, 0xfc, !PT ;  /* 0x0000000813136812 */ /* 0x000fe400078efcff */
[----:B------:R-:W-:Y:S02]  /*66130*/  LOP3.LUT P6, RZ, R15, 0x2000000, RZ, 0xc0, !PT ;  /* 0x020000000fff7812 */ /* 0x000fe400078cc0ff */
[----:B------:R-:W-:-:S02]  /*66140*/  LOP3.LUT R19, R19, 0xfffffffb, RZ, 0xc0, !PT ;  /* 0xfffffffb13137812 */ /* 0x000fc400078ec0ff */
[----:B---3--:R-:W-:Y:S02]  /*66150*/  ISETP.LT.AND P3, PT, R5, UR7, !P3 ;  /* 0x0000000705007c0c */ /* 0x008fe4000df61270 */
[----:B------:R-:W-:Y:S01]  /*66160*/  LOP3.LUT R25, R25, 0xffefffff, RZ, 0xc0, !PT ;  /* 0xffefffff19197812 */ /* 0x000fe200078ec0ff */
[----:B------:R-:W3:Y:S01]  /*66170*/  LDCU UR7, c[0x0][0x398] ;  /* 0x00007300ff0777ac */ /* 0x000ee20008000800 */
[----:B------:R-:W-:Y:S02]  /*66180*/  @P5 LOP3.LUT R19, R19, 0x4, RZ, 0xfc, !PT ;  /* 0x0000000413135812 */ /* 0x000fe400078efcff */
[----:B-1----:R-:W-:Y:S01]  /*66190*/  ISETP.LT.AND P5, PT, R29, UR4, !P2 ;  /* 0x000000041d007c0c */ /* 0x002fe2000d7a1270 */
[----:B------:R-:W1:Y:S01]  /*661a0*/  LDCU UR4, c[0x0][0x398] ;  /* 0x00007300ff0477ac */ /* 0x000e620008000800 */
[----:B------:R-:W-:Y:S02]  /*661b0*/  LOP3.LUT R19, R19, 0xfffffffd, RZ, 0xc0, !PT ;  /* 0xfffffffd13137812 */ /* 0x000fe400078ec0ff */
[----:B------:R-:W-:-:S02]  /*661c0*/  @P6 LOP3.LUT R25, R25, 0x100000, RZ, 0xfc, !PT ;  /* 0x0010000019196812 */ /* 0x000fc400078efcff */
[----:B------:R-:W-:Y:S02]  /*661d0*/  LOP3.LUT P6, RZ, R15, 0x4000000, RZ, 0xc0, !PT ;  /* 0x040000000fff7812 */ /* 0x000fe400078cc0ff */
[----:B------:R-:W-:Y:S02]  /*661e0*/  @P4 LOP3.LUT R19, R19, 0x2, RZ, 0xfc, !PT ;  /* 0x0000000213134812 */ /* 0x000fe400078efcff */
[----:B--2---:R-:W-:Y:S02]  /*661f0*/  ISETP.LT.AND P4, PT, R20, UR5, !P2 ;  /* 0x0000000514007c0c */ /* 0x004fe4000d781270 */
[----:B------:R-:W-:Y:S01]  /*66200*/  LOP3.LUT R25, R25, 0xffdfffff, RZ, 0xc0, !PT ;  /* 0xffdfffff19197812 */ /* 0x000fe200078ec0ff */
[----:B------:R-:W2:Y:S01]  /*66210*/  LDCU UR5, c[0x0][0x398] ;  /* 0x00007300ff0577ac */ /* 0x000ea20008000800 */
[----:B------:R-:W-:Y:S02]  /*66220*/  LOP3.LUT R19, R19, 0xfffffffe, RZ, 0xc0, !PT ;  /* 0xfffffffe13137812 */ /* 0x000fe400078ec0ff */
[----:B------:R-:W-:-:S02]  /*66230*/  @P5 LOP3.LUT R16, R16, 0x80000000, RZ, 0xfc, !PT ;  /* 0x8000000010105812 */ /* 0x000fc400078efcff */
[----:B------:R-:W-:Y:S02]  /*66240*/  @P3 LOP3.LUT R19, R19, 0x1, RZ, 0xfc, !PT ;  /* 0x0000000113133812 */ /* 0x000fe400078efcff */
[----:B0-----:R-:W-:Y:S02]  /*66250*/  ISETP.LT.AND P3, PT, R6, UR6, !P2 ;  /* 0x0000000606007c0c */ /* 0x001fe4000d761270 */
[----:B------:R-:W-:Y:S02]  /*66260*/  LOP3.LUT R16, R16, 0xbfffffff, RZ, 0xc0, !PT ;  /* 0xbfffffff10107812 */ /* 0x000fe400078ec0ff */
[----:B------:R-:W-:Y:S02]  /*66270*/  @P6 LOP3.LUT R25, R25, 0x200000, RZ, 0xfc, !PT ;  /* 0x0020000019196812 */ /* 0x000fe400078efcff */
[----:B------:R-:W-:Y:S02]  /*66280*/  LOP3.LUT P6, RZ, R15, 0x8000000, RZ, 0xc0, !PT ;  /* 0x080000000fff7812 */ /* 0x000fe400078cc0ff */
[----:B------:R-:W-:-:S02]  /*66290*/  @P4 LOP3.LUT R16, R16, 0x40000000, RZ, 0xfc, !PT ;  /* 0x4000000010104812 */ /* 0x000fc400078efcff */
[----:B---3--:R-:W-:Y:S02]  /*662a0*/  ISETP.LT.AND P2, PT, R5, UR7, !P2 ;  /* 0x0000000705007c0c */ /* 0x008fe4000d741270 */
[----:B------:R-:W-:Y:S01]  /*662b0*/  LOP3.LUT P1, RZ, R7, 0x4, RZ, 0xc0, !PT ;  /* 0x0000000407ff7812 */ /* 0x000fe2000782c0ff */
[----:B------:R-:W0:Y:S01]  /*662c0*/  LDCU UR6, c[0x0][0x398] ;  /* 0x00007300ff0677ac */ /* 0x000e220008000800 */
[----:B------:R-:W-:Y:S02]  /*662d0*/  LOP3.LUT R16, R16, 0xdfffffff, RZ, 0xc0, !PT ;  /* 0xdfffffff10107812 */ /* 0x000fe400078ec0ff */
[----:B------:R-:W-:Y:S01]  /*662e0*/  LOP3.LUT R25, R25, 0xffbfffff, RZ, 0xc0, !PT ;  /* 0xffbfffff19197812 */ /* 0x000fe200078ec0ff */
[----:B------:R-:W3:Y:S01]  /*662f0*/  LDCU UR7, c[0x0][0x398] ;  /* 0x00007300ff0777ac */ /* 0x000ee20008000800 */
[----:B------:R-:W-:Y:S02]  /*66300*/  @P3 LOP3.LUT R16, R16, 0x20000000, RZ, 0xfc, !PT ;  /* 0x2000000010103812 */ /* 0x000fe400078efcff */
[----:B-1----:R-:W-:-:S02]  /*66310*/  ISETP.LT.AND P4, PT, R29, UR4, !P1 ;  /* 0x000000041d007c0c */ /* 0x002fc4000cf81270 */
[----:B------:R-:W-:Y:S02]  /*66320*/  @P6 LOP3.LUT R25, R25, 0x400000, RZ, 0xfc, !PT ;  /* 0x0040000019196812 */ /* 0x000fe400078efcff */
[----:B------:R-:W-:Y:S02]  /*66330*/  LOP3.LUT R16, R16, 0xefffffff, RZ, 0xc0, !PT ;  /* 0xefffffff10107812 */ /* 0x000fe400078ec0ff */
[----:B------:R-:W-:Y:S02]  /*66340*/  LOP3.LUT P6, RZ, R15, 0x10000000, RZ, 0xc0, !PT ;  /* 0x100000000fff7812 */ /* 0x000fe400078cc0ff */
[----:B--2---:R-:W-:Y:S02]  /*66350*/  ISETP.LT.AND P3, PT, R20, UR5, !P1 ;  /* 0x0000000514007c0c */ /* 0x004fe4000cf61270 */
[----:B------:R-:W-:Y:S02]  /*66360*/  LOP3.LUT R25, R25, 0xff7fffff, RZ, 0xc0, !PT ;  /* 0xff7fffff19197812 */ /* 0x000fe400078ec0ff */
[----:B------:R-:W-:Y:S01]  /*66370*/  @P2 LOP3.LUT R16, R16, 0x10000000, RZ, 0xfc, !PT ;  /* 0x1000000010102812 */ /* 0x000fe200078efcff */
[----:B------:R-:W1:Y:S01]  /*66380*/  LDCU UR4, c[0x0][0x398] ;  /* 0x00007300ff0477ac */ /* 0x000e620008000800 */
[----:B------:R-:W2:Y:S02]  /*66390*/  LDCU UR5, c[0x0][0x398] ;  /* 0x00007300ff0577ac */ /* 0x000ea40008000800 */
[----:B------:R-:W-:-:S02]  /*663a0*/  LOP3.LUT R16, R16, 0xf7ffffff, RZ, 0xc0, !PT ;  /* 0xf7ffffff10107812 */ /* 0x000fc400078ec0ff */
[----:B0-----:R-:W-:Y:S02]  /*663b0*/  ISETP.LT.AND P2, PT, R6, UR6, !P1 ;  /* 0x0000000606007c0c */ /* 0x001fe4000cf41270 */
[----:B------:R-:W-:Y:S02]  /*663c0*/  LOP3.LUT P0, RZ, R7, 0x2, RZ, 0xc0, !PT ;  /* 0x0000000207ff7812 */ /* 0x000fe4000780c0ff */
[----:B------:R-:W-:Y:S01]  /*663d0*/  @P4 LOP3.LUT R16, R16, 0x8000000, RZ, 0xfc, !PT ;  /* 0x0800000010104812 */ /* 0x000fe200078efcff */
[----:B------:R-:W0:Y:S01]  /*663e0*/  LDCU UR6, c[0x0][0x398] ;  /* 0x00007300ff0677ac */ /* 0x000e220008000800 */
[----:B------:R-:W-:Y:S02]  /*663f0*/  @P6 LOP3.LUT R25, R25, 0x800000, RZ, 0xfc, !PT ;  /* 0x0080000019196812 */ /* 0x000fe400078efcff */
[----:B------:R-:W-:Y:S02]  /*66400*/  LOP3.LUT P6, RZ, R15, 0x20000000, RZ, 0xc0, !PT ;  /* 0x200000000fff7812 */ /* 0x000fe400078cc0ff */
[----:B------:R-:W-:-:S02]  /*66410*/  LOP3.LUT R16, R16, 0xfbffffff, RZ, 0xc0, !PT ;  /* 0xfbffffff10107812 */ /* 0x000fc400078ec0ff */
[----:B---3--:R-:W-:Y:S02]  /*66420*/  ISETP.LT.AND P1, PT, R5, UR7, !P1 ;  /* 0x0000000705007c0c */ /* 0x008fe4000cf21270 */
[----:B------:R-:W-:Y:S01]  /*66430*/  LOP3.LUT R25, R25, 0xfeffffff, RZ, 0xc0, !PT ;  /* 0xfeffffff19197812 */ /* 0x000fe200078ec0ff */
[----:B------:R-:W3:Y:S01]  /*66440*/  LDCU UR7, c[0x0][0x398] ;  /* 0x00007300ff0777ac */ /* 0x000ee20008000800 */
[----:B------:R-:W-:-:S04]  /*66450*/  @P3 LOP3.LUT R16, R16, 0x4000000, RZ, 0xfc, !PT ;  /* 0x0400000010103812 */ /* 0x000fc800078efcff */
[----:B------:R-:W-:Y:S02]  /*66460*/  LOP3.LUT R16, R16, 0xfdffffff, RZ, 0xc0, !PT ;  /* 0xfdffffff10107812 */ /* 0x000fe400078ec0ff */
[----:B-1----:R-:W-:Y:S02]  /*66470*/  ISETP.LT.AND P3, PT, R29, UR4, !P0 ;  /* 0x000000041d007c0c */ /* 0x002fe4000c761270 */
[C---:B------:R-:W-:Y:S02]  /*66480*/  LOP3.LUT P5, RZ, R15.reuse, 0x1000000, RZ, 0xc0, !PT ;  /* 0x010000000fff7812 */ /* 0x040fe400078ac0ff */
[----:B------:R-:W-:Y:S02]  /*66490*/  LOP3.LUT P4, RZ, R15, 0x800000, RZ, 0xc0, !PT ;  /* 0x008000000fff7812 */ /* 0x000fe4000788c0ff */
[----:B------:R-:W-:Y:S02]  /*664a0*/  @P2 LOP3.LUT R16, R16, 0x2000000, RZ, 0xfc, !PT ;  /* 0x0200000010102812 */ /* 0x000fe400078efcff */
[----:B------:R-:W-:-:S02]  /*664b0*/  @P6 LOP3.LUT R25, R25, 0x1000000, RZ, 0xfc, !PT ;  /* 0x0100000019196812 */ /* 0x000fc400078efcff */
[----:B------:R-:W-:Y:S02]  /*664c0*/  LOP3.LUT P6, RZ, R15, 0x40000000, RZ, 0xc0, !PT ;  /* 0x400000000fff7812 */ /* 0x000fe400078cc0ff */
[----:B------:R-:W-:Y:S02]  /*664d0*/  LOP3.LUT R27, R27, 0xfffffffe, RZ, 0xc0, !PT ;  /* 0xfffffffe1b1b7812 */ /* 0x000fe400078ec0ff */
[----:B------:R-:W-:Y:S02]  /*664e0*/  LOP3.LUT R16, R16, 0xfeffffff, RZ, 0xc0, !PT ;  /* 0xfeffffff10107812 */ /* 0x000fe400078ec0ff */
[----:B--2---:R-:W-:Y:S02]  /*664f0*/  ISETP.LT.AND P2, PT, R20, UR5, !P0 ;  /* 0x0000000514007c0c */ /* 0x004fe4000c741270 */
[----:B------:R-:W-:Y:S02]  /*66500*/  LOP3.LUT R25, R25, 0xfdffffff, RZ, 0xc0, !PT ;  /* 0xfdffffff19197812 */ /* 0x000fe400078ec0ff */
[----:B------:R-:W-:-:S02]  /*66510*/  ISETP.LT.AND P5, PT, R29, UR50, !P5 ;  /* 0x000000321d007c0c */ /* 0x000fc4000efa1270 */
[----:B------:R-:W-:Y:S02]  /*66520*/  @P1 LOP3.LUT R16, R16, 0x1000000, RZ, 0xfc, !PT ;  /* 0x0100000010101812 */ /* 0x000fe400078efcff */
[----:B------:R-:W-:Y:S02]  /*66530*/  ISETP.LT.AND P4, PT, R29, UR49, !P4 ;  /* 0x000000311d007c0c */ /* 0x000fe4000e781270 */
[----:B0-----:R-:W-:Y:S02]  /*66540*/  ISETP.LT.AND P1, PT, R6, UR6, !P0 ;  /* 0x0000000606007c0c */ /* 0x001fe4000c721270 */
[----:B------:R-:W-:Y:S02]  /*66550*/  LOP3.LUT R26, R26, 0x7fffffff, RZ, 0xc0, !PT ;  /* 0x7fffffff1a1a7812 */ /* 0x000fe400078ec0ff */
[----:B------:R-:W-:Y:S02]  /*66560*/  LOP3.LUT R16, R16, 0xff7fffff, RZ, 0xc0, !PT ;  /* 0xff7fffff10107812 */ /* 0x000fe400078ec0ff */
[----:B------:R-:W-:Y:S01]  /*66570*/  LOP3.LUT R3, R3, 0xbfffffff, RZ, 0xc0, !PT ;  /* 0xbfffffff03037812 */ /* 0x000fe200078ec0ff */
[----:B------:R-:W0:Y:S01]  /*66580*/  LDCU UR6, c[0x0][0x398] ;  /* 0x00007300ff0677ac */ /* 0x000e220008000800 */
[----:B------:R-:W-:-:S02]  /*66590*/  @P6 LOP3.LUT R25, R25, 0x2000000, RZ, 0xfc, !PT ;  /* 0x0200000019196812 */ /* 0x000fc400078efcff */
[----:B------:R-:W-:Y:S02]  /*665a0*/  @P3 LOP3.LUT R16, R16, 0x800000, RZ, 0xfc, !PT ;  /* 0x0080000010103812 */ /* 0x000fe400078efcff */
[----:B------:R-:W-:Y:S01]  /*665b0*/  LOP3.LUT P6, RZ, R15, 0x80000000, RZ, 0xc0, !PT ;  /* 0x800000000fff7812 */ /* 0x000fe200078cc0ff */
[----:B------:R-:W1:Y:S01]  /*665c0*/  LDCU UR5, c[0x0][0x398] ;  /* 0x00007300ff0577ac */ /* 0x000e620008000800 */
[----:B------:R-:W-:Y:S02]  /*665d0*/  LOP3.LUT R8, R8, 0xdfffffff, RZ, 0xc0, !PT ;  /* 0xdfffffff08087812 */ /* 0x000fe400078ec0ff */
[----:B------:R-:W-:Y:S02]  /*665e0*/  LOP3.LUT R16, R16, 0xffbfffff, RZ, 0xc0, !PT ;  /* 0xffbfffff10107812 */ /* 0x000fe400078ec0ff */
[----:B------:R-:W-:Y:S01]  /*665f0*/  LOP3.LUT R25, R25, 0xfbffffff, RZ, 0xc0, !PT ;  /* 0xfbffffff19197812 */ /* 0x000fe200078ec0ff */
[----:B------:R-:W2:Y:S01]  /*66600*/  LDCU UR4, c[0x0][0x398] ;  /* 0x00007300ff0477ac */ /* 0x000ea20008000800 */
[----:B------:R-:W0:Y:S01]  /*66610*/  LDCU UR49, c[0x0][0x398] ;  /* 0x00007300ff3177ac */ /* 0x000e220008000800 */
[----:B------:R-:W-:-:S02]  /*66620*/  @P2 LOP3.LUT R16, R16, 0x400000, RZ, 0xfc, !PT ;  /* 0x0040000010102812 */ /* 0x000fc400078efcff */
[----:B---3--:R-:W-:Y:S02]  /*66630*/  ISETP.LT.AND P0, PT, R5, UR7, !P0 ;  /* 0x0000000705007c0c */ /* 0x008fe4000c701270 */
[----:B----4-:R-:W-:Y:S01]  /*66640*/  LOP3.LUT R28, R28, 0xffbfffff, RZ, 0xc0, !PT ;  /* 0xffbfffff1c1c7812 */ /* 0x010fe200078ec0ff */
[----:B------:R-:W3:Y:S01]  /*66650*/  LDCU UR50, c[0x0][0x398] ;  /* 0x00007300ff3277ac */ /* 0x000ee20008000800 */
[----:B------:R-:W-:Y:S02]  /*66660*/  LOP3.LUT R16, R16, 0xffdfffff, RZ, 0xc0, !PT ;  /* 0xffdfffff10107812 */ /* 0x000fe400078ec0ff */
[----:B------:R-:W-:Y:S02]  /*66670*/  @P6 LOP3.LUT R25, R25, 0x4000000, RZ, 0xfc, !PT ;  /* 0x0400000019196812 */ /* 0x000fe400078efcff */
[----:B------:R-:W-:Y:S02]  /*66680*/  LOP3.LUT P6, RZ, R7, 0x1, RZ, 0xc0, !PT ;  /* 0x0000000107ff7812 */ /* 0x000fe400078cc0ff */
[----:B------:R-:W-:-:S02]  /*66690*/  @P1 LOP3.LUT R16, R16, 0x200000, RZ, 0xfc, !PT ;  /* 0x0020000010101812 */ /* 0x000fc400078efcff */
[C---:B------:R-:W-:Y:S02]  /*666a0*/  LOP3.LUT P3, RZ, R15.reuse, 0x400000, RZ, 0xc0, !PT ;  /* 0x004000000fff7812 */ /* 0x040fe4000786c0ff */
[----:B------:R-:W-:Y:S02]  /*666b0*/  LOP3.LUT P2, RZ, R15, 0x200000, RZ, 0xc0, !PT ;  /* 0x002000000fff7812 */ /* 0x000fe4000784c0ff */
[C---:B------:R-:W-:Y:S02]  /*666c0*/  ISETP.LT.AND P6, PT, R29.reuse, UR58, !P6 ;  /* 0x0000003a1d007c0c */ /* 0x040fe4000f7c1270 */
[----:B------:R-:W-:Y:S02]  /*666d0*/  LOP3.LUT R16, R16, 0xffefffff, RZ, 0xc0, !PT ;  /* 0xffefffff10107812 */ /* 0x000fe400078ec0ff */
[C---:B------:R-:W-:Y:S02]  /*666e0*/  ISETP.LT.AND P3, PT, R29.reuse, UR48, !P3 ;  /* 0x000000301d007c0c */ /* 0x040fe4000df61270 */
[----:B------:R-:W-:-:S02]  /*666f0*/  ISETP.LT.AND P2, PT, R29, UR47, !P2 ;  /* 0x0000002f1d007c0c */ /* 0x000fc4000d741270 */
[----:B------:R-:W-:Y:S02]  /*66700*/  LOP3.LUT P1, RZ, R15, 0x100000, RZ, 0xc0, !PT ;  /* 0x001000000fff7812 */ /* 0x000fe4000782c0ff */
[----:B------:R-:W-:Y:S01]  /*66710*/  @P0 LOP3.LUT R16, R16, 0x100000, RZ, 0xfc, !PT ;  /* 0x0010000010100812 */ /* 0x000fe200078efcff */
[----:B------:R-:W4:Y:S01]  /*66720*/  LDCU UR7, c[0x0][0x398] ;  /* 0x00007300ff0777ac */ /* 0x000f220008000800 */
[----:B------:R-:W0:Y:S01]  /*66730*/  LDCU UR58, c[0x0][0x398] ;  /* 0x00007300ff3a77ac */ /* 0x000e220008000800 */
[----:B------:R-:W-:Y:S01]  /*66740*/  STL [R1+0x1f40], R4 ;  /* 0x001f400401007387 */ /* 0x000fe20000100800 */
[----:B------:R-:W-:Y:S01]  /*66750*/  LOP3.LUT R16, R16, 0xfff7ffff, RZ, 0xc0, !PT ;  /* 0xfff7ffff10107812 */ /* 0x000fe200078ec0ff */
[----:B------:R-:W0:Y:S01]  /*66760*/  LDCU UR47, c[0x0][0x398] ;  /* 0x00007300ff2f77ac */ /* 0x000e220008000800 */
[----:B------:R-:W0:Y:S02]  /*66770*/  LDCU UR48, c[0x0][0x398] ;  /* 0x00007300ff3077ac */ /* 0x000e240008000800 */
[----:B------:R-:W-:-:S02]  /*66780*/  @P6 LOP3.LUT R16, R16, 0x80000, RZ, 0xfc, !PT ;  /* 0x0008000010106812 */ /* 0x000fc400078efcff */
[----:B------:R-:W-:-:S04]  /*66790*/  LOP3.LUT P6, RZ, R25, 0x4000000, RZ, 0xc0, !PT ;  /* 0x0400000019ff7812 */ /* 0x000fc800078cc0ff */
[C---:B------:R-:W-:Y:S02]  /*667a0*/  ISETP.LT.AND P6, PT, R29.reuse, UR57, !P6 ;  /* 0x000000391d007c0c */ /* 0x040fe4000f7c1270 */
[----:B------:R-:W-:Y:S02]  /*667b0*/  LOP3.LUT R16, R16, 0xfffeffff, RZ, 0xc0, !PT ;  /* 0xfffeffff10107812 */ /* 0x000fe400078ec0ff */
[----:B------:R-:W-:Y:S02]  /*667c0*/  ISETP.LT.AND P1, PT, R29, UR46, !P1 ;  /* 0x0000002e1d007c0c */ /* 0x000fe4000cf21270 */
[----:B------:R-:W-:Y:S01]  /*667d0*/  LOP3.LUT P0, RZ, R15, 0x80000, RZ, 0xc0, !PT ;  /* 0x000800000fff7812 */ /* 0x000fe2000780c0ff */
[----:B------:R-:W0:Y:S01]  /*667e0*/  LDCU UR57, c[0x0][0x398] ;  /* 0x00007300ff3977ac */ /* 0x000e220008000800 */
[----:B------:R-:W0:Y:S05]  /*667f0*/  LDCU UR46, c[0x0][0x398] ;  /* 0x00007300ff2e77ac */ /* 0x000e2a0008000800 */
[----:B------:R-:W-:-:S02]  /*66800*/  @P6 LOP3.LUT R16, R16, 0x10000, RZ, 0xfc, !PT ;  /* 0x0001000010106812 */ /* 0x000fc400078efcff */
[----:B------:R-:W-:-:S04]  /*66810*/  LOP3.LUT P6, RZ, R25, 0x2000000, RZ, 0xc0, !PT ;  /* 0x0200000019ff7812 */ /* 0x000fc800078cc0ff */
[C---:B------:R-:W-:Y:S02]  /*66820*/  ISETP.LT.AND P6, PT, R29.reuse, UR56, !P6 ;  /* 0x000000381d007c0c */ /* 0x040fe4000f7c1270 */
[----:B------:R-:W-:Y:S02]  /*66830*/  LOP3.LUT R16, R16, 0xffffdfff, RZ, 0xc0, !PT ;  /* 0xffffdfff10107812 */ /* 0x000fe400078ec0ff */
[----:B------:R-:W-:Y:S01]  /*66840*/  ISETP.LT.AND P0, PT, R29, UR45, !P0 ;  /* 0x0000002d1d007c0c */ /* 0x000fe2000c701270 */
[----:B------:R-:W0:Y:S01]  /*66850*/  LDCU UR45, c[0x0][0x398] ;  /* 0x00007300ff2d77ac */ /* 0x000e220008000800 */
[----:B------:R-:W-:Y:S01]  /*66860*/  STL [R1+0x1f44], R10 ;  /* 0x001f440a01007387 */ /* 0x000fe20000100800 */
[----:B------:R-:W0:Y:S06]  /*66870*/  LDCU UR56, c[0x0][0x398] ;  /* 0x00007300ff3877ac */ /* 0x000e2c0008000800 */
[----:B------:R-:W-:-:S02]  /*66880*/  @P6 LOP3.LUT R16, R16, 0x2000, RZ, 0xfc, !PT ;  /* 0x0000200010106812 */ /* 0x000fc400078efcff */
[----:B------:R-:W-:-:S04]  /*66890*/  LOP3.LUT P6, RZ, R25, 0x1000000, RZ, 0xc0, !PT ;  /* 0x0100000019ff7812 */ /* 0x000fc800078cc0ff */
[----:B------:R-:W-:Y:S02]  /*668a0*/  ISETP.LT.AND P6, PT, R29, UR55, !P6 ;  /* 0x000000371d007c0c */ /* 0x000fe4000f7c1270 */
[----:B------:R-:W-:Y:S01]  /*668b0*/  LOP3.LUT R16, R16, 0xfffffbff, RZ, 0xc0, !PT ;  /* 0xfffffbff10107812 */ /* 0x000fe200078ec0ff */
[----:B------:R-:W-:Y:S01]  /*668c0*/  STL [R1+0x1f48], R12 ;  /* 0x001f480c01007387 */ /* 0x000fe20000100800 */
[----:B------:R-:W0:Y:S09]  /*668d0*/  LDCU UR55, c[0x0][0x398] ;  /* 0x00007300ff3777ac */ /* 0x000e320008000800 */
[----:B------:R-:W-:-:S02]  /*668e0*/  @P6 LOP3.LUT R16, R16, 0x400, RZ, 0xfc, !PT ;  /* 0x0000040010106812 */ /* 0x000fc400078efcff */
[----:B------:R-:W-:-:S04]  /*668f0*/  LOP3.LUT P6, RZ, R25, 0x800000, RZ, 0xc0, !PT ;  /* 0x0080000019ff7812 */ /* 0x000fc800078cc0ff */
[----:B------:R-:W-:Y:S02]  /*66900*/  ISETP.LT.AND P6, PT, R29, UR54, !P6 ;  /* 0x000000361d007c0c */ /* 0x000fe4000f7c1270 */
[----:B------:R-:W-:Y:S01]  /*66910*/  LOP3.LUT R16, R16, 0xffffff7f, RZ, 0xc0, !PT ;  /* 0xffffff7f10107812 */ /* 0x000fe200078ec0ff */
[----:B------:R-:W0:Y:S10]  /*66920*/  LDCU UR54, c[0x0][0x398] ;  /* 0x00007300ff3677ac */ /* 0x000e340008000800 */
        /* <DEDUP_REMOVED lines=14> */
[----:B------:R-:W-:Y:S02]  /*66a10*/  LOP3.LUT R25, R25, 0xfffff7ff, RZ, 0xc0, !PT ;  /* 0xfffff7ff19197812 */ /* 0x000fe400078ec0ff */
[----:B------:R-:W-:Y:S01]  /*66a20*/  LOP3.LUT R16, R16, 0xfffbffff, RZ, 0xc0, !PT ;  /* 0xfffbffff10107812 */ /* 0x000fe200078ec0ff */
[----:B------:R-:W-:Y:S01]  /*66a30*/  STL [R1+0x1f50], R11 ;  /* 0x001f500b01007387 */ /* 0x000fe20000100800 */
[----:B------:R-:W0:Y:S07]  /*66a40*/  LDCU UR51, c[0x0][0x398] ;  /* 0x00007300ff3377ac */ /* 0x000e2e0008000800 */
[----:B------:R-:W-:-:S02]  /*66a50*/  @P6 LOP3.LUT R14, R14, 0x40000000, RZ, 0xfc, !PT ;  /* 0x400000000e0e6812 */ /* 0x000fc400078efcff */
[----:B------:R-:W-:-:S13]  /*66a60*/  LOP3.LUT P6, RZ, R15, 0x40, RZ, 0xc0, !PT ;  /* 0x000000400fff7812 */ /* 0x000fda00078cc0ff */
[----:B------:R-:W-:Y:S02]  /*66a70*/  @P6 LOP3.LUT R25, R25, 0x800, RZ, 0xfc, !PT ;  /* 0x0000080019196812 */ /* 0x000fe400078efcff */
[----:B------:R-:W-:Y:S02]  /*66a80*/  LOP3.LUT P6, RZ, R15, 0x80, RZ, 0xc0, !PT ;  /* 0x000000800fff7812 */ /* 0x000fe400078cc0ff */
[----:B------:R-:W-:-:S11]  /*66a90*/  LOP3.LUT R25, R25, 0xffffefff, RZ, 0xc0, !PT ;  /* 0xffffefff19197812 */ /* 0x000fd600078ec0ff */
[----:B------:R-:W-:Y:S02]  /*66aa0*/  @P6 LOP3.LUT R25, R25, 0x1000, RZ, 0xfc, !PT ;  /* 0x0000100019196812 */ /* 0x000fe400078efcff */
[----:B------:R-:W-:Y:S02]  /*66ab0*/  LOP3.LUT P6, RZ, R15, 0x100, RZ, 0xc0, !PT ;  /* 0x000001000fff7812 */ /* 0x000fe400078cc0ff */
[----:B------:R-:W-:-:S11]  /*66ac0*/  LOP3.LUT R25, R25, 0xffffdfff, RZ, 0xc0, !PT ;  /* 0xffffdfff19197812 */ /* 0x000fd600078ec0ff */
[----:B------:R-:W-:Y:S02]  /*66ad0*/  @P6 LOP3.LUT R25, R25, 0x2000, RZ, 0xfc, !PT ;  /* 0x0000200019196812 */ /* 0x000fe400078efcff */
[----:B------:R-:W-:Y:S02]  /*66ae0*/  LOP3.LUT P6, RZ, R15, 0x200, RZ, 0xc0, !PT ;  /* 0x000002000fff7812 */ /* 0x000fe400078cc0ff */
[----:B------:R-:W-:Y:S02]  /*66af0*/  LOP3.LUT R25, R25, 0xffffbfff, RZ, 0xc0, !PT ;  /* 0xffffbfff19197812 */ /* 0x000fe400078ec0ff */
[----:B------:R-:W-:-:S09]  /*66b00*/  LOP3.LUT R14, R14, 0xf7ffffff, RZ, 0xc0, !PT ;  /* 0xf7ffffff0e0e7812 */ /* 0x000fd200078ec0ff */
[----:B------:R-:W-:Y:S02]  /*66b10*/  @P6 LOP3.LUT R25, R25, 0x4000, RZ, 0xfc, !PT ;  /* 0x0000400019196812 */ /* 0x000fe400078efcff */
[----:B------:R-:W-:Y:S02]  /*66b20*/  LOP3.LUT P6, RZ, R15, 0x400, RZ, 0xc0, !PT ;  /* 0x000004000fff7812 */ /* 0x000fe400078cc0ff */
[----:B------:R-:W-:Y:S02]  /*66b30*/  @P5 LOP3.LUT R14, R14, 0x8000000, RZ, 0xfc, !PT ;  /* 0x080000000e0e5812 */ /* 0x000fe400078efcff */
[----:B------:R-:W-:Y:S02]  /*66b40*/  LOP3.LUT R25, R25, 0xffff7fff, RZ, 0xc0, !PT ;  /* 0xffff7fff19197812 */ /* 0x000fe400078ec0ff */
[----:B------:R-:W-:-:S04]  /*66b50*/  LOP3.LUT R14, R14, 0xfeffffff, RZ, 0xc0, !PT ;  /* 0xfeffffff0e0e7812 */ /* 0x000fc800078ec0ff */
[----:B------:R-:W-:-:S03]  /*66b60*/  @P4 LOP3.LUT R14, R14, 0x1000000, RZ, 0xfc, !PT ;  /* 0x010000000e0e4812 */ /* 0x000fc600078efcff */
[----:B------:R-:W-:Y:S02]  /*66b70*/  @P6 LOP3.LUT R25, R25, 0x8000, RZ, 0xfc, !PT ;  /* 0x0000800019196812 */ /* 0x000fe400078efcff */
[----:B------:R-:W-:Y:S02]  /*66b80*/  LOP3.LUT P6, RZ, R15, 0x800, RZ, 0xc0, !PT ;  /* 0x000008000fff7812 */ /* 0x000fe400078cc0ff */
[----:B------:R-:W-:Y:S02]  /*66b90*/  LOP3.LUT R14, R14, 0xffdfffff, RZ, 0xc0, !PT ;  /* 0xffdfffff0e0e7812 */ /* 0x000fe400078ec0ff */
[----:B------:R-:W-:Y:S02]  /*66ba0*/  LOP3.LUT R25, R25, 0xfffeffff, RZ, 0xc0, !PT ;  /* 0xfffeffff19197812 */ /* 0x000fe400078ec0ff */
[----:B------:R-:W-:-:S04]  /*66bb0*/  @P3 LOP3.LUT R14, R14, 0x200000, RZ, 0xfc, !PT ;  /* 0x002000000e0e3812 */ /* 0x000fc800078efcff */
[----:B------:R-:W-:-:S03]  /*66bc0*/  LOP3.LUT R14, R14, 0xfffbffff, RZ, 0xc0, !PT ;  /* 0xfffbffff0e0e7812 */ /* 0x000fc600078ec0ff */
[----:B------:R-:W-:Y:S02]  /*66bd0*/  @P6 LOP3.LUT R25, R25, 0x10000, RZ, 0xfc, !PT ;  /* 0x0001000019196812 */ /* 0x000fe400078efcff */
[----:B------:R-:W-:Y:S02]  /*66be0*/  LOP3.LUT P6, RZ, R15, 0x1000, RZ, 0xc0, !PT ;  /* 0x000010000fff7812 */ /* 0x000fe400078cc0ff */
[----:B------:R-:W-:Y:S02]  /*66bf0*/  @P2 LOP3.LUT R14, R14, 0x40000, RZ, 0xfc, !PT ;  /* 0x000400000e0e2812 */ /* 0x000fe400078efcff */
[----:B------:R-:W-:Y:S02]  /*66c00*/  LOP3.LUT R25, R25, 0xfffdffff, RZ, 0xc0, !PT ;  /* 0xfffdffff19197812 */ /* 0x000fe400078ec0ff */
[----:B------:R-:W-:Y:S02]  /*66c10*/  LOP3.LUT R14, R14, 0xffff7fff, RZ, 0xc0, !PT ;  /* 0xffff7fff0e0e7812 */ /* 0x000fe400078ec0ff */
[----:B------:R-:W-:-:S02]  /*66c20*/  LOP3.LUT P2, RZ, R15, 0x40000, RZ, 0xc0, !PT ;  /* 0x000400000fff7812 */ /* 0x000fc4000784c0ff */
[----:B------:R-:W-:Y:S02]  /*66c30*/  @P1 LOP3.LUT R14, R14, 0x8000, RZ, 0xfc, !PT ;  /* 0x000080000e0e1812 */ /* 0x000fe400078efcff */
[----:B------:R-:W-:Y:S02]  /*66c40*/  ISETP.LT.AND P2, PT, R29, UR44, !P2 ;  /* 0x0000002c1d007c0c */ /* 0x000fe4000d741270 */
[----:B------:R-:W-:Y:S02]  /*66c50*/  @P6 LOP3.LUT R25, R25, 0x20000, RZ, 0xfc, !PT ;  /* 0x0002000019196812 */ /* 0x000fe400078efcff */
[C---:B------:R-:W-:Y:S02]  /*66c60*/  LOP3.LUT P6, RZ, R15.reuse, 0x2000, RZ, 0xc0, !PT ;  /* 0x000020000fff7812 */ /* 0x040fe400078cc0ff */
[----:B------:R-:W-:Y:S02]  /*66c70*/  LOP3.LUT R14, R14, 0xffffefff, RZ, 0xc0, !PT ;  /* 0xffffefff0e0e7812 */ /* 0x000fe400078ec0ff */
[----:B------:R-:W-:-:S02]  /*66c80*/  LOP3.LUT P1, RZ, R15, 0x20000, RZ, 0xc0, !PT ;  /* 0x000200000fff7812 */ /* 0x000fc4000782c0ff */
[----:B------:R-:W-:Y:S02]  /*66c90*/  LOP3.LUT R25, R25, 0xfffbffff, RZ, 0xc0, !PT ;  /* 0xfffbffff19197812 */ /* 0x000fe400078ec0ff */
[----:B------:R-:W-:Y:S02]  /*66ca0*/  LOP3.LUT P3, RZ, R15, 0x10, RZ, 0xc0, !PT ;  /* 0x000000100fff7812 */ /* 0x000fe4000786c0ff */
[----:B------:R-:W-:Y:S02]  /*66cb0*/  @P0 LOP3.LUT R14, R14, 0x1000, RZ, 0xfc, !PT ;  /* 0x000010000e0e0812 */ /* 0x000fe400078efcff */
[----:B------:R-:W-:Y:S02]  /*66cc0*/  ISETP.LT.AND P4, PT, R29, UR43, !P1 ;  /* 0x0000002b1d007c0c */ /* 0x000fe4000cf81270 */
[----:B------:R-:W-:Y:S01]  /*66cd0*/  LOP3.LUT P5, RZ, R15, 0x20, RZ, 0xc0, !PT ;  /* 0x000000200fff7812 */ /* 0x000fe200078ac0ff */
[----:B------:R-:W0:Y:S01]  /*66ce0*/  LDCU UR44, c[0x0][0x398] ;  /* 0x00007300ff2c77ac */ /* 0x000e220008000800 */
[----:B------:R-:W-:-:S02]  /*66cf0*/  LOP3.LUT R14, R14, 0xfffffdff, RZ, 0xc0, !PT ;  /* 0xfffffdff0e0e7812 */ /* 0x000fc400078ec0ff */
[----:B------:R-:W-:Y:S02]  /*66d00*/  @P6 LOP3.LUT R25, R25, 0x40000, RZ, 0xfc, !PT ;  /* 0x0004000019196812 */ /* 0x000fe400078efcff */
[C---:B------:R-:W-:Y:S02]  /*66d10*/  LOP3.LUT P6, RZ, R15.reuse, 0x4000, RZ, 0xc0, !PT ;  /* 0x000040000fff7812 */ /* 0x040fe400078cc0ff */
[----:B------:R-:W-:Y:S02]  /*66d20*/  @P2 LOP3.LUT R14, R14, 0x200, RZ, 0xfc, !PT ;  /* 0x000002000e0e2812 */ /* 0x000fe400078efcff */
[----:B------:R-:W-:Y:S02]  /*66d30*/  LOP3.LUT P0, RZ, R15, 0x10000, RZ, 0xc0, !PT ;  /* 0x000100000fff7812 */ /* 0x000fe4000780c0ff */
[----:B------:R-:W-:Y:S02]  /*66d40*/  ISETP.LT.AND P3, PT, R29, UR28, !P3 ;  /* 0x0000001c1d007c0c */ /* 0x000fe4000df61270 */
[----:B------:R-:W-:-:S02]  /*66d50*/  LOP3.LUT R25, R25, 0xfff7ffff, RZ, 0xc0, !PT ;  /* 0xfff7ffff19197812 */ /* 0x000fc400078ec0ff */
[----:B------:R-:W-:Y:S02]  /*66d60*/  LOP3.LUT R14, R14, 0xffffffbf, RZ, 0xc0, !PT ;  /* 0xffffffbf0e0e7812 */ /* 0x000fe400078ec0ff */
[C---:B------:R-:W-:Y:S02]  /*66d70*/  LOP3.LUT P2, RZ, R15.reuse, 0x8, RZ, 0xc0, !PT ;  /* 0x000000080fff7812 */ /* 0x040fe4000784c0ff */
[----:B------:R-:W-:Y:S02]  /*66d80*/  LOP3.LUT P1, RZ, R15, 0x4, RZ, 0xc0, !PT ;  /* 0x000000040fff7812 */ /* 0x000fe4000782c0ff */
[C---:B------:R-:W-:Y:S02]  /*66d90*/  ISETP.LT.AND P5, PT, R29.reuse, UR29, !P5 ;  /* 0x0000001d1d007c0c */ /* 0x040fe4000efa1270 */
[----:B------:R-:W-:Y:S02]  /*66da0*/  @P4 LOP3.LUT R14, R14, 0x40, RZ, 0xfc, !PT ;  /* 0x000000400e0e4812 */ /* 0x000fe400078efcff */
[----:B------:R-:W-:Y:S01]  /*66db0*/  ISETP.LT.AND P4, PT, R29, UR42, !P0 ;  /* 0x0000002a1d007c0c */ /* 0x000fe2000c781270 */
[----:B------:R-:W0:Y:S01]  /*66dc0*/  LDCU UR28, c[0x0][0x398] ;  /* 0x00007300ff1c77ac */ /* 0x000e220008000800 */
[----:B------:R-:W0:Y:S01]  /*66dd0*/  LDCU UR43, c[0x0][0x398] ;  /* 0x00007300ff2b77ac */ /* 0x000e220008000800 */
[----:B------:R-:W-:-:S02]  /*66de0*/  @P6 LOP3.LUT R25, R25, 0x80000, RZ, 0xfc, !PT ;  /* 0x0008000019196812 */ /* 0x000fc400078efcff */
[----:B------:R-:W-:Y:S02]  /*66df0*/  LOP3.LUT P6, RZ, R15, 0x8000, RZ, 0xc0, !PT ;  /* 0x000080000fff7812 */ /* 0x000fe400078cc0ff */
[----:B------:R-:W-:Y:S02]  /*66e00*/  LOP3.LUT R14, R14, 0xfffffff7, RZ, 0xc0, !PT ;  /* 0xfffffff70e0e7812 */ /* 0x000fe400078ec0ff */
[----:B------:R-:W-:Y:S02]  /*66e10*/  ISETP.LT.AND P2, PT, R29, UR27, !P2 ;  /* 0x0000001b1d007c0c */ /* 0x000fe4000d741270 */
[----:B------:R-:W-:Y:S02]  /*66e20*/  @P3 LOP3.LUT R17, R17, 0x80000000, RZ, 0xfc, !PT ;  /* 0x8000000011113812 */ /* 0x000fe400078efcff */
[C---:B------:R-:W-:Y:S02]  /*66e30*/  ISETP.LT.AND P6, PT, R29.reuse, UR39, !P6 ;  /* 0x000000271d007c0c */ /* 0x040fe4000f7c1270 */
[----:B------:R-:W-:Y:S01]  /*66e40*/  ISETP.LT.AND P1, PT, R29, UR26, !P1 ;  /* 0x0000001a1d007c0c */ /* 0x000fe2000cf21270 */
[----:B------:R-:W0:Y:S01]  /*66e50*/  LDCU UR42, c[0x0][0x398] ;  /* 0x00007300ff2a77ac */ /* 0x000e220008000800 */
[----:B------:R-:W0:Y:S01]  /*66e60*/  LDCU UR29, c[0x0][0x398] ;  /* 0x00007300ff1d77ac */ /* 0x000e220008000800 */
[----:B------:R-:W-:-:S02]  /*66e70*/  @P4 LOP3.LUT R14, R14, 0x8, RZ, 0xfc, !PT ;  /* 0x000000080e0e4812 */ /* 0x000fc400078efcff */
[----:B------:R-:W-:Y:S02]  /*66e80*/  LOP3.LUT R17, R17, 0xefffffff, RZ, 0xc0, !PT ;  /* 0xefffffff11117812 */ /* 0x000fe400078ec0ff */
[----:B------:R-:W-:Y:S02]  /*66e90*/  LOP3.LUT P0, RZ, R15, 0x2, RZ, 0xc0, !PT ;  /* 0x000000020fff7812 */ /* 0x000fe4000780c0ff */
[----:B------:R-:W-:Y:S02]  /*66ea0*/  LOP3.LUT P3, RZ, R25, 0x100, RZ, 0xc0, !PT ;  /* 0x0000010019ff7812 */ /* 0x000fe4000786c0ff */
[----:B------:R-:W-:Y:S01]  /*66eb0*/  LOP3.LUT R14, R14, 0xfffffffe, RZ, 0xc0, !PT ;  /* 0xfffffffe0e0e7812 */ /* 0x000fe200078ec0ff */
[----:B------:R-:W0:Y:S01]  /*66ec0*/  LDCU UR39, c[0x0][0x398] ;  /* 0x00007300ff2777ac */ /* 0x000e220008000800 */
[----:B------:R-:W0:Y:S01]  /*66ed0*/  LDCU UR27, c[0x0][0x398] ;  /* 0x00007300ff1b77ac */ /* 0x000e220008000800 */
[----:B------:R-:W0:Y:S01]  /*66ee0*/  LDCU UR26, c[0x0][0x398] ;  /* 0x00007300ff1a77ac */ /* 0x000e220008000800 */
[----:B------:R-:W-:-:S02]  /*66ef0*/  @P6 LOP3.LUT R14, R14, 0x1, RZ, 0xfc, !PT ;  /* 0x000000010e0e6812 */ /* 0x000fc400078efcff */
[----:B------:R-:W-:-:S04]  /*66f00*/  LOP3.LUT P6, RZ, R25, 0x80000, RZ, 0xc0, !PT ;  /* 0x0008000019ff7812 */ /* 0x000fc800078cc0ff */
[----:B------:R-:W-:Y:S02]  /*66f10*/  ISETP.LT.AND P6, PT, R29, UR38, !P6 ;  /* 0x000000261d007c0c */ /* 0x000fe4000f7c1270 */
[----:B------:R-:W-:Y:S02]  /*66f20*/  @P2 LOP3.LUT R17, R17, 0x10000000, RZ, 0xfc, !PT ;  /* 0x1000000011112812 */ /* 0x000fe400078efcff */
[----:B------:R-:W-:Y:S02]  /*66f30*/  ISETP.LT.AND P0, PT, R29, UR25, !P0 ;  /* 0x000000191d007c0c */ /* 0x000fe4000c701270 */
[----:B------:R-:W-:Y:S02]  /*66f40*/  LOP3.LUT P4, RZ, R15, 0x1, RZ, 0xc0, !PT ;  /* 0x000000010fff7812 */ /* 0x000fe4000788c0ff */
[----:B------:R-:W-:Y:S01]  /*66f50*/  LOP3.LUT R14, R14, 0xdfffffff, RZ, 0xc0, !PT ;  /* 0xdfffffff0e0e7812 */ /* 0x000fe200078ec0ff */
[----:B------:R-:W0:Y:S04]  /*66f60*/  LDCU UR38, c[0x0][0x398] ;  /* 0x00007300ff2677ac */ /* 0x000e280008000800 */
[----:B------:R-:W-:-:S02]  /*66f70*/  @P6 LOP3.LUT R2, R2, 0x20000000, RZ, 0xfc, !PT ;  /* 0x2000000002026812 */ /* 0x000fc400078efcff */
[----:B------:R-:W-:Y:S02]  /*66f80*/  LOP3.LUT P6, RZ, R25, 0x40000, RZ, 0xc0, !PT ;  /* 0x0004000019ff7812 */ /* 0x000fe400078cc0ff */
[----:B------:R-:W-:Y:S02]  /*66f90*/  LOP3.LUT R17, R17, 0xfdffffff, RZ, 0xc0, !PT ;  /* 0xfdffffff11117812 */ /* 0x000fe400078ec0ff */
[----:B------:R-:W-:Y:S01]  /*66fa0*/  LOP3.LUT P2, RZ, R25, 0x80, RZ, 0xc0, !PT ;  /* 0x0000008019ff7812 */ /* 0x000fe2000784c0ff */
[----:B------:R-:W0:Y:S01]  /*66fb0*/  LDCU UR25, c[0x0][0x398] ;  /* 0x00007300ff1977ac */ /* 0x000e220008000800 */
[----:B------:R-:W-:Y:S02]  /*66fc0*/  ISETP.LT.AND P6, PT, R29, UR37, !P6 ;  /* 0x000000251d007c0c */ /* 0x000fe4000f7c1270 */
[----:B------:R-:W-:Y:S02]  /*66fd0*/  LOP3.LUT R2, R2, 0xfbffffff, RZ, 0xc0, !PT ;  /* 0xfbffffff02027812 */ /* 0x000fe400078ec0ff */
[----:B------:R-:W-:-:S02]  /*66fe0*/  @P1 LOP3.LUT R17, R17, 0x2000000, RZ, 0xfc, !PT ;  /* 0x0200000011111812 */ /* 0x000fc400078efcff */
[----:B------:R-:W-:Y:S01]  /*66ff0*/  ISETP.LT.AND P4, PT, R29, UR24, !P4 ;  /* 0x000000181d007c0c */ /* 0x000fe2000e781270 */
[----:B------:R-:W0:Y:S06]  /*67000*/  LDCU UR37, c[0x0][0x398] ;  /* 0x00007300ff2577ac */ /* 0x000e2c0008000800 */
[----:B------:R-:W-:Y:S02]  /*67010*/  @P6 LOP3.LUT R2, R2, 0x4000000, RZ, 0xfc, !PT ;  /* 0x0400000002026812 */ /* 0x000fe400078efcff */
[----:B------:R-:W-:Y:S02]  /*67020*/  LOP3.LUT P6, RZ, R25, 0x20000, RZ, 0xc0, !PT ;  /* 0x0002000019ff7812 */ /* 0x000fe400078cc0ff */
[----:B------:R-:W-:-:S02]  /*67030*/  LOP3.LUT R17, R17, 0xffbfffff, RZ, 0xc0, !PT ;  /* 0xffbfffff11117812 */ /* 0x000fc400078ec0ff */
[----:B------:R-:W-:Y:S02]  /*67040*/  LOP3.LUT P1, RZ, R25, 0x40, RZ, 0xc0, !PT ;  /* 0x0000004019ff7812 */ /* 0x000fe4000782c0ff */
[----:B------:R-:W-:Y:S02]  /*67050*/  @P2 LOP3.LUT R27, R27, 0x1, RZ, 0xfc, !PT ;  /* 0x000000011b1b2812 */ /* 0x000fe400078efcff */
[----:B------:R-:W-:Y:S02]  /*67060*/  ISETP.LT.AND P6, PT, R29, UR36, !P6 ;  /* 0x000000241d007c0c */ /* 0x000fe4000f7c1270 */
[----:B------:R-:W-:Y:S02]  /*67070*/  LOP3.LUT R2, R2, 0xff7fffff, RZ, 0xc0, !PT ;  /* 0xff7fffff02027812 */ /* 0x000fe400078ec0ff */
[----:B------:R-:W-:Y:S02]  /*67080*/  @P0 LOP3.LUT R17, R17, 0x400000, RZ, 0xfc, !PT ;  /* 0x0040000011110812 */ /* 0x000fe400078efcff */
[----:B------:R-:W-:Y:S01]  /*67090*/  LOP3.LUT R27, R27, 0xfffffffd, RZ, 0xc0, !PT ;  /* 0xfffffffd1b1b7812 */ /* 0x000fe200078ec0ff */
[----:B------:R-:W0:Y:S01]  /*670a0*/  LDCU UR36, c[0x0][0x398] ;  /* 0x00007300ff2477ac */ /* 0x000e220008000800 */
[----:B------:R-:W0:Y:S05]  /*670b0*/  LDCU UR24, c[0x0][0x398] ;  /* 0x00007300ff1877ac */ /* 0x000e2a0008000800 */
[----:B------:R-:W-:-:S02]  /*670c0*/  @P6 LOP3.LUT R2, R2, 0x800000, RZ, 0xfc, !PT ;  /* 0x0080000002026812 */ /* 0x000fc400078efcff */
[----:B------:R-:W-:-:S04]  /*670d0*/  LOP3.LUT P6, RZ, R25, 0x10000, RZ, 0xc0, !PT ;  /* 0x0001000019ff7812 */ /* 0x000fc800078cc0ff */
[----:B------:R-:W-:Y:S02]  /*670e0*/  ISETP.LT.AND P6, PT, R29, UR35, !P6 ;  /* 0x000000231d007c0c */ /* 0x000fe4000f7c1270 */
[----:B------:R-:W-:Y:S02]  /*670f0*/  LOP3.LUT R2, R2, 0xffefffff, RZ, 0xc0, !PT ;  /* 0xffefffff02027812 */ /* 0x000fe400078ec0ff */
[----:B------:R-:W-:Y:S02]  /*67100*/  LOP3.LUT R17, R17, 0xfff7ffff, RZ, 0xc0, !PT ;  /* 0xfff7ffff11117812 */ /* 0x000fe400078ec0ff */
[----:B------:R-:W-:Y:S02]  /*67110*/  LOP3.LUT P0, RZ, R25, 0x20, RZ, 0xc0, !PT ;  /* 0x0000002019ff7812 */ /* 0x000fe4000780c0ff */
[----:B------:R-:W-:Y:S01]  /*67120*/  @P3 LOP3.LUT R27, R27, 0x2, RZ, 0xfc, !PT ;  /* 0x000000021b1b3812 */ /* 0x000fe200078efcff */
[----:B------:R-:W0:Y:S04]  /*67130*/  LDCU UR35, c[0x0][0x398] ;  /* 0x00007300ff2377ac */ /* 0x000e280008000800 */
[----:B------:R-:W-:-:S02]  /*67140*/  @P6 LOP3.LUT R2, R2, 0x100000, RZ, 0xfc, !PT ;  /* 0x0010000002026812 */ /* 0x000fc400078efcff */
[----:B------:R-:W-:-:S04]  /*67150*/  LOP3.LUT P6, RZ, R25, 0x8000, RZ, 0xc0, !PT ;  /* 0x0000800019ff7812 */ /* 0x000fc800078cc0ff */
[----:B------:R-:W-:Y:S02]  /*67160*/  ISETP.LT.AND P6, PT, R29, UR34, !P6 ;  /* 0x000000221d007c0c */ /* 0x000fe4000f7c1270 */
[----:B------:R-:W-:Y:S02]  /*67170*/  LOP3.LUT R2, R2, 0xfffdffff, RZ, 0xc0, !PT ;  /* 0xfffdffff02027812 */ /* 0x000fe400078ec0ff */
[----:B------:R-:W-:Y:S02]  /*67180*/  @P4 LOP3.LUT R17, R17, 0x80000, RZ, 0xfc, !PT ;  /* 0x0008000011114812 */ /* 0x000fe400078efcff */
[----:B------:R-:W-:Y:S02]  /*67190*/  LOP3.LUT R27, R27, 0xfffffffb, RZ, 0xc0, !PT ;  /* 0xfffffffb1b1b7812 */ /* 0x000fe400078ec0ff */
[----:B------:R-:W-:Y:S01]  /*671a0*/  @P0 LOP3.LUT R26, R26, 0x80000000, RZ, 0xfc, !PT ;  /* 0x800000001a1a0812 */ /* 0x000fe200078efcff */
[----:B------:R-:W0:Y:S04]  /*671b0*/  LDCU UR34, c[0x0][0x398] ;  /* 0x00007300ff2277ac */ /* 0x000e280008000800 */
[----:B------:R-:W-:-:S02]  /*671c0*/  @P6 LOP3.LUT R2, R2, 0x20000, RZ, 0xfc, !PT ;  /* 0x0002000002026812 */ /* 0x000fc400078efcff */
[----:B------:R-:W-:-:S04]  /*671d0*/  LOP3.LUT P6, RZ, R25, 0x4000, RZ, 0xc0, !PT ;  /* 0x0000400019ff7812 */ /* 0x000fc800078cc0ff */
[C---:B------:R-:W-:Y:S02]  /*671e0*/  ISETP.LT.AND P6, PT, R29.reuse, UR33, !P6 ;  /* 0x000000211d007c0c */ /* 0x040fe4000f7c1270 */
[----:B------:R-:W-:Y:S02]  /*671f0*/  LOP3.LUT R2, R2, 0xffffbfff, RZ, 0xc0, !PT ;  /* 0xffffbfff02027812 */ /* 0x000fe400078ec0ff */
[----:B------:R-:W-:Y:S02]  /*67200*/  ISETP.LT.AND P4, PT, R29, UR23, !P0 ;  /* 0x000000171d007c0c */ /* 0x000fe4000c781270 */
[----:B------:R-:W-:Y:S02]  /*67210*/  LOP3.LUT R17, R17, 0xfffeffff, RZ, 0xc0, !PT ;  /* 0xfffeffff11117812 */ /* 0x000fe400078ec0ff */
[----:B------:R-:W-:Y:S01]  /*67220*/  LOP3.LUT R26, R26, 0xbfffffff, RZ, 0xc0, !PT ;  /* 0xbfffffff1a1a7812 */ /* 0x000fe200078ec0ff */
[----:B------:R-:W0:Y:S01]  /*67230*/  LDCU UR23, c[0x0][0x398] ;  /* 0x00007300ff1777ac */ /* 0x000e220008000800 */
[----:B------:R-:W0:Y:S03]  /*67240*/  LDCU UR33, c[0x0][0x398] ;  /* 0x00007300ff2177ac */ /* 0x000e260008000800 */
[----:B------:R-:W-:-:S02]  /*67250*/  @P6 LOP3.LUT R2, R2, 0x4000, RZ, 0xfc, !PT ;  /* 0x0000400002026812 */ /* 0x000fc400078efcff */
[----:B------:R-:W-:-:S04]  /*67260*/  LOP3.LUT P6, RZ, R25, 0x2000, RZ, 0xc0, !PT ;  /* 0x0000200019ff7812 */ /* 0x000fc800078cc0ff */
[----:B------:R-:W-:Y:S02]  /*67270*/  ISETP.LT.AND P6, PT, R29, UR32, !P6 ;  /* 0x000000201d007c0c */ /* 0x000fe4000f7c1270 */
[----:B------:R-:W-:Y:S02]  /*67280*/  @P4 LOP3.LUT R17, R17, 0x10000, RZ, 0xfc, !PT ;  /* 0x0001000011114812 */ /* 0x000fe400078efcff */
[----:B------:R-:W-:Y:S02]  /*67290*/  ISETP.LT.AND P4, PT, R29, UR22, !P1 ;  /* 0x000000161d007c0c */ /* 0x000fe4000cf81270 */
[----:B------:R-:W-:Y:S02]  /*672a0*/  LOP3.LUT R2, R2, 0xfffff7ff, RZ, 0xc0, !PT ;  /* 0xfffff7ff02027812 */ /* 0x000fe400078ec0ff */
[----:B------:R-:W-:Y:S02]  /*672b0*/  @P1 LOP3.LUT R26, R26, 0x40000000, RZ, 0xfc, !PT ;  /* 0x400000001a1a1812 */ /* 0x000fe400078efcff */
[----:B------:R-:W-:-:S02]  /*672c0*/  LOP3.LUT R17, R17, 0xffffdfff, RZ, 0xc0, !PT ;  /* 0xffffdfff11117812 */ /* 0x000fc400078ec0ff */
[----:B------:R-:W-:Y:S01]  /*672d0*/  LOP3.LUT P0, RZ, R9, 0x1000000, RZ, 0xc0, !PT ;  /* 0x0100000009ff7812 */ /* 0x000fe2000780c0ff */
[----:B------:R-:W0:Y:S01]  /*672e0*/  LDCU UR32, c[0x0][0x398] ;  /* 0x00007300ff2077ac */ /* 0x000e220008000800 */
[----:B------:R-:W0:Y:S01]  /*672f0*/  LDCU UR22, c[0x0][0x398] ;  /* 0x00007300ff1677ac */ /* 0x000e220008000800 */
[----:B------:R-:W-:Y:S02]  /*67300*/  @P6 LOP3.LUT R2, R2, 0x800, RZ, 0xfc, !PT ;  /* 0x0000080002026812 */ /* 0x000fe400078efcff */
[----:B------:R-:W-:Y:S02]  /*67310*/  LOP3.LUT P6, RZ, R25, 0x1000, RZ, 0xc0, !PT ;  /* 0x0000100019ff7812 */ /* 0x000fe400078cc0ff */
[----:B------:R-:W-:Y:S02]  /*67320*/  @P4 LOP3.LUT R17, R17, 0x2000, RZ, 0xfc, !PT ;  /* 0x0000200011114812 */ /* 0x000fe400078efcff */
[C---:B------:R-:W-:Y:S02]  /*67330*/  ISETP.LT.AND P4, PT, R29.reuse, UR21, !P2 ;  /* 0x000000151d007c0c */ /* 0x040fe4000d781270 */
[----:B------:R-:W-:-:S02]  /*67340*/  ISETP.LT.AND P6, PT, R29, UR31, !P6 ;  /* 0x0000001f1d007c0c */ /* 0x000fc4000f7c1270 */
[----:B------:R-:W-:Y:S02]  /*67350*/  LOP3.LUT R2, R2, 0xfffffeff, RZ, 0xc0, !PT ;  /* 0xfffffeff02027812 */ /* 0x000fe400078ec0ff */
[----:B------:R-:W-:Y:S02]  /*67360*/  LOP3.LUT R17, R17, 0xfffffbff, RZ, 0xc0, !PT ;  /* 0xfffffbff11117812 */ /* 0x000fe400078ec0ff */
[C---:B------:R-:W-:Y:S02]  /*67370*/  LOP3.LUT P2, RZ, R9.reuse, 0x400000, RZ, 0xc0, !PT ;  /* 0x0040000009ff7812 */ /* 0x040fe4000784c0ff */
[----:B------:R-:W-:Y:S02]  /*67380*/  LOP3.LUT P1, RZ, R9, 0x800000, RZ, 0xc0, !PT ;  /* 0x0080000009ff7812 */ /* 0x000fe4000782c0ff */
[----:B------:R-:W-:Y:S01]  /*67390*/  ISETP.LT.AND P0, PT, R29, UR14, !P0 ;  /* 0x0000000e1d007c0c */ /* 0x000fe2000c701270 */
[----:B------:R-:W0:Y:S01]  /*673a0*/  LDCU UR31, c[0x0][0x398] ;  /* 0x00007300ff1f77ac */ /* 0x000e220008000800 */
[----:B------:R-:W0:Y:S01]  /*673b0*/  LDCU UR21, c[0x0][0x398] ;  /* 0x00007300ff1577ac */ /* 0x000e220008000800 */
[----:B------:R-:W-:-:S02]  /*673c0*/  @P4 LOP3.LUT R17, R17, 0x400, RZ, 0xfc, !PT ;  /* 0x0000040011114812 */ /* 0x000fc400078efcff */
[----:B------:R-:W-:Y:S02]  /*673d0*/  @P6 LOP3.LUT R2, R2, 0x100, RZ, 0xfc, !PT ;  /* 0x0000010002026812 */ /* 0x000fe400078efcff */
[----:B------:R-:W-:Y:S02]  /*673e0*/  LOP3.LUT P6, RZ, R25, 0x800, RZ, 0xc0, !PT ;  /* 0x0000080019ff7812 */ /* 0x000fe400078cc0ff */
[----:B------:R-:W-:Y:S02]  /*673f0*/  ISETP.LT.AND P4, PT, R29, UR20, !P3 ;  /* 0x000000141d007c0c */ /* 0x000fe4000df81270 */
[----:B------:R-:W-:Y:S02]  /*67400*/  LOP3.LUT R17, R17, 0xffffff7f, RZ, 0xc0, !PT ;  /* 0xffffff7f11117812 */ /* 0x000fe400078ec0ff */
[----:B------:R-:W-:Y:S02]  /*67410*/  LOP3.LUT R2, R2, 0xffffffdf, RZ, 0xc0, !PT ;  /* 0xffffffdf02027812 */ /* 0x000fe400078ec0ff */
[----:B------:R-:W-:-:S02]  /*67420*/  ISETP.LT.AND P6, PT, R29, UR30, !P6 ;  /* 0x0000001e1d007c0c */ /* 0x000fc4000f7c1270 */
[C---:B------:R-:W-:Y:S02]  /*67430*/  ISETP.LT.AND P2, PT, R29.reuse, UR16, !P2 ;  /* 0x000000101d007c0c */ /* 0x040fe4000d741270 */
[----:B------:R-:W-:Y:S01]  /*67440*/  ISETP.LT.AND P1, PT, R29, UR15, !P1 ;  /* 0x0000000f1d007c0c */ /* 0x000fe2000cf21270 */
[----:B------:R-:W0:Y:S01]  /*67450*/  LDCU UR15, c[0x0][0x398] ;  /* 0x00007300ff0f77ac */ /* 0x000e220008000800 */
[----:B------:R-:W0:Y:S01]  /*67460*/  LDCU UR16, c[0x0][0x398] ;  /* 0x00007300ff1077ac */ /* 0x000e220008000800 */
[----:B------:R-:W0:Y:S01]  /*67470*/  LDCU UR20, c[0x0][0x398] ;  /* 0x00007300ff1477ac */ /* 0x000e220008000800 */
[----:B------:R-:W0:Y:S01]  /*67480*/  LDCU UR14, c[0x0][0x398] ;  /* 0x00007300ff0e77ac */ /* 0x000e220008000800 */
[----:B------:R-:W0:Y:S01]  /*67490*/  LDCU UR30, c[0x0][0x398] ;  /* 0x00007300ff1e77ac */ /* 0x000e220008000800 */
[----:B------:R-:W-:Y:S02]  /*674a0*/  @P4 LOP3.LUT R17, R17, 0x80, RZ, 0xfc, !PT ;  /* 0x0000008011114812 */ /* 0x000fe400078efcff */
[----:B------:R-:W-:-:S02]  /*674b0*/  LOP3.LUT P4, RZ, R25, 0x10, RZ, 0xc0, !PT ;  /* 0x0000001019ff7812 */ /* 0x000fc4000788c0ff */
[----:B------:R-:W-:Y:S02]  /*674c0*/  @P6 LOP3.LUT R2, R2, 0x20, RZ, 0xfc, !PT ;  /* 0x0000002002026812 */ /* 0x000fe400078efcff */
[----:B------:R-:W-:Y:S02]  /*674d0*/  ISETP.LT.AND P3, PT, R29, UR19, !P4 ;  /* 0x000000131d007c0c */ /* 0x000fe4000e761270 */
[----:B------:R-:W-:Y:S02]  /*674e0*/  LOP3.LUT R17, R17, 0xffffffef, RZ, 0xc0, !PT ;  /* 0xffffffef11117812 */ /* 0x000fe400078ec0ff */
[----:B------:R-:W-:Y:S02]  /*674f0*/  LOP3.LUT R2, R2, 0xfffffffb, RZ, 0xc0, !PT ;  /* 0xfffffffb02027812 */ /* 0x000fe400078ec0ff */
[----:B------:R-:W-:Y:S01]  /*67500*/  LOP3.LUT P6, RZ, R25, 0x400, RZ, 0xc0, !PT ;  /* 0x0000040019ff7812 */ /* 0x000fe200078cc0ff */
[----:B------:R-:W0:Y:S01]  /*67510*/  LDCU UR19, c[0x0][0x398] ;  /* 0x00007300ff1377ac */ /* 0x000e220008000800 */
[----:B------:R-:W-:-:S02]  /*67520*/  @P5 LOP3.LUT R2, R2, 0x4, RZ, 0xfc, !PT ;  /* 0x0000000402025812 */ /* 0x000fc400078efcff */
[----:B------:R-:W-:Y:S02]  /*67530*/  LOP3.LUT P5, RZ, R25, 0x200, RZ, 0xc0, !PT ;  /* 0x0000020019ff7812 */ /* 0x000fe400078ac0ff */
[----:B------:R-:W-:Y:S02]  /*67540*/  @P4 LOP3.LUT R27, R27, 0x4, RZ, 0xfc, !PT ;  /* 0x000000041b1b4812 */ /* 0x000fe400078efcff */
[----:B------:R-:W-:Y:S02]  /*67550*/  @P3 LOP3.LUT R17, R17, 0x10, RZ, 0xfc, !PT ;  /* 0x0000001011113812 */ /* 0x000fe400078efcff */
[----:B------:R-:W-:Y:S02]  /*67560*/  ISETP.LT.AND P3, PT, R29, UR18, !P5 ;  /* 0x000000121d007c0c */ /* 0x000fe4000ef61270 */
[----:B------:R-:W-:Y:S02]  /*67570*/  LOP3.LUT R27, R27, 0xfffffff7, RZ, 0xc0, !PT ;  /* 0xfffffff71b1b7812 */ /* 0x000fe400078ec0ff */
[----:B------:R-:W-:-:S02]  /*67580*/  LOP3.LUT R25, R25, 0xfffffffe, RZ, 0xc0, !PT ;  /* 0xfffffffe19197812 */ /* 0x000fc400078ec0ff */
[----:B------:R-:W-:Y:S02]  /*67590*/  LOP3.LUT R17, R17, 0xfffffffd, RZ, 0xc0, !PT ;  /* 0xfffffffd11117812 */ /* 0x000fe400078ec0ff */
[----:B------:R-:W-:Y:S02]  /*675a0*/  LOP3.LUT P4, RZ, R0, 0x100, RZ, 0xc0, !PT ;  /* 0x0000010000ff7812 */ /* 0x000fe4000788c0ff */
[----:B------:R-:W-:Y:S02]  /*675b0*/  LOP3.LUT R2, R2, 0x7fffffff, RZ, 0xc0, !PT ;  /* 0x7fffffff02027812 */ /* 0x000fe400078ec0ff */
[----:B------:R-:W-:Y:S01]  /*675c0*/  @P5 LOP3.LUT R27, R27, 0x8, RZ, 0xfc, !PT ;  /* 0x000000081b1b5812 */ /* 0x000fe200078efcff */
[----:B------:R-:W1:Y:S03]  /*675d0*/  LDCU UR18, c[0x0][0x398] ;  /* 0x00007300ff1277ac */ /* 0x000e660008000800 */
[----:B------:R-:W-:-:S02]  /*675e0*/  LOP3.LUT R27, R27, 0xffffffef, RZ, 0xc0, !PT ;  /* 0xffffffef1b1b7812 */ /* 0x000fc400078ec0ff */
[----:B------:R-:W-:Y:S02]  /*675f0*/  @P3 LOP3.LUT R17, R17, 0x2, RZ, 0xfc, !PT ;  /* 0x0000000211113812 */ /* 0x000fe400078efcff */
[----:B------:R-:W-:Y:S02]  /*67600*/  ISETP.LT.AND P3, PT, R29, UR17, !P6 ;  /* 0x000000111d007c0c */ /* 0x000fe4000f761270 */
[----:B------:R-:W-:Y:S02]  /*67610*/  @P6 LOP3.LUT R27, R27, 0x10, RZ, 0xfc, !PT ;  /* 0x000000101b1b6812 */ /* 0x000fe400078efcff */
[C---:B------:R-:W-:Y:S02]  /*67620*/  LOP3.LUT P6, RZ, R0.reuse, 0x40, RZ, 0xc0, !PT ;  /* 0x0000004000ff7812 */ /* 0x040fe400078cc0ff */
[----:B------:R-:W-:Y:S02]  /*67630*/  LOP3.LUT P5, RZ, R0, 0x80, RZ, 0xc0, !PT ;  /* 0x0000008000ff7812 */ /* 0x000fe400078ac0ff */
[----:B0-----:R-:W-:-:S02]  /*67640*/  ISETP.LT.AND P4, PT, R29, UR27, !P4 ;  /* 0x0000001b1d007c0c */ /* 0x001fc4000e781270 */
[----:B------:R-:W-:Y:S02]  /*67650*/  LOP3.LUT R27, R27, 0xff7fffff, RZ, 0xc0, !PT ;  /* 0xff7fffff1b1b7812 */ /* 0x000fe400078ec0ff */
[----:B------:R-:W-:Y:S01]  /*67660*/  LOP3.LUT R17, R17, 0xbfffffff, RZ, 0xc0, !PT ;  /* 0xbfffffff11117812 */ /* 0x000fe200078ec0ff */
[----:B------:R-:W0:Y:S04]  /*67670*/  LDCU UR17, c[0x0][0x398] ;  /* 0x00007300ff1177ac */ /* 0x000e280008000800 */
        /* <DEDUP_REMOVED lines=25> */
[----:B------:R-:W-:-:S13]  /*67810*/  LOP3.LUT P6, RZ, R9, 0x20000000, RZ, 0xc0, !PT ;  /* 0x2000000009ff7812 */ /* 0x000fda00078cc0ff */
[----:B------:R-:W-:Y:S02]  /*67820*/  @P6 LOP3.LUT R25, R25, 0x1, RZ, 0xfc, !PT ;  /* 0x0000000119196812 */ /* 0x000fe400078efcff */
[----:B------:R-:W-:Y:S02]  /*67830*/  LOP3.LUT P6, RZ, R9, 0x10000000, RZ, 0xc0, !PT ;  /* 0x1000000009ff7812 */ /* 0x000fe400078cc0ff */
[----:B------:R-:W-:-:S11]  /*67840*/  LOP3.LUT R25, R25, 0xfffffffd, RZ, 0xc0, !PT ;  /* 0xfffffffd19197812 */ /* 0x000fd600078ec0ff */
[----:B------:R-:W-:Y:S02]  /*67850*/  @P6 LOP3.LUT R25, R25, 0x2, RZ, 0xfc, !PT ;  /* 0x0000000219196812 */ /* 0x000fe400078efcff */
[----:B------:R-:W-:Y:S02]  /*67860*/  LOP3.LUT P6, RZ, R9, 0x8000000, RZ, 0xc0, !PT ;  /* 0x0800000009ff7812 */ /* 0x000fe400078cc0ff */
[----:B------:R-:W-:Y:S02]  /*67870*/  LOP3.LUT R25, R25, 0xfffffffb, RZ, 0xc0, !PT ;  /* 0xfffffffb19197812 */ /* 0x000fe400078ec0ff */
[----:B------:R-:W-:-:S04]  /*67880*/  @P3 LOP3.LUT R3, R3, 0x40000000, RZ, 0xfc, !PT ;  /* 0x4000000003033812 */ /* 0x000fc800078efcff */
[----:B------:R-:W-:-:S05]  /*67890*/  LOP3.LUT R3, R3, 0xf7ffffff, RZ, 0xc0, !PT ;  /* 0xf7ffffff03037812 */ /* 0x000fca00078ec0ff */
        /* <DEDUP_REMOVED lines=9> */
[----:B------:R-:W-:Y:S02]  /*67930*/  ISETP.LT.AND P6, PT, R29, UR13, !P6 ;  /* 0x0000000d1d007c0c */ /* 0x000fe4000f7c1270 */
[----:B------:R-:W-:Y:S02]  /*67940*/  @P0 LOP3.LUT R3, R3, 0x200000, RZ, 0xfc, !PT ;  /* 0x0020000003030812 */ /* 0x000fe400078efcff */
[----:B------:R-:W-:-:S02]  /*67950*/  LOP3.LUT P2, RZ, R0, 0x400, RZ, 0xc0, !PT ;  /* 0x0000040000ff7812 */ /* 0x000fc4000784c0ff */
[----:B------:R-:W-:Y:S02]  /*67960*/  ISETP.LT.AND P5, PT, R29, UR23, !P5 ;  /* 0x000000171d007c0c */ /* 0x000fe4000efa1270 */
[C---:B------:R-:W-:Y:S02]  /*67970*/  LOP3.LUT P1, RZ, R0.reuse, 0x800, RZ, 0xc0, !PT ;  /* 0x0000080000ff7812 */ /* 0x040fe4000782c0ff */
[----:B------:R-:W-:Y:S02]  /*67980*/  LOP3.LUT R3, R3, 0xfffbffff, RZ, 0xc0, !PT ;  /* 0xfffbffff03037812 */ /* 0x000fe400078ec0ff */
[----:B------:R-:W-:Y:S02]  /*67990*/  ISETP.LT.AND P2, PT, R29, UR35, !P2 ;  /* 0x000000231d007c0c */ /* 0x000fe4000d741270 */
[C---:B------:R-:W-:Y:S02]  /*679a0*/  LOP3.LUT P3, RZ, R0.reuse, 0x200, RZ, 0xc0, !PT ;  /* 0x0000020000ff7812 */ /* 0x040fe4000786c0ff */
[----:B------:R-:W-:Y:S01]  /*679b0*/  LOP3.LUT P0, RZ, R0, 0x1000, RZ, 0xc0, !PT ;  /* 0x0000100000ff7812 */ /* 0x000fe2000780c0ff */
[----:B------:R-:W0:Y:S01]  /*679c0*/  LDCU UR23, c[0x0][0x398] ;  /* 0x00007300ff1777ac */ /* 0x000e220008000800 */
[----:B------:R-:W-:Y:S01]  /*679d0*/  LOP3.LUT R9, R9, 0xffefffff, RZ, 0xc0, !PT ;  /* 0xffefffff09097812 */ /* 0x000fe200078ec0ff */
[----:B------:R-:W0:Y:S01]  /*679e0*/  LDCU UR13, c[0x0][0x398] ;  /* 0x00007300ff0d77ac */ /* 0x000e220008000800 */
[----:B------:R-:W-:-:S02]  /*679f0*/  @P6 LOP3.LUT R3, R3, 0x40000, RZ, 0xfc, !PT ;  /* 0x0004000003036812 */ /* 0x000fc400078efcff */
[----:B------:R-:W-:-:S04]  /*67a00*/  LOP3.LUT P6, RZ, R25, 0x8, RZ, 0xc0, !PT ;  /* 0x0000000819ff7812 */ /* 0x000fc800078cc0ff */
[----:B------:R-:W-:Y:S02]  /*67a10*/  ISETP.LT.AND P6, PT, R29, UR12, !P6 ;  /* 0x0000000c1d007c0c */ /* 0x000fe4000f7c1270 */
[----:B------:R-:W-:Y:S02]  /*67a20*/  LOP3.LUT R3, R3, 0xffff7fff, RZ, 0xc0, !PT ;  /* 0xffff7fff03037812 */ /* 0x000fe400078ec0ff */
[C---:B------:R-:W-:Y:S02]  /*67a30*/  ISETP.LT.AND P1, PT, R29.reuse, UR39, !P1 ;  /* 0x000000271d007c0c */ /* 0x040fe4000cf21270 */
[----:B------:R-:W-:Y:S02]  /*67a40*/  LOP3.LUT R0, R0, 0x7fffffff, RZ, 0xc0, !PT ;  /* 0x7fffffff00007812 */ /* 0x000fe400078ec0ff */
[C---:B------:R-:W-:Y:S02]  /*67a50*/  ISETP.LT.AND P0, PT, R29.reuse, UR45, !P0 ;  /* 0x0000002d1d007c0c */ /* 0x040fe4000c701270 */
[----:B------:R-:W-:Y:S01]  /*67a60*/  ISETP.LT.AND P3, PT, R29, UR31, !P3 ;  /* 0x0000001f1d007c0c */ /* 0x000fe2000df61270 */
[----:B------:R-:W0:Y:S02]  /*67a70*/  LDCU UR12, c[0x0][0x398] ;  /* 0x00007300ff0c77ac */ /* 0x000e240008000800 */
        /* <DEDUP_REMOVED lines=8> */
[----:B------:R-:W-:Y:S02]  /*67b00*/  LOP3.LUT R3, R3, 0xfffffdff, RZ, 0xc0, !PT ;  /* 0xfffffdff03037812 */ /* 0x000fe400078ec0ff */
[----:B------:R-:W-:Y:S01]  /*67b10*/  @P2 LOP3.LUT R0, R0, 0x80000000, RZ, 0xfc, !PT ;  /* 0x8000000000002812 */ /* 0x000fe200078efcff */
[----:B------:R-:W0:Y:S08]  /*67b20*/  LDCU UR10, c[0x0][0x398] ;  /* 0x00007300ff0a77ac */ /* 0x000e300008000800 */
        /* <DEDUP_REMOVED lines=12> */
[----:B----4-:R-:W-:Y:S02]  /*67bf0*/  ISETP.LT.AND P6, PT, R29, UR7, !P6 ;  /* 0x000000071d007c0c */ /* 0x010fe4000f7c1270 */
[----:B------:R-:W-:Y:S01]  /*67c00*/  LOP3.LUT R3, R3, 0xfffffffe, RZ, 0xc0, !PT ;  /* 0xfffffffe03037812 */ /* 0x000fe200078ec0ff */
[----:B------:R-:W4:Y:S10]  /*67c10*/  LDCU UR7, c[0x0][0x398] ;  /* 0x00007300ff0777ac */ /* 0x000f340008000800 */
[----:B------:R-:W-:-:S02]  /*67c20*/  @P6 LOP3.LUT R3, R3, 0x1, RZ, 0xfc, !PT ;  /* 0x0000000103036812 */ /* 0x000fc400078efcff */
[----:B------:R-:W-:-:S04]  /*67c30*/  LOP3.LUT P6, RZ, R27, 0x20000000, RZ, 0xc0, !PT ;  /* 0x200000001bff7812 */ /* 0x000fc800078cc0ff */
[----:B------:R-:W-:Y:S02]  /*67c40*/  ISETP.LT.AND P6, PT, R29, UR6, !P6 ;  /* 0x000000061d007c0c */ /* 0x000fe4000f7c1270 */
[----:B------:R-:W-:Y:S01]  /*67c50*/  LOP3.LUT R3, R3, 0xdfffffff, RZ, 0xc0, !PT ;  /* 0xdfffffff03037812 */ /* 0x000fe200078ec0ff */
[----:B------:R-:W0:Y:S10]  /*67c60*/  LDCU UR6, c[0x0][0x398] ;  /* 0x00007300ff0677ac */ /* 0x000e340008000800 */
[----:B------:R-:W-:-:S02]  /*67c70*/  @P6 LOP3.LUT R8, R8, 0x20000000, RZ, 0xfc, !PT ;  /* 0x2000000008086812 */ /* 0x000fc400078efcff */
[----:B------:R-:W-:-:S04]  /*67c80*/  LOP3.LUT P6, RZ, R27, 0x10000000, RZ, 0xc0, !PT ;  /* 0x100000001bff7812 */ /* 0x000fc800078cc0ff */
[----:B-1----:R-:W-:Y:S02]  /*67c90*/  ISETP.LT.AND P6, PT, R29, UR5, !P6 ;  /* 0x000000051d007c0c */ /* 0x002fe4000f7c1270 */
[----:B------:R-:W-:Y:S01]  /*67ca0*/  LOP3.LUT R8, R8, 0xfbffffff, RZ, 0xc0, !PT ;  /* 0xfbffffff08087812 */ /* 0x000fe200078ec0ff */
[----:B------:R-:W1:Y:S10]  /*67cb0*/  LDCU UR5, c[0x0][0x398] ;  /* 0x00007300ff0577ac */ /* 0x000e740008000800 */
[----:B------:R-:W-:-:S02]  /*67cc0*/  @P6 LOP3.LUT R8, R8, 0x4000000, RZ, 0xfc, !PT ;  /* 0x0400000008086812 */ /* 0x000fc400078efcff */
[----:B------:R-:W-:-:S04]  /*67cd0*/  LOP3.LUT P6, RZ, R27, 0x8000000, RZ, 0xc0, !PT ;  /* 0x080000001bff7812 */ /* 0x000fc800078cc0ff */
[----:B--2---:R-:W-:Y:S02]  /*67ce0*/  ISETP.LT.AND P6, PT, R29, UR4, !P6 ;  /* 0x000000041d007c0c */ /* 0x004fe4000f7c1270 */
[----:B------:R-:W-:Y:S01]  /*67cf0*/  LOP3.LUT R8, R8, 0xff7fffff, RZ, 0xc0, !PT ;  /* 0xff7fffff08087812 */ /* 0x000fe200078ec0ff */
[----:B------:R-:W2:Y:S10]  /*67d00*/  LDCU UR4, c[0x0][0x398] ;  /* 0x00007300ff0477ac */ /* 0x000eb40008000800 */
[----:B------:R-:W-:-:S02]  /*67d10*/  @P6 LOP3.LUT R8, R8, 0x800000, RZ, 0xfc, !PT ;  /* 0x0080000008086812 */ /* 0x000fc400078efcff */
[----:B------:R-:W-:-:S04]  /*67d20*/  LOP3.LUT P6, RZ, R27, 0x4000000, RZ, 0xc0, !PT ;  /* 0x040000001bff7812 */ /* 0x000fc800078cc0ff */
[----:B----4-:R-:W-:Y:S02]  /*67d30*/  ISETP.LT.AND P6, PT, R29, UR7, !P6 ;  /* 0x000000071d007c0c */ /* 0x010fe4000f7c1270 */
[----:B------:R-:W-:Y:S01]  /*67d40*/  LOP3.LUT R8, R8, 0xffefffff, RZ, 0xc0, !PT ;  /* 0xffefffff08087812 */ /* 0x000fe200078ec0ff */
[----:B------:R-:W4:Y:S10]  /*67d50*/  LDCU UR7, c[0x0][0x398] ;  /* 0x00007300ff0777ac */ /* 0x000f340008000800 */
[----:B------:R-:W-:-:S02]  /*67d60*/  @P6 LOP3.LUT R8, R8, 0x100000, RZ, 0xfc, !PT ;  /* 0x0010000008086812 */ /* 0x000fc400078efcff */
[----:B------:R-:W-:-:S04]  /*67d70*/  LOP3.LUT P6, RZ, R27, 0x2000000, RZ, 0xc0, !PT ;  /* 0x020000001bff7812 */ /* 0x000fc800078cc0ff */
[----:B0-----:R-:W-:Y:S02]  /*67d80*/  ISETP.LT.AND P6, PT, R29, UR11, !P6 ;  /* 0x0000000b1d007c0c */ /* 0x001fe4000f7c1270 */
        /* <DEDUP_REMOVED lines=11> */
[----:B------:R-:W-:Y:S01]  /*67e40*/  LOP3.LUT R27, R27, 0xffdfffff, RZ, 0xc0, !PT ;  /* 0xffdfffff1b1b7812 */ /* 0x000fe200078ec0ff */
[----:B------:R-:W0:Y:S08]  /*67e50*/  LDCU UR19, c[0x0][0x398] ;  /* 0x00007300ff1377ac */ /* 0x000e300008000800 */
[----:B------:R-:W-:-:S04]  /*67e60*/  @P6 LOP3.LUT R8, R8, 0x800, RZ, 0xfc, !PT ;  /* 0x0000080008086812 */ /* 0x000fc800078efcff */
[----:B------:R-:W-:-:S04]  /*67e70*/  LOP3.LUT R8, R8, 0xfffffeff, RZ, 0xc0, !PT ;  /* 0xfffffeff08087812 */ /* 0x000fc800078ec0ff */
[----:B------:R-:W-:Y:S02]  /*67e80*/  @P5 LOP3.LUT R8, R8, 0x100, RZ, 0xfc, !PT ;  /* 0x0000010008085812 */ /* 0x000fe400078efcff */
[C---:B------:R-:W-:Y:S02]  /*67e90*/  LOP3.LUT P5, RZ, R0.reuse, 0x2000, RZ, 0xc0, !PT ;  /* 0x0000200000ff7812 */ /* 0x040fe400078ac0ff */
[----:B------:R-:W-:Y:S02]  /*67ea0*/  LOP3.LUT R0, R0, 0xefffffff, RZ, 0xc0, !PT ;  /* 0xefffffff00007812 */ /* 0x000fe400078ec0ff */
[----:B------:R-:W-:Y:S02]  /*67eb0*/  LOP3.LUT R8, R8, 0xffffffdf, RZ, 0xc0, !PT ;  /* 0xffffffdf08087812 */ /* 0x000fe400078ec0ff */
[----:B------:R-:W-:Y:S02]  /*67ec0*/  @P1 LOP3.LUT R0, R0, 0x10000000, RZ, 0xfc, !PT ;  /* 0x1000000000001812 */ /* 0x000fe400078efcff */
[----:B------:R-:W-:-:S02]  /*67ed0*/  @P4 LOP3.LUT R8, R8, 0x20, RZ, 0xfc, !PT ;  /* 0x0000002008084812 */ /* 0x000fc400078efcff */
[C---:B------:R-:W-:Y:S02]  /*67ee0*/  LOP3.LUT P4, RZ, R0.reuse, 0x4000, RZ, 0xc0, !PT ;  /* 0x0000400000ff7812 */ /* 0x040fe4000788c0ff */
[----:B------:R-:W-:-:S04]  /*67ef0*/  LOP3.LUT R0, R0, 0xfdffffff, RZ, 0xc0, !PT ;  /* 0xfdffffff00007812 */ /* 0x000fc800078ec0ff */
[----:B------:R-:W-:-:S04]  /*67f00*/  @P0 LOP3.LUT R0, R0, 0x2000000, RZ, 0xfc, !PT ;  /* 0x0200000000000812 */ /* 0x000fc800078efcff */
[----:B------:R-:W-:Y:S02]  /*67f10*/  LOP3.LUT P1, RZ, R0, 0x80000, RZ, 0xc0, !PT ;  /* 0x0008000000ff7812 */ /* 0x000fe4000782c0ff */
[----:B------:R-:W-:-:S11]  /*67f20*/  LOP3.LUT P6, RZ, R15, 0x2000000, RZ, 0xc0, !PT ;  /* 0x020000000fff7812 */ /* 0x000fd600078cc0ff */
[----:B------:R-:W-:Y:S02]  /*67f30*/  @P1 LOP3.LUT R27, R27, 0x200000, RZ, 0xfc, !PT ;  /* 0x002000001b1b1812 */ /* 0x000fe400078efcff */
[----:B------:R-:W-:Y:S02]  /*67f40*/  LOP3.LUT P1, RZ, R0, 0x40000, RZ, 0xc0, !PT ;  /* 0x0004000000ff7812 */ /* 0x000fe4000782c0ff */
[----:B------:R-:W-:-:S11]  /*67f50*/  LOP3.LUT R27, R27, 0xffbfffff, RZ, 0xc0, !PT ;  /* 0xffbfffff1b1b7812 */ /* 0x000fd600078ec0ff */
[----:B------:R-:W-:-:S04]  /*67f60*/  @P1 LOP3.LUT R27, R27, 0x400000, RZ, 0xfc, !PT ;  /* 0x004000001b1b1812 */ /* 0x000fc800078efcff */
[----:B------:R-:W-:-:S04]  /*67f70*/  LOP3.LUT R27, R27, 0xffffbfff, RZ, 0xc0, !PT ;  /* 0xffffbfff1b1b7812 */ /* 0x000fc800078ec0ff */
        /* <DEDUP_REMOVED lines=19> */
[----:B------:R-:W-:-:S04]  /*680b0*/  LOP3.LUT P6, RZ, R7, 0x1, RZ, 0xc0, !PT ;  /* 0x0000000107ff7812 */ /* 0x000fc800078cc0ff */
[----:B------:R-:W-:Y:S01]  /*680c0*/  ISETP.LT.AND P6, PT, R20, UR23, !P6 ;  /* 0x0000001714007c0c */ /* 0x000fe2000f7c1270 */
[----:B------:R-:W0:-:S12]  /*680d0*/  LDCU UR23, c[0x0][0x398] ;  /* 0x00007300ff1777ac */ /* 0x000e180008000800 */
[----:B------:R-:W-:Y:S02]  /*680e0*/  @P6 LOP3.LUT R16, R16, 0x40000, RZ, 0xfc, !PT ;  /* 0x0004000010106812 */ /* 0x000fe400078efcff */
[----:B------:R-:W-:-:S04]  /*680f0*/  LOP3.LUT P6, RZ, R27, 0x100000, RZ, 0xc0, !PT ;  /* 0x001000001bff7812 */ /* 0x000fc800078cc0ff */
[----:B0-----:R-:W-:Y:S02]  /*68100*/  ISETP.LT.AND P6, PT, R20, UR19, !P6 ;  /* 0x0000001314007c0c */ /* 0x001fe4000f7c1270 */
[----:B------:R-:W-:Y:S01]  /*68110*/  LOP3.LUT R16, R16, 0xffff7fff, RZ, 0xc0, !PT ;  /* 0xffff7fff10107812 */ /* 0x000fe200078ec0ff */
[----:B------:R-:W0:Y:S10]  /*68120*/  LDCU UR19, c[0x0][0x398] ;  /* 0x00007300ff1377ac */ /* 0x000e340008000800 */
[----:B------:R-:W-:-:S02]  /*68130*/  @P6 LOP3.LUT R16, R16, 0x8000, RZ, 0xfc, !PT ;  /* 0x0000800010106812 */ /* 0x000fc400078efcff */
[----:B------:R-:W-:-:S04]  /*68140*/  LOP3.LUT P6, RZ, R27, 0x80000, RZ, 0xc0, !PT ;  /* 0x000800001bff7812 */ /* 0x000fc800078cc0ff */
[----:B------:R-:W-:Y:S02]  /*68150*/  ISETP.LT.AND P6, PT, R20, UR15, !P6 ;  /* 0x0000000f14007c0c */ /* 0x000fe4000f7c1270 */
[----:B------:R-:W-:Y:S02]  /*68160*/  LOP3.LUT R16, R16, 0xffffefff, RZ, 0xc0, !PT ;  /* 0xffffefff10107812 */ /* 0x000fe400078ec0ff */
[----:B------:R-:W-:Y:S02]  /*68170*/  LOP3.LUT R8, R8, 0xfffffffb, RZ, 0xc0, !PT ;  /* 0xfffffffb08087812 */ /* 0x000fe400078ec0ff */
[----:B------:R-:W-:Y:S01]  /*68180*/  ISETP.LT.AND P4, PT, R29, UR53, !P4 ;  /* 0x000000351d007c0c */ /* 0x000fe2000e781270 */
[----:B------:R-:W0:Y:S06]  /*68190*/  LDCU UR15, c[0x0][0x398] ;  /* 0x00007300ff0f77ac */ /* 0x000e2c0008000800 */
[----:B------:R-:W-:-:S02]  /*681a0*/  @P6 LOP3.LUT R16, R16, 0x1000, RZ, 0xfc, !PT ;  /* 0x0000100010106812 */ /* 0x000fc400078efcff */
[----:B------:R-:W-:-:S04]  /*681b0*/  LOP3.LUT P6, RZ, R27, 0x40000, RZ, 0xc0, !PT ;  /* 0x000400001bff7812 */ /* 0x000fc800078cc0ff */
[----:B------:R-:W-:Y:S02]  /*681c0*/  ISETP.LT.AND P6, PT, R20, UR11, !P6 ;  /* 0x0000000b14007c0c */ /* 0x000fe4000f7c1270 */
[----:B------:R-:W-:Y:S02]  /*681d0*/  LOP3.LUT R16, R16, 0xfffffdff, RZ, 0xc0, !PT ;  /* 0xfffffdff10107812 */ /* 0x000fe400078ec0ff */
[----:B------:R-:W-:Y:S02]  /*681e0*/  @P3 LOP3.LUT R8, R8, 0x4, RZ, 0xfc, !PT ;  /* 0x0000000408083812 */ /* 0x000fe400078efcff */
[C---:B------:R-:W-:Y:S02]  /*681f0*/  LOP3.LUT P2, RZ, R0.reuse, 0x10000, RZ, 0xc0, !PT ;  /* 0x0001000000ff7812 */ /* 0x040fe4000784c0ff */
[----:B------:R-:W-:Y:S02]  /*68200*/  @P4 LOP3.LUT R9, R9, 0x100000, RZ, 0xfc, !PT ;  /* 0x0010000009094812 */ /* 0x000fe400078efcff */
[----:B------:R-:W-:Y:S01]  /*68210*/  LOP3.LUT P1, RZ, R0, 0x20000, RZ, 0xc0, !PT ;  /* 0x0002000000ff7812 */ /* 0x000fe2000782c0ff */
[----:B------:R-:W0:Y:S02]  /*68220*/  LDCU UR11, c[0x0][0x398] ;  /* 0x00007300ff0b77ac */ /* 0x000e240008000800 */
[----:B------:R-:W-:-:S02]  /*68230*/  @P6 LOP3.LUT R16, R16, 0x200, RZ, 0xfc, !PT ;  /* 0x0000020010106812 */ /* 0x000fc400078efcff */
[----:B------:R-:W-:-:S04]  /*68240*/  LOP3.LUT P6, RZ, R27, 0x20000, RZ, 0xc0, !PT ;  /* 0x000200001bff7812 */ /* 0x000fc800078cc0ff */
[----:B------:R-:W-:Y:S02]  /*68250*/  ISETP.LT.AND P6, PT, R20, UR23, !P6 ;  /* 0x0000001714007c0c */ /* 0x000fe4000f7c1270 */
[----:B------:R-:W-:Y:S02]  /*68260*/  LOP3.LUT R16, R16, 0xffffffbf, RZ, 0xc0, !PT ;  /* 0xffffffbf10107812 */ /* 0x000fe400078ec0ff */
[----:B------:R-:W-:Y:S02]  /*68270*/  LOP3.LUT P3, RZ, R0, 0x8000, RZ, 0xc0, !PT ;  /* 0x0000800000ff7812 */ /* 0x000fe4000786c0ff */
[----:B------:R-:W-:Y:S02]  /*68280*/  ISETP.LT.AND P2, PT, R29, UR61, !P2 ;  /* 0x0000003d1d007c0c */ /* 0x000fe4000d741270 */
[----:B------:R-:W-:Y:S02]  /*68290*/  LOP3.LUT R9, R9, 0xfffdffff, RZ, 0xc0, !PT ;  /* 0xfffdffff09097812 */ /* 0x000fe400078ec0ff */
[----:B------:R-:W-:-:S02]  /*682a0*/  ISETP.LT.AND P1, PT, R29, UR65, !P1 ;  /* 0x000000411d007c0c */ /* 0x000fc4000cf21270 */
[----:B------:R-:W-:Y:S01]  /*682b0*/  ISETP.LT.AND P5, PT, R29, UR49, !P5 ;  /* 0x000000311d007c0c */ /* 0x000fe2000efa1270 */
[----:B------:R-:W1:Y:S01]  /*682c0*/  LDCU UR23, c[0x0][0x398] ;  /* 0x00007300ff1777ac */ /* 0x000e620008000800 */
[----:B------:R-:W-:Y:S02]  /*682d0*/  @P6 LOP3.LUT R16, R16, 0x40, RZ, 0xfc, !PT ;  /* 0x0000004010106812 */ /* 0x000fe400078efcff */
[----:B------:R-:W-:-:S04]  /*682e0*/  LOP3.LUT P6, RZ, R27, 0x10000, RZ, 0xc0, !PT ;  /* 0x000100001bff7812 */ /* 0x000fc800078cc0ff */
[----:B0-----:R-:W-:Y:S02]  /*682f0*/  ISETP.LT.AND P6, PT, R20, UR19, !P6 ;  /* 0x0000001314007c0c */ /* 0x001fe4000f7c1270 */
[----:B------:R-:W-:Y:S02]  /*68300*/  ISETP.LT.AND P3, PT, R29, UR57, !P3 ;  /* 0x000000391d007c0c */ /* 0x000fe4000df61270 */
[----:B------:R-:W-:Y:S02]  /*68310*/  LOP3.LUT R16, R16, 0xfffffff7, RZ, 0xc0, !PT ;  /* 0xfffffff710107812 */ /* 0x000fe400078ec0ff */
[----:B------:R-:W-:Y:S01]  /*68320*/  LOP3.LUT P0, RZ, R0, 0x100000, RZ, 0xc0, !PT ;  /* 0x0010000000ff7812 */ /* 0x000fe2000780c0ff */
[----:B------:R-:W0:Y:S06]  /*68330*/  LDCU UR19, c[0x0][0x398] ;  /* 0x00007300ff1377ac */ /* 0x000e2c0008000800 */
[----:B------:R-:W-:-:S02]  /*68340*/  @P6 LOP3.LUT R16, R16, 0x8, RZ, 0xfc, !PT ;  /* 0x0000000810106812 */ /* 0x000fc400078efcff */
[----:B------:R-:W-:Y:S02]  /*68350*/  LOP3.LUT P6, RZ, R27, 0x8000, RZ, 0xc0, !PT ;  /* 0x000080001bff7812 */ /* 0x000fe400078cc0ff */
[----:B------:R-:W-:Y:S02]  /*68360*/  @P3 LOP3.LUT R9, R9, 0x20000, RZ, 0xfc, !PT ;  /* 0x0002000009093812 */ /* 0x000fe400078efcff */
[----:B------:R-:W-:Y:S02]  /*68370*/  ISETP.LT.AND P6, PT, R20, UR15, !P6 ;  /* 0x0000000f14007c0c */ /* 0x000fe4000f7c1270 */
[----:B------:R-:W-:Y:S02]  /*68380*/  LOP3.LUT R9, R9, 0xffffbfff, RZ, 0xc0, !PT ;  /* 0xffffbfff09097812 */ /* 0x000fe400078ec0ff */
[----:B------:R-:W-:Y:S02]  /*68390*/  LOP3.LUT R16, R16, 0xfffffffe, RZ, 0xc0, !PT ;  /* 0xfffffffe10107812 */ /* 0x000fe400078ec0ff */
[----:B------:R-:W-:Y:S01]  /*683a0*/  LOP3.LUT R0, R0, 0xffbfffff, RZ, 0xc0, !PT ;  /* 0xffbfffff00007812 */ /* 0x000fe200078ec0ff */
[----:B------:R-:W0:Y:S01]  /*683b0*/  LDCU UR15, c[0x0][0x398] ;  /* 0x00007300ff0f77ac */ /* 0x000e220008000800 */
[----:B------:R-:W-:-:S04]  /*683c0*/  @P2 LOP3.LUT R9, R9, 0x4000, RZ, 0xfc, !PT ;  /* 0x0000400009092812 */ /* 0x000fc800078efcff */
[----:B------:R-:W-:Y:S02]  /*683d0*/  LOP3.LUT R9, R9, 0xfffff7ff, RZ, 0xc0, !PT ;  /* 0xfffff7ff09097812 */ /* 0x000fe400078ec0ff */
[----:B------:R-:W-:Y:S02]  /*683e0*/  @P6 LOP3.LUT R16, R16, 0x1, RZ, 0xfc, !PT ;  /* 0x0000000110106812 */ /* 0x000fe400078efcff */
[----:B------:R-:W-:Y:S02]  /*683f0*/  LOP3.LUT P6, RZ, R27, 0x4000, RZ, 0xc0, !PT ;  /* 0x000040001bff7812 */ /* 0x000fe400078cc0ff */
[----:B------:R-:W-:Y:S02]  /*68400*/  @P1 LOP3.LUT R9, R9, 0x800, RZ, 0xfc, !PT ;  /* 0x0000080009091812 */ /* 0x000fe400078efcff */
[----:B------:R-:W-:Y:S02]  /*68410*/  LOP3.LUT P1, RZ, R27, 0x400000, RZ, 0xc0, !PT ;  /* 0x004000001bff7812 */ /* 0x000fe4000782c0ff */
[----:B------:R-:W-:-:S02]  /*68420*/  ISETP.LT.AND P6, PT, R20, UR11, !P6 ;  /* 0x0000000b14007c0c */ /* 0x000fc4000f7c1270 */
[----:B------:R-:W-:Y:S02]  /*68430*/  @P5 LOP3.LUT R0, R0, 0x400000, RZ, 0xfc, !PT ;  /* 0x0040000000005812 */ /* 0x000fe400078efcff */
[----:B------:R-:W-:Y:S02]  /*68440*/  LOP3.LUT P5, RZ, R15, 0x1000000, RZ, 0xc0, !PT ;  /* 0x010000000fff7812 */ /* 0x000fe400078ac0ff */
[----:B------:R-:W-:Y:S02]  /*68450*/  ISETP.LT.AND P1, PT, R29, UR69, !P1 ;  /* 0x000000451d007c0c */ /* 0x000fe4000cf21270 */
[----:B------:R-:W-:Y:S02]  /*68460*/  LOP3.LUT P4, RZ, R15, 0x800000, RZ, 0xc0, !PT ;  /* 0x008000000fff7812 */ /* 0x000fe4000788c0ff */
[----:B------:R-:W-:Y:S02]  /*68470*/  LOP3.LUT R9, R9, 0xfffffeff, RZ, 0xc0, !PT ;  /* 0xfffffeff09097812 */ /* 0x000fe400078ec0ff */
[C---:B-1----:R-:W-:Y:S01]  /*68480*/  ISETP.LT.AND P5, PT, R20.reuse, UR23, !P5 ;  /* 0x0000001714007c0c */ /* 0x042fe2000efa1270 */
[----:B------:R-:W1:Y:S01]  /*68490*/  LDCU UR11, c[0x0][0x398] ;  /* 0x00007300ff0b77ac */ /* 0x000e620008000800 */
[----:B0-----:R-:W-:-:S02]  /*684a0*/  ISETP.LT.AND P4, PT, R20, UR19, !P4 ;  /* 0x0000001314007c0c */ /* 0x001fc4000e781270 */
[C---:B------:R-:W-:Y:S01]  /*684b0*/  LOP3.LUT P3, RZ, R15.reuse, 0x400000, RZ, 0xc0, !PT ;  /* 0x004000000fff7812 */ /* 0x040fe2000786c0ff */
[----:B------:R-:W0:Y:S01]  /*684c0*/  LDCU UR23, c[0x0][0x398] ;  /* 0x00007300ff1777ac */ /* 0x000e220008000800 */
[----:B------:R-:W-:Y:S02]  /*684d0*/  LOP3.LUT P2, RZ, R15, 0x200000, RZ, 0xc0, !PT ;  /* 0x002000000fff7812 */ /* 0x000fe4000784c0ff */
[----:B------:R-:W-:Y:S02]  /*684e0*/  ISETP.LT.AND P0, PT, R29, UR77, !P0 ;  /* 0x0000004d1d007c0c */ /* 0x000fe4000c701270 */
[----:B------:R-:W-:Y:S01]  /*684f0*/  @P6 LOP3.LUT R14, R14, 0x20000000, RZ, 0xfc, !PT ;  /* 0x200000000e0e6812 */ /* 0x000fe200078efcff */
[----:B------:R-:W0:Y:S01]  /*68500*/  LDCU UR19, c[0x0][0x398] ;  /* 0x00007300ff1377ac */ /* 0x000e220008000800 */
[----:B------:R-:W-:Y:S02]  /*68510*/  @P1 LOP3.LUT R9, R9, 0x100, RZ, 0xfc, !PT ;  /* 0x0000010009091812 */ /* 0x000fe400078efcff */
[----:B------:R-:W-:-:S02]  /*68520*/  LOP3.LUT R14, R14, 0xfbffffff, RZ, 0xc0, !PT ;  /* 0xfbffffff0e0e7812 */ /* 0x000fc400078ec0ff */
[----:B------:R-:W-:Y:S02]  /*68530*/  LOP3.LUT P1, RZ, R27, 0x200000, RZ, 0xc0, !PT ;  /* 0x002000001bff7812 */ /* 0x000fe4000782c0ff */
[----:B------:R-:W-:Y:S02]  /*68540*/  @P5 LOP3.LUT R14, R14, 0x4000000, RZ, 0xfc, !PT ;  /* 0x040000000e0e5812 */ /* 0x000fe400078efcff */
[----:B------:R-:W-:Y:S02]  /*68550*/  ISETP.LT.AND P1, PT, R29, UR73, !P1 ;  /* 0x000000491d007c0c */ /* 0x000fe4000cf21270 */
[----:B------:R-:W-:Y:S02]  /*68560*/  ISETP.LT.AND P3, PT, R20, UR15, !P3 ;  /* 0x0000000f14007c0c */ /* 0x000fe4000df61270 */
[----:B------:R-:W-:Y:S02]  /*68570*/  LOP3.LUT R9, R9, 0xffffffdf, RZ, 0xc0, !PT ;  /* 0xffffffdf09097812 */ /* 0x000fe400078ec0ff */
[----:B------:R-:W-:-:S02]  /*68580*/  LOP3.LUT R14, R14, 0xff7fffff, RZ, 0xc0, !PT ;  /* 0xff7fffff0e0e7812 */ /* 0x000fc400078ec0ff */
[----:B-1----:R-:W-:Y:S02]  /*68590*/  ISETP.LT.AND P2, PT, R20, UR11, !P2 ;  /* 0x0000000b14007c0c */ /* 0x002fe4000d741270 */
[----:B------:R-:W-:Y:S02]  /*685a0*/  LOP3.LUT P6, RZ, R15, 0x40, RZ, 0xc0, !PT ;  /* 0x000000400fff7812 */ /* 0x000fe400078cc0ff */
[----:B------:R-:W-:Y:S02]  /*685b0*/  LOP3.LUT R27, R27, 0xffffdfff, RZ, 0xc0, !PT ;  /* 0xffffdfff1b1b7812 */ /* 0x000fe400078ec0ff */
[----:B------:R-:W-:Y:S01]  /*685c0*/  @P4 LOP3.LUT R14, R14, 0x800000, RZ, 0xfc, !PT ;  /* 0x008000000e0e4812 */ /* 0x000fe200078efcff */
[----:B------:R-:W1:Y:S01]  /*685d0*/  LDCU UR15, c[0x0][0x398] ;  /* 0x00007300ff0f77ac */ /* 0x000e620008000800 */
[----:B------:R-:W1:Y:S01]  /*685e0*/  LDCU UR11, c[0x0][0x398] ;  /* 0x00007300ff0b77ac */ /* 0x000e620008000800 */
[----:B------:R-:W-:Y:S02]  /*685f0*/  LOP3.LUT P5, RZ, R15, 0x20, RZ, 0xc0, !PT ;  /* 0x000000200fff7812 */ /* 0x000fe400078ac0ff */
[----:B------:R-:W-:-:S02]  /*68600*/  LOP3.LUT R14, R14, 0xffefffff, RZ, 0xc0, !PT ;  /* 0xffefffff0e0e7812 */ /* 0x000fc400078ec0ff */
[----:B------:R-:W-:Y:S02]  /*68610*/  LOP3.LUT R8, R8, 0x7fffffff, RZ, 0xc0, !PT ;  /* 0x7fffffff08087812 */ /* 0x000fe400078ec0ff */
[----:B------:R-:W-:Y:S02]  /*68620*/  @P1 LOP3.LUT R9, R9, 0x20, RZ, 0xfc, !PT ;  /* 0x0000002009091812 */ /* 0x000fe400078efcff */
[----:B------:R-:W-:Y:S02]  /*68630*/  LOP3.LUT P1, RZ, R15, 0x100000, RZ, 0xc0, !PT ;  /* 0x001000000fff7812 */ /* 0x000fe4000782c0ff */
[----:B------:R-:W-:Y:S02]  /*68640*/  @P3 LOP3.LUT R14, R14, 0x100000, RZ, 0xfc, !PT ;  /* 0x001000000e0e3812 */ /* 0x000fe400078efcff */
[----:B------:R-:W-:Y:S02]  /*68650*/  LOP3.LUT R16, R16, 0xfffdffff, RZ, 0xc0, !PT ;  /* 0xfffdffff10107812 */ /* 0x000fe400078ec0ff */
[----:B------:R-:W-:-:S02]  /*68660*/  LOP3.LUT R9, R9, 0xfffffffb, RZ, 0xc0, !PT ;  /* 0xfffffffb09097812 */ /* 0x000fc400078ec0ff */
[----:B0-----:R-:W-:Y:S02]  /*68670*/  ISETP.LT.AND P3, PT, R20, UR23, !P1 ;  /* 0x0000001714007c0c */ /* 0x001fe4000cf61270 */
[----:B------:R-:W-:Y:S01]  /*68680*/  LOP3.LUT R14, R14, 0xfffdffff, RZ, 0xc0, !PT ;  /* 0xfffdffff0e0e7812 */ /* 0x000fe200078ec0ff */
[----:B------:R-:W0:Y:S01]  /*68690*/  LDCU UR23, c[0x0][0x398] ;  /* 0x00007300ff1777ac */ /* 0x000e220008000800 */
[----:B------:R-:W-:Y:S02]  /*686a0*/  @P0 LOP3.LUT R9, R9, 0x4, RZ, 0xfc, !PT ;  /* 0x0000000409090812 */ /* 0x000fe400078efcff */
[----:B------:R-:W-:Y:S02]  /*686b0*/  LOP3.LUT P0, RZ, R15, 0x80000, RZ, 0xc0, !PT ;  /* 0x000800000fff7812 */ /* 0x000fe4000780c0ff */
[----:B------:R-:W-:Y:S01]  /*686c0*/  @P2 LOP3.LUT R14, R14, 0x20000, RZ, 0xfc, !PT ;  /* 0x000200000e0e2812 */ /* 0x000fe200078efcff */
[----:B------:R-:W2:Y:S01]  /*686d0*/  LDL.LU R29, [R1+0x1fd0] ;  /* 0x001fd000011d7983 */ /* 0x000ea20000300800 */
[----:B------:R-:W-:-:S02]  /*686e0*/  ISETP.LT.AND P1, PT, R20, UR19, !P0 ;  /* 0x0000001314007c0c */ /* 0x000fc4000c721270 */
[----:B------:R-:W-:Y:S02]  /*686f0*/  LOP3.LUT R14, R14, 0xffffbfff, RZ, 0xc0, !PT ;  /* 0xffffbfff0e0e7812 */ /* 0x000fe400078ec0ff */
[----:B------:R-:W-:Y:S01]  /*68700*/  LOP3.LUT P2, RZ, R15, 0x40000, RZ, 0xc0, !PT ;  /* 0x000400000fff7812 */ /* 0x000fe2000784c0ff */
[----:B------:R-:W0:Y:S01]  /*68710*/  LDCU UR19, c[0x0][0x398] ;  /* 0x00007300ff1377ac */ /* 0x000e220008000800 */
[----:B------:R-:W-:-:S04]  /*68720*/  @P3 LOP3.LUT R14, R14, 0x4000, RZ, 0xfc, !PT ;  /* 0x000040000e0e3812 */ /* 0x000fc800078efcff */
[----:B------:R-:W-:-:S04]  /*68730*/  LOP3.LUT R14, R14, 0xfffff7ff, RZ, 0xc0, !PT ;  /* 0xfffff7ff0e0e7812 */ /* 0x000fc800078ec0ff */
[----:B------:R-:W-:Y:S02]  /*68740*/  @P1 LOP3.LUT R14, R14, 0x800, RZ, 0xfc, !PT ;  /* 0x000008000e0e1812 */ /* 0x000fe400078efcff */
[----:B------:R-:W-:-:S13]  /*68750*/  LOP3.LUT P1, RZ, R15, 0x8000, RZ, 0xc0, !PT ;  /* 0x000080000fff7812 */ /* 0x000fda000782c0ff */
        /* <DEDUP_REMOVED lines=17> */
[----:B-1----:R-:W-:Y:S02]  /*68870*/  ISETP.LT.AND P2, PT, R20, UR15, !P2 ;  /* 0x0000000f14007c0c */ /* 0x002fe4000d741270 */
[----:B------:R-:W-:Y:S02]  /*68880*/  LOP3.LUT P0, RZ, R15, 0x20000, RZ, 0xc0, !PT ;  /* 0x000200000fff7812 */ /* 0x000fe4000780c0ff */
[----:B------:R-:W-:-:S02]  /*68890*/  LOP3.LUT R14, R14, 0xfffffeff, RZ, 0xc0, !PT ;  /* 0xfffffeff0e0e7812 */ /* 0x000fc400078ec0ff */
[----:B------:R-:W-:Y:S01]  /*688a0*/  LOP3.LUT P1, RZ, R15, 0x10000, RZ, 0xc0, !PT ;  /* 0x000100000fff7812 */ /* 0x000fe2000782c0ff */
[----:B------:R-:W1:Y:S02]  /*688b0*/  LDCU UR15, c[0x0][0x398] ;  /* 0x00007300ff0f77ac */ /* 0x000e640008000800 */
[----:B------:R-:W-:Y:S02]  /*688c0*/  @P6 LOP3.LUT R27, R27, 0x400, RZ, 0xfc, !PT ;  /* 0x000004001b1b6812 */ /* 0x000fe400078efcff */
[----:B------:R-:W-:Y:S02]  /*688d0*/  LOP3.LUT P6, RZ, R15, 0x1000, RZ, 0xc0, !PT ;  /* 0x000010000fff7812 */ /* 0x000fe400078cc0ff */
[----:B------:R-:W-:Y:S02]  /*688e0*/  ISETP.LT.AND P0, PT, R20, UR11, !P0 ;  /* 0x0000000b14007c0c */ /* 0x000fe4000c701270 */
[----:B------:R-:W-:Y:S02]  /*688f0*/  @P2 LOP3.LUT R14, R14, 0x100, RZ, 0xfc, !PT ;  /* 0x000001000e0e2812 */ /* 0x000fe400078efcff */
[----:B------:R-:W-:-:S02]  /*68900*/  LOP3.LUT R27, R27, 0xfffff7ff, RZ, 0xc0, !PT ;  /* 0xfffff7ff1b1b7812 */ /* 0x000fc400078ec0ff */
[----:B0-----:R-:W-:Y:S01]  /*68910*/  ISETP.LT.AND P1, PT, R20, UR23, !P1 ;  /* 0x0000001714007c0c */ /* 0x001fe2000cf21270 */
[----:B------:R-:W0:Y:S01]  /*68920*/  LDCU UR11, c[0x0][0x398] ;  /* 0x00007300ff0b77ac */ /* 0x000e220008000800 */
[----:B------:R-:W-:Y:S01]  /*68930*/  LOP3.LUT R14, R14, 0xffffffdf, RZ, 0xc0, !PT ;  /* 0xffffffdf0e0e7812 */ /* 0x000fe200078ec0ff */
[----:B------:R-:W0:Y:S02]  /*68940*/  LDCU UR23, c[0x0][0x398] ;  /* 0x00007300ff1777ac */ /* 0x000e240008000800 */
[----:B------:R-:W-:Y:S02]  /*68950*/  @P6 LOP3.LUT R27, R27, 0x800, RZ, 0xfc, !PT ;  /* 0x000008001b1b6812 */ /* 0x000fe400078efcff */
[----:B------:R-:W-:Y:S02]  /*68960*/  LOP3.LUT P6, RZ, R15, 0x2000, RZ, 0xc0, !PT ;  /* 0x000020000fff7812 */ /* 0x000fe400078cc0ff */
[----:B------:R-:W-:Y:S02]  /*68970*/  @P0 LOP3.LUT R14, R14, 0x20, RZ, 0xfc, !PT ;  /* 0x000000200e0e0812 */ /* 0x000fe400078efcff */
[----:B------:R-:W-:-:S02]  /*68980*/  LOP3.LUT R27, R27, 0xffffefff, RZ, 0xc0, !PT ;  /* 0xffffefff1b1b7812 */ /* 0x000fc400078ec0ff */
[----:B------:R-:W-:-:S04]  /*68990*/  LOP3.LUT R14, R14, 0xfffffffb, RZ, 0xc0, !PT ;  /* 0xfffffffb0e0e7812 */ /* 0x000fc800078ec0ff */
[----:B------:R-:W-:-:S03]  /*689a0*/  @P1 LOP3.LUT R14, R14, 0x4, RZ, 0xfc, !PT ;  /* 0x000000040e0e1812 */ /* 0x000fc600078efcff */
[----:B------:R-:W-:-:S04]  /*689b0*/  @P6 LOP3.LUT R27, R27, 0x1000, RZ, 0xfc, !PT ;  /* 0x000010001b1b6812 */ /* 0x000fc800078efcff */
[----:B------:R-:W-:-:S04]  /*689c0*/  LOP3.LUT P1, RZ, R27, 0x2000, RZ, 0xc0, !PT ;  /* 0x000020001bff7812 */ /* 0x000fc8000782c0ff */
[C---:B------:R-:W-:Y:S02]  /*689d0*/  ISETP.LT.AND P1, PT, R20.reuse, UR19, !P1 ;  /* 0x0000001314007c0c */ /* 0x040fe4000cf21270 */
[----:B------:R-:W-:Y:S01]  /*689e0*/  LOP3.LUT P6, RZ, R15, 0x4000, RZ, 0xc0, !PT ;  /* 0x000040000fff7812 */ /* 0x000fe200078cc0ff */
[----:B------:R-:W0:Y:S03]  /*689f0*/  LDCU UR19, c[0x0][0x398] ;  /* 0x00007300ff1377ac */ /* 0x000e260008000800 */
[----:B-1----:R-:W-:Y:S01]  /*68a00*/  ISETP.LT.AND P6, PT, R20, UR15, !P6 ;  /* 0x0000000f14007c0c */ /* 0x002fe2000f7c1270 */
[----:B------:R-:W1:Y:S06]  /*68a10*/  LDCU UR15, c[0x0][0x398] ;  /* 0x00007300ff0f77ac */ /* 0x000e6c0008000800 */
[----:B------:R-:W-:-:S04]  /*68a20*/  @P1 LOP3.LUT R2, R2, 0x80000000, RZ, 0xfc, !PT ;  /* 0x8000000002021812 */ /* 0x000fc800078efcff */
[----:B------:R-:W-:-:S04]  /*68a30*/  LOP3.LUT R2, R2, 0xefffffff, RZ, 0xc0, !PT ;  /* 0xefffffff02027812 */ /* 0x000fc800078ec0ff */
        /* <DEDUP_REMOVED lines=34> */
[----:B------:R-:W1:Y:S01]  /*68c60*/  LDCU UR19, c[0x0][0x398] ;  /* 0x00007300ff1377ac */ /* 0x000e620008000800 */
[----:B------:R-:W-:-:S09]  /*68c70*/  LOP3.LUT P4, RZ, R15, 0x10, RZ, 0xc0, !PT ;  /* 0x000000100fff7812 */ /* 0x000fd2000788c0ff */
[----:B------:R-:W-:Y:S02]  /*68c80*/  @P6 LOP3.LUT R2, R2, 0x80, RZ, 0xfc, !PT ;  /* 0x0000008002026812 */ /* 0x000fe400078efcff */
[----:B------:R-:W-:Y:S02]  /*68c90*/  LOP3.LUT P6, RZ, R27, 0x20, RZ, 0xc0, !PT ;  /* 0x000000201bff7812 */ /* 0x000fe400078cc0ff */
[C---:B0-----:R-:W-:Y:S02]  /*68ca0*/  ISETP.LT.AND P4, PT, R20.reuse, UR23, !P4 ;  /* 0x0000001714007c0c */ /* 0x041fe4000e781270 */
[----:B------:R-:W-:Y:S02]  /*68cb0*/  LOP3.LUT P3, RZ, R15, 0x8, RZ, 0xc0, !PT ;  /* 0x000000080fff7812 */ /* 0x000fe4000786c0ff */
[C---:B------:R-:W-:Y:S02]  /*68cc0*/  ISETP.LT.AND P5, PT, R20.reuse, UR11, !P5 ;  /* 0x0000000b14007c0c */ /* 0x040fe4000efa1270 */
[C---:B-1----:R-:W-:Y:S01]  /*68cd0*/  ISETP.LT.AND P6, PT, R20.reuse, UR15, !P6 ;  /* 0x0000000f14007c0c */ /* 0x042fe2000f7c1270 */
[----:B------:R-:W0:Y:S01]  /*68ce0*/  LDCU UR15, c[0x0][0x398] ;  /* 0x00007300ff0f77ac */ /* 0x000e220008000800 */
[----:B------:R-:W1:Y:S01]  /*68cf0*/  LDCU UR11, c[0x0][0x398] ;  /* 0x00007300ff0b77ac */ /* 0x000e620008000800 */
[----:B------:R-:W-:-:S02]  /*68d00*/  ISETP.LT.AND P3, PT, R20, UR19, !P3 ;  /* 0x0000001314007c0c */ /* 0x000fc4000df61270 */
[C---:B------:R-:W-:Y:S01]  /*68d10*/  LOP3.LUT P2, RZ, R15.reuse, 0x4, RZ, 0xc0, !PT ;  /* 0x000000040fff7812 */ /* 0x040fe2000784c0ff */
[----:B------:R-:W2:Y:S01]  /*68d20*/  LDCU UR23, c[0x0][0x398] ;  /* 0x00007300ff1777ac */ /* 0x000ea20008000800 */
[C---:B------:R-:W-:Y:S02]  /*68d30*/  LOP3.LUT P0, RZ, R15.reuse, 0x2, RZ, 0xc0, !PT ;  /* 0x000000020fff7812 */ /* 0x040fe4000780c0ff */
[----:B------:R-:W-:Y:S01]  /*68d40*/  LOP3.LUT P1, RZ, R15, 0x1, RZ, 0xc0, !PT ;  /* 0x000000010fff7812 */ /* 0x000fe2000782c0ff */
[----:B------:R-:W3:Y:S01]  /*68d50*/  LDCU UR19, c[0x0][0x398] ;  /* 0x00007300ff1377ac */ /* 0x000ee20008000800 */
[----:B------:R-:W-:-:S04]  /*68d60*/  @P4 LOP3.LUT R17, R17, 0x40000000, RZ, 0xfc, !PT ;  /* 0x4000000011114812 */ /* 0x000fc800078efcff */
[----:B------:R-:W-:Y:S02]  /*68d70*/  LOP3.LUT R17, R17, 0xf7ffffff, RZ, 0xc0, !PT ;  /* 0xf7ffffff11117812 */ /* 0x000fe400078ec0ff */
[C---:B0-----:R-:W-:Y:S02]  /*68d80*/  ISETP.LT.AND P2, PT, R20.reuse, UR15, !P2 ;  /* 0x0000000f14007c0c */ /* 0x041fe4000d741270 */
[----:B------:R-:W-:Y:S02]  /*68d90*/  @P3 LOP3.LUT R17, R17, 0x8000000, RZ, 0xfc, !PT ;  /* 0x0800000011113812 */ /* 0x000fe400078efcff */
[C---:B-1----:R-:W-:Y:S01]  /*68da0*/  ISETP.LT.AND P0, PT, R20.reuse, UR11, !P0 ;  /* 0x0000000b14007c0c */ /* 0x042fe2000c701270 */
[----:B------:R-:W0:Y:S01]  /*68db0*/  LDCU UR15, c[0x0][0x398] ;  /* 0x00007300ff0f77ac */ /* 0x000e220008000800 */
[----:B--2---:R-:W-:Y:S02]  /*68dc0*/  ISETP.LT.AND P1, PT, R20, UR23, !P1 ;  /* 0x0000001714007c0c */ /* 0x004fe4000cf21270 */
[----:B------:R-:W-:Y:S01]  /*68dd0*/  LOP3.LUT R17, R17, 0xfeffffff, RZ, 0xc0, !PT ;  /* 0xfeffffff11117812 */ /* 0x000fe200078ec0ff */
[----:B------:R-:W1:Y:S01]  /*68de0*/  LDCU UR11, c[0x0][0x398] ;  /* 0x00007300ff0b77ac */ /* 0x000e620008000800 */
[----:B------:R-:W2:Y:S03]  /*68df0*/  LDCU UR23, c[0x0][0x398] ;  /* 0x00007300ff1777ac */ /* 0x000ea60008000800 */
[----:B------:R-:W-:-:S04]  /*68e00*/  @P2 LOP3.LUT R17, R17, 0x1000000, RZ, 0xfc, !PT ;  /* 0x0100000011112812 */ /* 0x000fc800078efcff */
[----:B------:R-:W-:-:S04]  /*68e10*/  LOP3.LUT R17, R17, 0xffdfffff, RZ, 0xc0, !PT ;  /* 0xffdfffff11117812 */ /* 0x000fc800078ec0ff */
[----:B------:R-:W-:Y:S02]  /*68e20*/  @P0 LOP3.LUT R17, R17, 0x200000, RZ, 0xfc, !PT ;  /* 0x0020000011110812 */ /* 0x000fe400078efcff */
[----:B------:R-:W-:Y:S02]  /*68e30*/  LOP3.LUT P0, RZ, R26, 0x80000000, RZ, 0xc0, !PT ;  /* 0x800000001aff7812 */ /* 0x000fe4000780c0ff */
[----:B------:R-:W-:-:S04]  /*68e40*/  LOP3.LUT R17, R17, 0xfffbffff, RZ, 0xc0, !PT ;  /* 0xfffbffff11117812 */ /* 0x000fc800078ec0ff */
[----:B------:R-:W-:Y:S02]  /*68e50*/  @P1 LOP3.LUT R17, R17, 0x40000, RZ, 0xfc, !PT ;  /* 0x0004000011111812 */ /* 0x000fe400078efcff */
[----:B---3--:R-:W-:Y:S02]  /*68e60*/  ISETP.LT.AND P1, PT, R20, UR19, !P0 ;  /* 0x0000001314007c0c */ /* 0x008fe4000c721270 */
[C---:B------:R-:W-:Y:S02]  /*68e70*/  LOP3.LUT P2, RZ, R27.reuse, 0x1, RZ, 0xc0, !PT ;  /* 0x000000011bff7812 */ /* 0x040fe4000784c0ff */
[----:B------:R-:W-:Y:S02]  /*68e80*/  LOP3.LUT P3, RZ, R27, 0x2, RZ, 0xc0, !PT ;  /* 0x000000021bff7812 */ /* 0x000fe4000786c0ff */
[----:B------:R-:W-:Y:S01]  /*68e90*/  LOP3.LUT R17, R17, 0xffff7fff, RZ, 0xc0, !PT ;  /* 0xffff7fff11117812 */ /* 0x000fe200078ec0ff */
[----:B------:R-:W3:Y:S01]  /*68ea0*/  LDCU UR19, c[0x0][0x398] ;  /* 0x00007300ff1377ac */ /* 0x000ee20008000800 */
[----:B------:R-:W-:-:S05]  /*68eb0*/  @P0 LOP3.LUT R28, R28, 0x400000, RZ, 0xfc, !PT ;  /* 0x004000001c1c0812 */ /* 0x000fca00078efcff */
[----:B------:R-:W-:Y:S02]  /*68ec0*/  @P1 LOP3.LUT R17, R17, 0x8000, RZ, 0xfc, !PT ;  /* 0x0000800011111812 */ /* 0x000fe400078efcff */
[----:B------:R-:W-:-:S04]  /*68ed0*/  LOP3.LUT P1, RZ, R26, 0x40000000, RZ, 0xc0, !PT ;  /* 0x400000001aff7812 */ /* 0x000fc8000782c0ff */
[----:B0-----:R-:W-:Y:S02]  /*68ee0*/  ISETP.LT.AND P0, PT, R20, UR15, !P1 ;  /* 0x0000000f14007c0c */ /* 0x001fe4000cf01270 */
[----:B------:R-:W-:Y:S02]  /*68ef0*/  LOP3.LUT R17, R17, 0xffffefff, RZ, 0xc0, !PT ;  /* 0xffffefff11117812 */ /* 0x000fe400078ec0ff */
[----:B------:R-:W-:Y:S02]  /*68f00*/  LOP3.LUT R28, R28, 0xffdfffff, RZ, 0xc0, !PT ;  /* 0xffdfffff1c1c7812 */ /* 0x000fe400078ec0ff */
[----:B------:R-:W-:Y:S02]  /*68f10*/  LOP3.LUT R2, R2, 0xffffffef, RZ, 0xc0, !PT ;  /* 0xffffffef02027812 */ /* 0x000fe400078ec0ff */
[----:B------:R-:W-:Y:S01]  /*68f20*/  LOP3.LUT P4, RZ, R27, 0x4, RZ, 0xc0, !PT ;  /* 0x000000041bff7812 */ /* 0x000fe2000788c0ff */
[----:B------:R-:W0:Y:S04]  /*68f30*/  LDCU UR15, c[0x0][0x398] ;  /* 0x00007300ff0f77ac */ /* 0x000e280008000800 */
[----:B------:R-:W-:-:S02]  /*68f40*/  @P0 LOP3.LUT R17, R17, 0x1000, RZ, 0xfc, !PT ;  /* 0x0000100011110812 */ /* 0x000fc400078efcff */
[----:B-1----:R-:W-:Y:S02]  /*68f50*/  ISETP.LT.AND P0, PT, R20, UR11, !P2 ;  /* 0x0000000b14007c0c */ /* 0x002fe4000d701270 */
[----:B------:R-:W-:Y:S02]  /*68f60*/  @P1 LOP3.LUT R28, R28, 0x200000, RZ, 0xfc, !PT ;  /* 0x002000001c1c1812 */ /* 0x000fe400078efcff */
[----:B------:R-:W-:Y:S02]  /*68f70*/  @P6 LOP3.LUT R2, R2, 0x10, RZ, 0xfc, !PT ;  /* 0x0000001002026812 */ /* 0x000fe400078efcff */
[----:B------:R-:W-:Y:S02]  /*68f80*/  LOP3.LUT R17, R17, 0xfffffdff, RZ, 0xc0, !PT ;  /* 0xfffffdff11117812 */ /* 0x000fe400078ec0ff */
[----:B------:R-:W-:Y:S02]  /*68f90*/  LOP3.LUT R26, R26, 0xffffbfff, RZ, 0xc0, !PT ;  /* 0xffffbfff1a1a7812 */ /* 0x000fe400078ec0ff */
[----:B------:R-:W-:Y:S01]  /*68fa0*/  LOP3.LUT R28, R28, 0xff7fffff, RZ, 0xc0, !PT ;  /* 0xff7fffff1c1c7812 */ /* 0x000fe200078ec0ff */
[----:B------:R-:W1:Y:S02]  /*68fb0*/  LDCU UR11, c[0x0][0x398] ;  /* 0x00007300ff0b77ac */ /* 0x000e640008000800 */
[----:B------:R-:W-:-:S02]  /*68fc0*/  @P0 LOP3.LUT R17, R17, 0x200, RZ, 0xfc, !PT ;  /* 0x0000020011110812 */ /* 0x000fc400078efcff */
[----:B--2---:R-:W-:Y:S02]  /*68fd0*/  ISETP.LT.AND P0, PT, R20, UR23, !P3 ;  /* 0x0000001714007c0c */ /* 0x004fe4000df01270 */
[----:B------:R-:W-:Y:S02]  /*68fe0*/  @P2 LOP3.LUT R28, R28, 0x800000, RZ, 0xfc, !PT ;  /* 0x008000001c1c2812 */ /* 0x000fe400078efcff */
[----:B------:R-:W-:Y:S02]  /*68ff0*/  LOP3.LUT R2, R2, 0xfffffffd, RZ, 0xc0, !PT ;  /* 0xfffffffd02027812 */ /* 0x000fe400078ec0ff */
[----:B------:R-:W-:Y:S01]  /*69000*/  LOP3.LUT R17, R17, 0xffffffbf, RZ, 0xc0, !PT ;  /* 0xffffffbf11117812 */ /* 0x000fe200078ec0ff */
[----:B------:R-:W2:Y:S01]  /*69010*/  LDCU UR23, c[0x0][0x398] ;  /* 0x00007300ff1777ac */ /* 0x000ea20008000800 */
[----:B------:R-:W-:Y:S02]  /*69020*/  LOP3.LUT R28, R28, 0xfeffffff, RZ, 0xc0, !PT ;  /* 0xfeffffff1c1c7812 */ /* 0x000fe400078ec0ff */
[----:B------:R-:W-:-:S02]  /*69030*/  @P5 LOP3.LUT R2, R2, 0x2, RZ, 0xfc, !PT ;  /* 0x0000000202025812 */ /* 0x000fc400078efcff */
[----:B------:R-:W-:Y:S02]  /*69040*/  @P3 LOP3.LUT R28, R28, 0x1000000, RZ, 0xfc, !PT ;  /* 0x010000001c1c3812 */ /* 0x000fe400078efcff */
[----:B------:R-:W-:Y:S02]  /*69050*/  LOP3.LUT P5, RZ, R27, 0x8, RZ, 0xc0, !PT ;  /* 0x000000081bff7812 */ /* 0x000fe400078ac0ff */
[----:B------:R-:W-:Y:S02]  /*69060*/  @P0 LOP3.LUT R17, R17, 0x40, RZ, 0xfc, !PT ;  /* 0x0000004011110812 */ /* 0x000fe400078efcff */
[----:B---3--:R-:W-:Y:S02]  /*69070*/  ISETP.LT.AND P0, PT, R20, UR19, !P4 ;  /* 0x0000001314007c0c */ /* 0x008fe4000e701270 */
[----:B------:R-:W-:Y:S02]  /*69080*/  LOP3.LUT R28, R28, 0xfdffffff, RZ, 0xc0, !PT ;  /* 0xfdffffff1c1c7812 */ /* 0x000fe400078ec0ff */
[----:B------:R-:W-:-:S02]  /*69090*/  LOP3.LUT P6, RZ, R27, 0x10, RZ, 0xc0, !PT ;  /* 0x000000101bff7812 */ /* 0x000fc400078cc0ff */
[----:B------:R-:W-:Y:S01]  /*690a0*/  LOP3.LUT R17, R17, 0xfffffff7, RZ, 0xc0, !PT ;  /* 0xfffffff711117812 */ /* 0x000fe200078ec0ff */
[----:B------:R-:W3:Y:S01]  /*690b0*/  LDCU UR19, c[0x0][0x398] ;  /* 0x00007300ff1377ac */ /* 0x000ee20008000800 */
[----:B------:R-:W-:-:S04]  /*690c0*/  @P4 LOP3.LUT R28, R28, 0x2000000, RZ, 0xfc, !PT ;  /* 0x020000001c1c4812 */ /* 0x000fc800078efcff */
[----:B------:R-:W-:Y:S02]  /*690d0*/  LOP3.LUT R28, R28, 0xfbffffff, RZ, 0xc0, !PT ;  /* 0xfbffffff1c1c7812 */ /* 0x000fe400078ec0ff */
[----:B------:R-:W-:Y:S02]  /*690e0*/  @P0 LOP3.LUT R17, R17, 0x8, RZ, 0xfc, !PT ;  /* 0x0000000811110812 */ /* 0x000fe400078efcff */
[----:B0-----:R-:W-:Y:S02]  /*690f0*/  ISETP.LT.AND P0, PT, R20, UR15, !P5 ;  /* 0x0000000f14007c0c */ /* 0x001fe4000ef01270 */
[----:B------:R-:W-:Y:S02]  /*69100*/  @P5 LOP3.LUT R28, R28, 0x4000000, RZ, 0xfc, !PT ;  /* 0x040000001c1c5812 */ /* 0x000fe400078efcff */
[----:B------:R-:W-:Y:S02]  /*69110*/  LOP3.LUT P5, RZ, R0, 0x80, RZ, 0xc0, !PT ;  /* 0x0000008000ff7812 */ /* 0x000fe400078ac0ff */
[----:B------:R-:W-:Y:S01]  /*69120*/  LOP3.LUT R17, R17, 0xfffffffe, RZ, 0xc0, !PT ;  /* 0xfffffffe11117812 */ /* 0x000fe200078ec0ff */
[----:B------:R-:W0:Y:S10]  /*69130*/  LDCU UR15, c[0x0][0x398] ;  /* 0x00007300ff0f77ac */ /* 0x000e340008000800 */
[----:B------:R-:W-:-:S02]  /*69140*/  @P5 LOP3.LUT R26, R26, 0x4000, RZ, 0xfc, !PT ;  /* 0x000040001a1a5812 */ /* 0x000fc400078efcff */
        /* <DEDUP_REMOVED lines=43> */
[----:B------:R-:W-:Y:S02]  /*69400*/  @P0 LOP3.LUT R17, R17, 0x1, RZ, 0xfc, !PT ;  /* 0x0000000111110812 */ /* 0x000fe400078efcff */
[----:B-1----:R-:W-:Y:S02]  /*69410*/  ISETP.LT.AND P0, PT, R20, UR11, !P6 ;  /* 0x0000000b14007c0c */ /* 0x002fe4000f701270 */
[----:B------:R-:W-:Y:S01]  /*69420*/  LOP3.LUT R26, R26, 0xdfffffff, RZ, 0xc0, !PT ;  /* 0xdfffffff1a1a7812 */ /* 0x000fe200078ec0ff */
[----:B------:R-:W1:Y:S06]  /*69430*/  LDCU UR11, c[0x0][0x398] ;  /* 0x00007300ff0b77ac */ /* 0x000e6c0008000800 */
[----:B------:R-:W-:-:S02]  /*69440*/  @P5 LOP3.LUT R26, R26, 0x20000000, RZ, 0xfc, !PT ;  /* 0x200000001a1a5812 */ /* 0x000fc400078efcff */
[----:B------:R-:W-:-:S04]  /*69450*/  LOP3.LUT P5, RZ, R9, 0x400000, RZ, 0xc0, !PT ;  /* 0x0040000009ff7812 */ /* 0x000fc800078ac0ff */
[----:B--2---:R-:W-:Y:S02]  /*69460*/  ISETP.LT.AND P5, PT, R20, UR23, !P5 ;  /* 0x0000001714007c0c */ /* 0x004fe4000efa1270 */
[----:B------:R-:W-:Y:S01]  /*69470*/  @P0 LOP3.LUT R3, R3, 0x20000000, RZ, 0xfc, !PT ;  /* 0x2000000003030812 */ /* 0x000fe200078efcff */
[----:B------:R-:W2:Y:S03]  /*69480*/  LDCU UR23, c[0x0][0x398] ;  /* 0x00007300ff1777ac */ /* 0x000ea60008000800 */
[----:B------:R-:W-:-:S07]  /*69490*/  LOP3.LUT R3, R3, 0xfbffffff, RZ, 0xc0, !PT ;  /* 0xfbffffff03037812 */ /* 0x000fce00078ec0ff */
[----:B------:R-:W-:Y:S02]  /*694a0*/  @P5 LOP3.LUT R3, R3, 0x4000000, RZ, 0xfc, !PT ;  /* 0x0400000003035812 */ /* 0x000fe400078efcff */
[----:B------:R-:W-:-:S04]  /*694b0*/  LOP3.LUT P5, RZ, R26, 0x20000000, RZ, 0xc0, !PT ;  /* 0x200000001aff7812 */ /* 0x000fc800078ac0ff */
[----:B---3--:R-:W-:Y:S02]  /*694c0*/  ISETP.LT.AND P5, PT, R20, UR19, !P5 ;  /* 0x0000001314007c0c */ /* 0x008fe4000efa1270 */
[----:B------:R-:W-:Y:S01]  /*694d0*/  LOP3.LUT R3, R3, 0xff7fffff, RZ, 0xc0, !PT ;  /* 0xff7fffff03037812 */ /* 0x000fe200078ec0ff */
[----:B------:R-:W3:Y:S10]  /*694e0*/  LDCU UR19, c[0x0][0x398] ;  /* 0x00007300ff1377ac */ /* 0x000ef40008000800 */
[----:B------:R-:W-:-:S02]  /*694f0*/  @P5 LOP3.LUT R3, R3, 0x800000, RZ, 0xfc, !PT ;  /* 0x0080000003035812 */ /* 0x000fc400078efcff */
[----:B------:R-:W-:-:S04]  /*69500*/  LOP3.LUT P5, RZ, R26, 0x10000000, RZ, 0xc0, !PT ;  /* 0x100000001aff7812 */ /* 0x000fc800078ac0ff */
[----:B0-----:R-:W-:Y:S02]  /*69510*/  ISETP.LT.AND P5, PT, R20, UR15, !P5 ;  /* 0x0000000f14007c0c */ /* 0x001fe4000efa1270 */
        /* <DEDUP_REMOVED lines=30> */
[----:B------:R-:W-:Y:S02]  /*69700*/  LOP3.LUT R3, R3, 0xfffffffb, RZ, 0xc0, !PT ;  /* 0xfffffffb03037812 */ /* 0x000fe400078ec0ff */
[----:B------:R-:W-:Y:S02]  /*69710*/  LOP3.LUT R28, R28, 0xf7ffffff, RZ, 0xc0, !PT ;  /* 0xf7ffffff1c1c7812 */ /* 0x000fe400078ec0ff */
[C---:B------:R-:W-:Y:S02]  /*69720*/  LOP3.LUT P2, RZ, R0.reuse, 0x400, RZ, 0xc0, !PT ;  /* 0x0000040000ff7812 */ /* 0x040fe4000784c0ff */
[C---:B------:R-:W-:Y:S02]  /*69730*/  LOP3.LUT P1, RZ, R0.reuse, 0x800, RZ, 0xc0, !PT ;  /* 0x0000080000ff7812 */ /* 0x040fe4000782c0ff */
[----:B------:R-:W-:-:S02]  /*69740*/  LOP3.LUT P4, RZ, R0, 0x100, RZ, 0xc0, !PT ;  /* 0x0000010000ff7812 */ /* 0x000fc4000788c0ff */
[C---:B------:R-:W-:Y:S02]  /*69750*/  LOP3.LUT P3, RZ, R0.reuse, 0x200, RZ, 0xc0, !PT ;  /* 0x0000020000ff7812 */ /* 0x040fe4000786c0ff */
[----:B------:R-:W-:Y:S01]  /*69760*/  LOP3.LUT P0, RZ, R0, 0x1000, RZ, 0xc0, !PT ;  /* 0x0000100000ff7812 */ /* 0x000fe2000780c0ff */
[----:B------:R-:W2:Y:S01]  /*69770*/  LDCU UR23, c[0x0][0x398] ;  /* 0x00007300ff1777ac */ /* 0x000ea20008000800 */
[----:B------:R-:W-:Y:S02]  /*69780*/  @P5 LOP3.LUT R3, R3, 0x4, RZ, 0xfc, !PT ;  /* 0x0000000403035812 */ /* 0x000fe400078efcff */
[----:B------:R-:W-:-:S04]  /*69790*/  LOP3.LUT P5, RZ, R26, 0x200000, RZ, 0xc0, !PT ;  /* 0x002000001aff7812 */ /* 0x000fc800078ac0ff */
[----:B---3--:R-:W-:Y:S02]  /*697a0*/  ISETP.LT.AND P5, PT, R20, UR19, !P5 ;  /* 0x0000001314007c0c */ /* 0x008fe4000efa1270 */
[----:B------:R-:W-:Y:S02]  /*697b0*/  @P6 LOP3.LUT R28, R28, 0x8000000, RZ, 0xfc, !PT ;  /* 0x080000001c1c6812 */ /* 0x000fe400078efcff */
[C---:B------:R-:W-:Y:S02]  /*697c0*/  ISETP.LT.AND P2, PT, R20.reuse, UR36, !P2 ;  /* 0x0000002414007c0c */ /* 0x040fe4000d741270 */
[C---:B------:R-:W-:Y:S02]  /*697d0*/  ISETP.LT.AND P1, PT, R20.reuse, UR42, !P1 ;  /* 0x0000002a14007c0c */ /* 0x040fe4000cf21270 */
[C---:B------:R-:W-:Y:S02]  /*697e0*/  ISETP.LT.AND P4, PT, R20.reuse, UR28, !P4 ;  /* 0x0000001c14007c0c */ /* 0x040fe4000e781270 */
[----:B------:R-:W-:Y:S01]  /*697f0*/  ISETP.LT.AND P0, PT, R20, UR46, !P0 ;  /* 0x0000002e14007c0c */ /* 0x000fe2000c701270 */
[----:B------:R-:W3:Y:S02]  /*69800*/  LDCU UR19, c[0x0][0x398] ;  /* 0x00007300ff1377ac */ /* 0x000ee40008000800 */
[----:B------:R-:W-:-:S02]  /*69810*/  @P5 LOP3.LUT R8, R8, 0x80000000, RZ, 0xfc, !PT ;  /* 0x8000000008085812 */ /* 0x000fc400078efcff */
[----:B------:R-:W-:-:S04]  /*69820*/  LOP3.LUT P5, RZ, R26, 0x100000, RZ, 0xc0, !PT ;  /* 0x001000001aff7812 */ /* 0x000fc800078ac0ff */
[----:B0-----:R-:W-:Y:S02]  /*69830*/  ISETP.LT.AND P5, PT, R20, UR15, !P5 ;  /* 0x0000000f14007c0c */ /* 0x001fe4000efa1270 */
[----:B------:R-:W-:Y:S02]  /*69840*/  LOP3.LUT R8, R8, 0xefffffff, RZ, 0xc0, !PT ;  /* 0xefffffff08087812 */ /* 0x000fe400078ec0ff */
[----:B------:R-:W-:Y:S01]  /*69850*/  LOP3.LUT P6, RZ, R0, 0x40, RZ, 0xc0, !PT ;  /* 0x0000004000ff7812 */ /* 0x000fe200078cc0ff */
[----:B------:R-:W0:Y:S08]  /*69860*/  LDCU UR15, c[0x0][0x398] ;  /* 0x00007300ff0f77ac */ /* 0x000e300008000800 */
[----:B------:R-:W-:-:S02]  /*69870*/  @P5 LOP3.LUT R8, R8, 0x10000000, RZ, 0xfc, !PT ;  /* 0x1000000008085812 */ /* 0x000fc400078efcff */
[----:B------:R-:W-:-:S04]  /*69880*/  LOP3.LUT P5, RZ, R26, 0x80000, RZ, 0xc0, !PT ;  /* 0x000800001aff7812 */ /* 0x000fc800078ac0ff */
[----:B-1----:R-:W-:Y:S02]  /*69890*/  ISETP.LT.AND P5, PT, R20, UR11, !P5 ;  /* 0x0000000b14007c0c */ /* 0x002fe4000efa1270 */
[----:B------:R-:W-:Y:S02]  /*698a0*/  LOP3.LUT R8, R8, 0xfdffffff, RZ, 0xc0, !PT ;  /* 0xfdffffff08087812 */ /* 0x000fe400078ec0ff */
[----:B------:R-:W-:Y:S02]  /*698b0*/  ISETP.LT.AND P6, PT, R20, UR20, !P6 ;  /* 0x0000001414007c0c */ /* 0x000fe4000f7c1270 */
[----:B------:R-:W-:Y:S01]  /*698c0*/  LOP3.LUT R0, R0, 0xbfffffff, RZ, 0xc0, !PT ;  /* 0xbfffffff00007812 */ /* 0x000fe200078ec0ff */
[----:B------:R-:W1:Y:S06]  /*698d0*/  LDCU UR11, c[0x0][0x398] ;  /* 0x00007300ff0b77ac */ /* 0x000e6c0008000800 */
[----:B------:R-:W-:-:S02]  /*698e0*/  @P5 LOP3.LUT R8, R8, 0x2000000, RZ, 0xfc, !PT ;  /* 0x0200000008085812 */ /* 0x000fc400078efcff */
[----:B------:R-:W-:-:S04]  /*698f0*/  LOP3.LUT P5, RZ, R26, 0x40000, RZ, 0xc0, !PT ;  /* 0x000400001aff7812 */ /* 0x000fc800078ac0ff */
[----:B------:R-:W-:Y:S02]  /*69900*/  ISETP.LT.AND P5, PT, R20, UR4, !P5 ;  /* 0x0000000414007c0c */ /* 0x000fe4000efa1270 */
[----:B------:R-:W-:Y:S02]  /*69910*/  LOP3.LUT R8, R8, 0xffbfffff, RZ, 0xc0, !PT ;  /* 0xffbfffff08087812 */ /* 0x000fe400078ec0ff */
[----:B------:R-:W-:Y:S02]  /*69920*/  @P2 LOP3.LUT R0, R0, 0x40000000, RZ, 0xfc, !PT ;  /* 0x4000000000002812 */ /* 0x000fe400078efcff */
[----:B------:R-:W-:Y:S02]  /*69930*/  ISETP.LT.AND P3, PT, R20, UR32, !P3 ;  /* 0x0000002014007c0c */ /* 0x000fe4000df61270 */
[----:B------:R-:W-:Y:S02]  /*69940*/  LOP3.LUT R9, R9, 0xfff7ffff, RZ, 0xc0, !PT ;  /* 0xfff7ffff09097812 */ /* 0x000fe400078ec0ff */
[----:B------:R-:W-:-:S02]  /*69950*/  LOP3.LUT R14, R14, 0x7fffffff, RZ, 0xc0, !PT ;  /* 0x7fffffff0e0e7812 */ /* 0x000fc400078ec0ff */
[----:B------:R-:W-:Y:S02]  /*69960*/  LOP3.LUT R28, R28, 0xefffffff, RZ, 0xc0, !PT ;  /* 0xefffffff1c1c7812 */ /* 0x000fe400078ec0ff */
[----:B------:R-:W-:Y:S02]  /*69970*/  LOP3.LUT R2, R2, 0xbfffffff, RZ, 0xc0, !PT ;  /* 0xbfffffff02027812 */ /* 0x000fe400078ec0ff */
[----:B------:R-:W-:Y:S02]  /*69980*/  LOP3.LUT R17, R17, 0xdfffffff, RZ, 0xc0, !PT ;  /* 0xdfffffff11117812 */ /* 0x000fe400078ec0ff */
[----:B------:R-:W-:Y:S02]  /*69990*/  LOP3.LUT R29, R29, 0xffffefff, RZ, 0xc0, !PT ;  /* 0xffffefff1d1d7812 */ /* 0x000fe400078ec0ff */
[----:B------:R-:W-:Y:S01]  /*699a0*/  LOP3.LUT R3, R3, 0x7fffffff, RZ, 0xc0, !PT ;  /* 0x7fffffff03037812 */ /* 0x000fe200078ec0ff */
[----:B------:R-:W0:Y:S01]  /*699b0*/  LDCU UR4, c[0x0][0x398] ;  /* 0x00007300ff0477ac */ /* 0x000e220008000800 */
[----:B------:R-:W-:-:S02]  /*699c0*/  @P5 LOP3.LUT R8, R8, 0x400000, RZ, 0xfc, !PT ;  /* 0x0040000008085812 */ /* 0x000fc400078efcff */
[----:B------:R-:W-:-:S04]  /*699d0*/  LOP3.LUT P5, RZ, R26, 0x20000, RZ, 0xc0, !PT ;  /* 0x000200001aff7812 */ /* 0x000fc800078ac0ff */
[----:B------:R-:W-:Y:S02]  /*699e0*/  ISETP.LT.AND P5, PT, R20, UR8, !P5 ;  /* 0x0000000814007c0c */ /* 0x000fe4000efa1270 */
[----:B------:R-:W-:-:S11]  /*699f0*/  LOP3.LUT R8, R8, 0xfff7ffff, RZ, 0xc0, !PT ;  /* 0xfff7ffff08087812 */ /* 0x000fd600078ec0ff */
[----:B------:R-:W-:Y:S02]  /*69a00*/  @P5 LOP3.LUT R8, R8, 0x80000, RZ, 0xfc, !PT ;  /* 0x0008000008085812 */ /* 0x000fe400078efcff */
        /* <DEDUP_REMOVED lines=8> */
[----:B------:R-:W-:Y:S02]  /*69a90*/  LOP3.LUT P5, RZ, R26, 0x4000, RZ, 0xc0, !PT ;  /* 0x000040001aff7812 */ /* 0x000fe400078ac0ff */
[----:B------:R-:W-:Y:S02]  /*69aa0*/  LOP3.LUT R8, R8, 0xfffffbff, RZ, 0xc0, !PT ;  /* 0xfffffbff08087812 */ /* 0x000fe400078ec0ff */
[----:B------:R-:W-:Y:S02]  /*69ab0*/  ISETP.LT.AND P5, PT, R20, UR24, !P5 ;  /* 0x0000001814007c0c */ /* 0x000fe4000efa1270 */
[----:B------:R-:W-:-:S04]  /*69ac0*/  @P6 LOP3.LUT R8, R8, 0x400, RZ, 0xfc, !PT ;  /* 0x0000040008086812 */ /* 0x000fc800078efcff */
[----:B------:R-:W-:-:S07]  /*69ad0*/  LOP3.LUT R8, R8, 0xffffff7f, RZ, 0xc0, !PT ;  /* 0xffffff7f08087812 */ /* 0x000fce00078ec0ff */
        /* <DEDUP_REMOVED lines=10> */
[----:B------:R-:W-:Y:S02]  /*69b80*/  LOP3.LUT R26, R26, 0xffffefff, RZ, 0xc0, !PT ;  /* 0xffffefff1a1a7812 */ /* 0x000fe400078ec0ff */
[----:B------:R-:W-:-:S09]  /*69b90*/  LOP3.LUT P6, RZ, R15, 0x2000000, RZ, 0xc0, !PT ;  /* 0x020000000fff7812 */ /* 0x000fd200078cc0ff */
        /* <DEDUP_REMOVED lines=25> */
[----:B--2---:R-:W-:Y:S01]  /*69d30*/  ISETP.LT.AND P6, PT, R6, UR23, !P6 ;  /* 0x0000001706007c0c */ /* 0x004fe2000f7c1270 */
[----:B------:R-:W2:-:S12]  /*69d40*/  LDCU UR23, c[0x0][0x398] ;  /* 0x00007300ff1777ac */ /* 0x000e980008000800 */
        /* <DEDUP_REMOVED lines=8> */
[----:B------:R-:W-:Y:S02]  /*69dd0*/  LOP3.LUT R16, R16, 0xfffff7ff, RZ, 0xc0, !PT ;  /* 0xfffff7ff10107812 */ /* 0x000fe400078ec0ff */
[----:B------:R-:W-:Y:S02]  /*69de0*/  LOP3.LUT R8, R8, 0xfffffffd, RZ, 0xc0, !PT ;  /* 0xfffffffd08087812 */ /* 0x000fe400078ec0ff */
[----:B------:R-:W-:Y:S01]  /*69df0*/  ISETP.LT.AND P4, PT, R20, UR54, !P4 ;  /* 0x0000003614007c0c */ /* 0x000fe2000e781270 */
[----:B------:R-:W0:Y:S06]  /*69e00*/  LDCU UR15, c[0x0][0x398] ;  /* 0x00007300ff0f77ac */ /* 0x000e2c0008000800 */
[----:B------:R-:W-:-:S02]  /*69e10*/  @P6 LOP3.LUT R16, R16, 0x800, RZ, 0xfc, !PT ;  /* 0x0000080010106812 */ /* 0x000fc400078efcff */
[----:B------:R-:W-:-:S04]  /*69e20*/  LOP3.LUT P6, RZ, R26, 0x200, RZ, 0xc0, !PT ;  /* 0x000002001aff7812 */ /* 0x000fc800078cc0ff */
[----:B-1----:R-:W-:Y:S02]  /*69e30*/  ISETP.LT.AND P6, PT, R6, UR11, !P6 ;  /* 0x0000000b06007c0c */ /* 0x002fe4000f7c1270 */
[----:B------:R-:W-:Y:S02]  /*69e40*/  LOP3.LUT R16, R16, 0xfffffeff, RZ, 0xc0, !PT ;  /* 0xfffffeff10107812 */ /* 0x000fe400078ec0ff */
[----:B------:R-:W-:Y:S02]  /*69e50*/  @P3 LOP3.LUT R8, R8, 0x2, RZ, 0xfc, !PT ;  /* 0x0000000208083812 */ /* 0x000fe400078efcff */
[C---:B------:R-:W-:Y:S02]  /*69e60*/  LOP3.LUT P2, RZ, R0.reuse, 0x10000, RZ, 0xc0, !PT ;  /* 0x0001000000ff7812 */ /* 0x040fe4000784c0ff */
[----:B------:R-:W-:Y:S02]  /*69e70*/  @P4 LOP3.LUT R9, R9, 0x80000, RZ, 0xfc, !PT ;  /* 0x0008000009094812 */ /* 0x000fe400078efcff */
[----:B------:R-:W-:Y:S01]  /*69e80*/  LOP3.LUT P1, RZ, R0, 0x20000, RZ, 0xc0, !PT ;  /* 0x0002000000ff7812 */ /* 0x000fe2000782c0ff */
[----:B------:R-:W1:Y:S02]  /*69e90*/  LDCU UR11, c[0x0][0x398] ;  /* 0x00007300ff0b77ac */ /* 0x000e640008000800 */
[----:B------:R-:W-:-:S02]  /*69ea0*/  @P6 LOP3.LUT R16, R16, 0x100, RZ, 0xfc, !PT ;  /* 0x0000010010106812 */ /* 0x000fc400078efcff */
[----:B------:R-:W-:-:S04]  /*69eb0*/  LOP3.LUT P6, RZ, R26, 0x100, RZ, 0xc0, !PT ;  /* 0x000001001aff7812 */ /* 0x000fc800078cc0ff */
[----:B--2---:R-:W-:Y:S02]  /*69ec0*/  ISETP.LT.AND P6, PT, R6, UR23, !P6 ;  /* 0x0000001706007c0c */ /* 0x004fe4000f7c1270 */
[----:B------:R-:W-:Y:S02]  /*69ed0*/  LOP3.LUT R16, R16, 0xffffffdf, RZ, 0xc0, !PT ;  /* 0xffffffdf10107812 */ /* 0x000fe400078ec0ff */
[----:B------:R-:W-:Y:S02]  /*69ee0*/  LOP3.LUT P3, RZ, R0, 0x8000, RZ, 0xc0, !PT ;  /* 0x0000800000ff7812 */ /* 0x000fe4000786c0ff */
[C---:B------:R-:W-:Y:S02]  /*69ef0*/  ISETP.LT.AND P2, PT, R20.reuse, UR62, !P2 ;  /* 0x0000003e14007c0c */ /* 0x040fe4000d741270 */
[----:B------:R-:W-:Y:S02]  /*69f00*/  LOP3.LUT R9, R9, 0xfffeffff, RZ, 0xc0, !PT ;  /* 0xfffeffff09097812 */ /* 0x000fe400078ec0ff */
[----:B------:R-:W-:-:S02]  /*69f10*/  ISETP.LT.AND P1, PT, R20, UR66, !P1 ;  /* 0x0000004214007c0c */ /* 0x000fc4000cf21270 */
[----:B------:R-:W-:Y:S01]  /*69f20*/  ISETP.LT.AND P5, PT, R20, UR50, !P5 ;  /* 0x0000003214007c0c */ /* 0x000fe2000efa1270 */
[----:B------:R-:W2:Y:S01]  /*69f30*/  LDCU UR23, c[0x0][0x398] ;  /* 0x00007300ff1777ac */ /* 0x000ea20008000800 */
[----:B------:R-:W-:Y:S02]  /*69f40*/  @P6 LOP3.LUT R16, R16, 0x20, RZ, 0xfc, !PT ;  /* 0x0000002010106812 */ /* 0x000fe400078efcff */
[----:B------:R-:W-:-:S04]  /*69f50*/  LOP3.LUT P6, RZ, R26, 0x80, RZ, 0xc0, !PT ;  /* 0x000000801aff7812 */ /* 0x000fc800078cc0ff */
[----:B---3--:R-:W-:Y:S02]  /*69f60*/  ISETP.LT.AND P6, PT, R6, UR19, !P6 ;  /* 0x0000001306007c0c */ /* 0x008fe4000f7c1270 */
[----:B------:R-:W-:Y:S02]  /*69f70*/  ISETP.LT.AND P3, PT, R20, UR58, !P3 ;  /* 0x0000003a14007c0c */ /* 0x000fe4000df61270 */
[----:B------:R-:W-:Y:S02]  /*69f80*/  LOP3.LUT R16, R16, 0xfffffffb, RZ, 0xc0, !PT ;  /* 0xfffffffb10107812 */ /* 0x000fe400078ec0ff */
[----:B------:R-:W-:Y:S01]  /*69f90*/  LOP3.LUT P0, RZ, R0, 0x100000, RZ, 0xc0, !PT ;  /* 0x0010000000ff7812 */ /* 0x000fe2000780c0ff */
[----:B------:R-:W3:Y:S06]  /*69fa0*/  LDCU UR19, c[0x0][0x398] ;  /* 0x00007300ff1377ac */ /* 0x000eec0008000800 */
[----:B------:R-:W-:-:S02]  /*69fb0*/  @P6 LOP3.LUT R16, R16, 0x4, RZ, 0xfc, !PT ;  /* 0x0000000410106812 */ /* 0x000fc400078efcff */
[----:B------:R-:W-:Y:S02]  /*69fc0*/  LOP3.LUT P6, RZ, R26, 0x40, RZ, 0xc0, !PT ;  /* 0x000000401aff7812 */ /* 0x000fe400078cc0ff */
[----:B------:R-:W-:Y:S02]  /*69fd0*/  @P3 LOP3.LUT R9, R9, 0x10000, RZ, 0xfc, !PT ;  /* 0x0001000009093812 */ /* 0x000fe400078efcff */
[----:B0-----:R-:W-:Y:S02]  /*69fe0*/  ISETP.LT.AND P6, PT, R6, UR15, !P6 ;  /* 0x0000000f06007c0c */ /* 0x001fe4000f7c1270 */
[----:B------:R-:W-:Y:S02]  /*69ff0*/  LOP3.LUT R9, R9, 0xffffdfff, RZ, 0xc0, !PT ;  /* 0xffffdfff09097812 */ /* 0x000fe400078ec0ff */
[----:B------:R-:W-:Y:S01]  /*6a000*/  LOP3.LUT R0, R0, 0xffdfffff, RZ, 0xc0, !PT ;  /* 0xffdfffff00007812 */ /* 0x000fe200078ec0ff */
[----:B------:R-:W0:Y:S01]  /*6a010*/  LDCU UR15, c[0x0][0x398] ;  /* 0x00007300ff0f77ac */ /* 0x000e220008000800 */
[----:B------:R-:W-:-:S04]  /*6a020*/  @P2 LOP3.LUT R9, R9, 0x2000, RZ, 0xfc, !PT ;  /* 0x0000200009092812 */ /* 0x000fc800078efcff */
[----:B------:R-:W-:-:S03]  /*6a030*/  LOP3.LUT R9, R9, 0xfffffbff, RZ, 0xc0, !PT ;  /* 0xfffffbff09097812 */ /* 0x000fc600078ec0ff */
[----:B------:R-:W-:Y:S02]  /*6a040*/  @P6 LOP3.LUT R14, R14, 0x80000000, RZ, 0xfc, !PT ;  /* 0x800000000e0e6812 */ /* 0x000fe400078efcff */
[C---:B------:R-:W-:Y:S02]  /*6a050*/  LOP3.LUT P6, RZ, R26.reuse, 0x20, RZ, 0xc0, !PT ;  /* 0x000000201aff7812 */ /* 0x040fe400078cc0ff */
[----:B------:R-:W-:Y:S02]  /*6a060*/  @P1 LOP3.LUT R9, R9, 0x400, RZ, 0xfc, !PT ;  /* 0x0000040009091812 */ /* 0x000fe400078efcff */
[----:B------:R-:W-:Y:S02]  /*6a070*/  LOP3.LUT P1, RZ, R26, 0x2000, RZ, 0xc0, !PT ;  /* 0x000020001aff7812 */ /* 0x000fe4000782c0ff */
[----:B-1----:R-:W-:Y:S02]  /*6a080*/  ISETP.LT.AND P6, PT, R6, UR11, !P6 ;  /* 0x0000000b06007c0c */ /* 0x002fe4000f7c1270 */
[----:B------:R-:W-:-:S02]  /*6a090*/  @P5 LOP3.LUT R0, R0, 0x200000, RZ, 0xfc, !PT ;  /* 0x0020000000005812 */ /* 0x000fc400078efcff */
[C---:B------:R-:W-:Y:S02]  /*6a0a0*/  LOP3.LUT P5, RZ, R15.reuse, 0x1000000, RZ, 0xc0, !PT ;  /* 0x010000000fff7812 */ /* 0x040fe400078ac0ff */
[----:B------:R-:W-:Y:S02]  /*6a0b0*/  ISETP.LT.AND P1, PT, R20, UR70, !P1 ;  /* 0x0000004614007c0c */ /* 0x000fe4000cf21270 */
[----:B------:R-:W-:Y:S02]  /*6a0c0*/  LOP3.LUT R14, R14, 0xefffffff, RZ, 0xc0, !PT ;  /* 0xefffffff0e0e7812 */ /* 0x000fe400078ec0ff */
[----:B------:R-:W-:Y:S02]  /*6a0d0*/  LOP3.LUT P4, RZ, R15, 0x800000, RZ, 0xc0, !PT ;  /* 0x008000000fff7812 */ /* 0x000fe4000788c0ff */
[C---:B--2---:R-:W-:Y:S02]  /*6a0e0*/  ISETP.LT.AND P5, PT, R6.reuse, UR23, !P5 ;  /* 0x0000001706007c0c */ /* 0x044fe4000efa1270 */
[----:B------:R-:W-:Y:S01]  /*6a0f0*/  LOP3.LUT R9, R9, 0xffffff7f, RZ, 0xc0, !PT ;  /* 0xffffff7f09097812 */ /* 0x000fe200078ec0ff */
[----:B------:R-:W1:Y:S01]  /*6a100*/  LDCU UR11, c[0x0][0x398] ;  /* 0x00007300ff0b77ac */ /* 0x000e620008000800 */
[----:B---3--:R-:W-:-:S02]  /*6a110*/  ISETP.LT.AND P4, PT, R6, UR19, !P4 ;  /* 0x0000001306007c0c */ /* 0x008fc4000e781270 */
[C---:B------:R-:W-:Y:S01]  /*6a120*/  LOP3.LUT P3, RZ, R15.reuse, 0x400000, RZ, 0xc0, !PT ;  /* 0x004000000fff7812 */ /* 0x040fe2000786c0ff */
[----:B------:R-:W2:Y:S01]  /*6a130*/  LDCU UR23, c[0x0][0x398] ;  /* 0x00007300ff1777ac */ /* 0x000ea20008000800 */
[C---:B------:R-:W-:Y:S02]  /*6a140*/  LOP3.LUT P2, RZ, R15.reuse, 0x200000, RZ, 0xc0, !PT ;  /* 0x002000000fff7812 */ /* 0x040fe4000784c0ff */
[----:B------:R-:W-:Y:S02]  /*6a150*/  @P6 LOP3.LUT R14, R14, 0x10000000, RZ, 0xfc, !PT ;  /* 0x100000000e0e6812 */ /* 0x000fe400078efcff */
[----:B------:R-:W-:Y:S02]  /*6a160*/  LOP3.LUT P6, RZ, R15, 0x40, RZ, 0xc0, !PT ;  /* 0x000000400fff7812 */ /* 0x000fe400078cc0ff */
[----:B----4-:R-:W-:Y:S02]  /*6a170*/  ISETP.LT.AND P0, PT, R20, UR7, !P0 ;  /* 0x0000000714007c0c */ /* 0x010fe4000c701270 */
[----:B------:R-:W-:-:S02]  /*6a180*/  @P1 LOP3.LUT R9, R9, 0x80, RZ, 0xfc, !PT ;  /* 0x0000008009091812 */ /* 0x000fc400078efcff */
[----:B------:R-:W-:Y:S02]  /*6a190*/  LOP3.LUT R14, R14, 0xfdffffff, RZ, 0xc0, !PT ;  /* 0xfdffffff0e0e7812 */ /* 0x000fe400078ec0ff */
[----:B------:R-:W-:Y:S01]  /*6a1a0*/  LOP3.LUT P1, RZ, R26, 0x1000, RZ, 0xc0, !PT ;  /* 0x000010001aff7812 */ /* 0x000fe2000782c0ff */
[----:B------:R-:W3:Y:S01]  /*6a1b0*/  LDCU UR19, c[0x0][0x398] ;  /* 0x00007300ff1377ac */ /* 0x000ee20008000800 */
[----:B------:R-:W-:Y:S02]  /*6a1c0*/  @P5 LOP3.LUT R14, R14, 0x2000000, RZ, 0xfc, !PT ;  /* 0x020000000e0e5812 */ /* 0x000fe400078efcff */
[----:B------:R-:W-:Y:S02]  /*6a1d0*/  ISETP.LT.AND P1, PT, R20, UR74, !P1 ;  /* 0x0000004a14007c0c */ /* 0x000fe4000cf21270 */
[----:B0-----:R-:W-:Y:S02]  /*6a1e0*/  ISETP.LT.AND P3, PT, R6, UR15, !P3 ;  /* 0x0000000f06007c0c */ /* 0x001fe4000df61270 */
[----:B------:R-:W-:-:S02]  /*6a1f0*/  @P6 LOP3.LUT R28, R28, 0x10000000, RZ, 0xfc, !PT ;  /* 0x100000001c1c6812 */ /* 0x000fc400078efcff */
[----:B------:R-:W-:Y:S02]  /*6a200*/  LOP3.LUT R14, R14, 0xffbfffff, RZ, 0xc0, !PT ;  /* 0xffbfffff0e0e7812 */ /* 0x000fe400078ec0ff */
[----:B------:R-:W-:Y:S02]  /*6a210*/  LOP3.LUT P6, RZ, R15, 0x80, RZ, 0xc0, !PT ;  /* 0x000000800fff7812 */ /* 0x000fe400078cc0ff */
[----:B------:R-:W-:Y:S02]  /*6a220*/  LOP3.LUT R9, R9, 0xffffffef, RZ, 0xc0, !PT ;  /* 0xffffffef09097812 */ /* 0x000fe400078ec0ff */
[----:B-1----:R-:W-:Y:S02]  /*6a230*/  ISETP.LT.AND P2, PT, R6, UR11, !P2 ;  /* 0x0000000b06007c0c */ /* 0x002fe4000d741270 */
[----:B------:R-:W-:Y:S02]  /*6a240*/  @P4 LOP3.LUT R14, R14, 0x400000, RZ, 0xfc, !PT ;  /* 0x004000000e0e4812 */ /* 0x000fe400078efcff */
[----:B------:R-:W-:-:S02]  /*6a250*/  LOP3.LUT R28, R28, 0xdfffffff, RZ, 0xc0, !PT ;  /* 0xdfffffff1c1c7812 */ /* 0x000fc400078ec0ff */
[----:B------:R-:W-:Y:S02]  /*6a260*/  LOP3.LUT R26, R26, 0xffffffef, RZ, 0xc0, !PT ;  /* 0xffffffef1a1a7812 */ /* 0x000fe400078ec0ff */
[----:B------:R-:W-:Y:S02]  /*6a270*/  @P1 LOP3.LUT R9, R9, 0x10, RZ, 0xfc, !PT ;  /* 0x0000001009091812 */ /* 0x000fe400078efcff */
[----:B------:R-:W-:Y:S02]  /*6a280*/  LOP3.LUT R14, R14, 0xfff7ffff, RZ, 0xc0, !PT ;  /* 0xfff7ffff0e0e7812 */ /* 0x000fe400078ec0ff */
[----:B------:R-:W-:Y:S01]  /*6a290*/  LOP3.LUT P1, RZ, R15, 0x100000, RZ, 0xc0, !PT ;  /* 0x001000000fff7812 */ /* 0x000fe2000782c0ff */
[----:B------:R-:W0:Y:S01]  /*6a2a0*/  LDCU UR15, c[0x0][0x398] ;  /* 0x00007300ff0f77ac */ /* 0x000e220008000800 */
[----:B------:R-:W1:Y:S01]  /*6a2b0*/  LDCU UR11, c[0x0][0x398] ;  /* 0x00007300ff0b77ac */ /* 0x000e620008000800 */
[----:B------:R-:W-:Y:S02]  /*6a2c0*/  @P3 LOP3.LUT R14, R14, 0x80000, RZ, 0xfc, !PT ;  /* 0x000800000e0e3812 */ /* 0x000fe400078efcff */
[----:B------:R-:W-:-:S02]  /*6a2d0*/  LOP3.LUT R9, R9, 0xfffffffd, RZ, 0xc0, !PT ;  /* 0xfffffffd09097812 */ /* 0x000fc400078ec0ff */
[----:B--2---:R-:W-:Y:S02]  /*6a2e0*/  ISETP.LT.AND P3, PT, R6, UR23, !P1 ;  /* 0x0000001706007c0c */ /* 0x004fe4000cf61270 */
[----:B------:R-:W-:Y:S02]  /*6a2f0*/  @P6 LOP3.LUT R28, R28, 0x20000000, RZ, 0xfc, !PT ;  /* 0x200000001c1c6812 */ /* 0x000fe400078efcff */
[----:B------:R-:W-:Y:S02]  /*6a300*/  LOP3.LUT R14, R14, 0xfffeffff, RZ, 0xc0, !PT ;  /* 0xfffeffff0e0e7812 */ /* 0x000fe400078ec0ff */
[----:B------:R-:W-:Y:S02]  /*6a310*/  LOP3.LUT P6, RZ, R15, 0x100, RZ, 0xc0, !PT ;  /* 0x000001000fff7812 */ /* 0x000fe400078cc0ff */
[----:B------:R-:W-:Y:S02]  /*6a320*/  @P0 LOP3.LUT R9, R9, 0x2, RZ, 0xfc, !PT ;  /* 0x0000000209090812 */ /* 0x000fe400078efcff */
[----:B------:R-:W-:-:S02]  /*6a330*/  LOP3.LUT P0, RZ, R15, 0x80000, RZ, 0xc0, !PT ;  /* 0x000800000fff7812 */ /* 0x000fc4000780c0ff */
[----:B------:R-:W-:Y:S01]  /*6a340*/  @P2 LOP3.LUT R14, R14, 0x10000, RZ, 0xfc, !PT ;  /* 0x000100000e0e2812 */ /* 0x000fe200078efcff */
[----:B------:R-:W2:Y:S01]  /*6a350*/  LDCU UR23, c[0x0][0x398] ;  /* 0x00007300ff1777ac */ /* 0x000ea20008000800 */
[----:B---3--:R-:W-:Y:S02]  /*6a360*/  ISETP.LT.AND P1, PT, R6, UR19, !P0 ;  /* 0x0000001306007c0c */ /* 0x008fe4000c721270 */
[----:B------:R-:W-:Y:S02]  /*6a370*/  LOP3.LUT R14, R14, 0xffffdfff, RZ, 0xc0, !PT ;  /* 0xffffdfff0e0e7812 */ /* 0x000fe400078ec0ff */
[----:B------:R-:W-:Y:S02]  /*6a380*/  LOP3.LUT R28, R28, 0xbfffffff, RZ, 0xc0, !PT ;  /* 0xbfffffff1c1c7812 */ /* 0x000fe400078ec0ff */
[----:B------:R-:W-:Y:S01]  /*6a390*/  LOP3.LUT P2, RZ, R15, 0x40000, RZ, 0xc0, !PT ;  /* 0x000400000fff7812 */ /* 0x000fe2000784c0ff */
[----:B------:R-:W3:Y:S01]  /*6a3a0*/  LDCU UR19, c[0x0][0x398] ;  /* 0x00007300ff1377ac */ /* 0x000ee20008000800 */
[----:B------:R-:W-:-:S02]  /*6a3b0*/  @P3 LOP3.LUT R14, R14, 0x2000, RZ, 0xfc, !PT ;  /* 0x000020000e0e3812 */ /* 0x000fc400078efcff */
[----:B------:R-:W-:Y:S02]  /*6a3c0*/  @P6 LOP3.LUT R28, R28, 0x40000000, RZ, 0xfc, !PT ;  /* 0x400000001c1c6812 */ /* 0x000fe400078efcff */
[----:B------:R-:W-:Y:S02]  /*6a3d0*/  LOP3.LUT P6, RZ, R15, 0x200, RZ, 0xc0, !PT ;  /* 0x000002000fff7812 */ /* 0x000fe400078cc0ff */
[----:B------:R-:W-:-:S04]  /*6a3e0*/  LOP3.LUT R14, R14, 0xfffffbff, RZ, 0xc0, !PT ;  /* 0xfffffbff0e0e7812 */ /* 0x000fc800078ec0ff */
[----:B------:R-:W-:Y:S02]  /*6a3f0*/  @P1 LOP3.LUT R14, R14, 0x400, RZ, 0xfc, !PT ;  /* 0x000004000e0e1812 */ /* 0x000fe400078efcff */
[----:B------:R-:W-:Y:S02]  /*6a400*/  LOP3.LUT P1, RZ, R15, 0x8000, RZ, 0xc0, !PT ;  /* 0x000080000fff7812 */ /* 0x000fe4000782c0ff */
[----:B------:R-:W-:-:S04]  /*6a410*/  LOP3.LUT R28, R28, 0x7fffffff, RZ, 0xc0, !PT ;  /* 0x7fffffff1c1c7812 */ /* 0x000fc800078ec0ff */
[----:B------:R-:W-:Y:S02]  /*6a420*/  @P6 LOP3.LUT R28, R28, 0x80000000, RZ, 0xfc, !PT ;  /* 0x800000001c1c6812 */ /* 0x000fe400078efcff */
[----:B------:R-:W-:-:S05]  /*6a430*/  LOP3.LUT P6, RZ, R15, 0x400, RZ, 0xc0, !PT ;  /* 0x000004000fff7812 */ /* 0x000fca00078cc0ff */
[----:B------:R-:W-:-:S04]  /*6a440*/  @P1 LOP3.LUT R26, R26, 0x10, RZ, 0xfc, !PT ;  /* 0x000000101a1a1812 */ /* 0x000fc800078efcff */
[----:B------:R-:W-:-:S04]  /*6a450*/  LOP3.LUT R26, R26, 0xfffffffe, RZ, 0xc0, !PT ;  /* 0xfffffffe1a1a7812 */ /* 0x000fc800078ec0ff */
[----:B------:R-:W-:Y:S02]  /*6a460*/  @P6 LOP3.LUT R26, R26, 0x1, RZ, 0xfc, !PT ;  /* 0x000000011a1a6812 */ /* 0x000fe400078efcff */
[C---:B------:R-:W-:Y:S02]  /*6a470*/  LOP3.LUT P6, RZ, R15.reuse, 0x800, RZ, 0xc0, !PT ;  /* 0x000008000fff7812 */ /* 0x040fe400078cc0ff */
[----:B------:R-:W-:Y:S02]  /*6a480*/  LOP3.LUT R26, R26, 0xfffffffd, RZ, 0xc0, !PT ;  /* 0xfffffffd1a1a7812 */ /* 0x000fe400078ec0ff */
[----:B0-----:R-:W-:Y:S02]  /*6a490*/  ISETP.LT.AND P2, PT, R6, UR15, !P2 ;  /* 0x0000000f06007c0c */ /* 0x001fe4000d741270 */
[----:B------:R-:W-:Y:S02]  /*6a4a0*/  LOP3.LUT P0, RZ, R15, 0x20000, RZ, 0xc0, !PT ;  /* 0x000200000fff7812 */ /* 0x000fe4000780c0ff */
[----:B------:R-:W-:-:S02]  /*6a4b0*/  LOP3.LUT R14, R14, 0xffffff7f, RZ, 0xc0, !PT ;  /* 0xffffff7f0e0e7812 */ /* 0x000fc400078ec0ff */
[C---:B------:R-:W-:Y:S01]  /*6a4c0*/  LOP3.LUT P1, RZ, R15.reuse, 0x10000, RZ, 0xc0, !PT ;  /* 0x000100000fff7812 */ /* 0x040fe2000782c0ff */
[----:B------:R-:W0:Y:S02]  /*6a4d0*/  LDCU UR15, c[0x0][0x398] ;  /* 0x00007300ff0f77ac */ /* 0x000e240008000800 */
[----:B------:R-:W-:Y:S02]  /*6a4e0*/  @P6 LOP3.LUT R26, R26, 0x2, RZ, 0xfc, !PT ;  /* 0x000000021a1a6812 */ /* 0x000fe400078efcff */
[----:B------:R-:W-:Y:S02]  /*6a4f0*/  LOP3.LUT P6, RZ, R15, 0x1000, RZ, 0xc0, !PT ;  /* 0x000010000fff7812 */ /* 0x000fe400078cc0ff */
[----:B-1----:R-:W-:Y:S02]  /*6a500*/  ISETP.LT.AND P0, PT, R6, UR11, !P0 ;  /* 0x0000000b06007c0c */ /* 0x002fe4000c701270 */
[----:B------:R-:W-:Y:S02]  /*6a510*/  @P2 LOP3.LUT R14, R14, 0x80, RZ, 0xfc, !PT ;  /* 0x000000800e0e2812 */ /* 0x000fe400078efcff */
[----:B------:R-:W-:-:S02]  /*6a520*/  LOP3.LUT R26, R26, 0xfffffffb, RZ, 0xc0, !PT ;  /* 0xfffffffb1a1a7812 */ /* 0x000fc400078ec0ff */
[----:B--2---:R-:W-:Y:S01]  /*6a530*/  ISETP.LT.AND P1, PT, R6, UR23, !P1 ;  /* 0x0000001706007c0c */ /* 0x004fe2000cf21270 */
[----:B------:R-:W1:Y:S01]  /*6a540*/  LDCU UR11, c[0x0][0x398] ;  /* 0x00007300ff0b77ac */ /* 0x000e620008000800 */
[----:B------:R-:W-:Y:S01]  /*6a550*/  LOP3.LUT R14, R14, 0xffffffef, RZ, 0xc0, !PT ;  /* 0xffffffef0e0e7812 */ /* 0x000fe200078ec0ff */
[----:B------:R-:W2:Y:S02]  /*6a560*/  LDCU UR23, c[0x0][0x398] ;  /* 0x00007300ff1777ac */ /* 0x000ea40008000800 */
        /* <DEDUP_REMOVED lines=8> */
[C---:B---3--:R-:W-:Y:S02]  /*6a5f0*/  ISETP.LT.AND P1, PT, R6.reuse, UR19, !P1 ;  /* 0x0000001306007c0c */ /* 0x048fe4000cf21270 */
[----:B------:R-:W-:Y:S01]  /*6a600*/  LOP3.LUT P6, RZ, R15, 0x4000, RZ, 0xc0, !PT ;  /* 0x000040000fff7812 */ /* 0x000fe200078cc0ff */
[----:B------:R-:W3:Y:S03]  /*6a610*/  LDCU UR19, c[0x0][0x398] ;  /* 0x00007300ff1377ac */ /* 0x000ee60008000800 */
[----:B0-----:R-:W-:Y:S01]  /*6a620*/  ISETP.LT.AND P6, PT, R6, UR15, !P6 ;  /* 0x0000000f06007c0c */ /* 0x001fe2000f7c1270 */
[----:B------:R-:W0:Y:S06]  /*6a630*/  LDCU UR15, c[0x0][0x398] ;  /* 0x00007300ff0f77ac */ /* 0x000e2c0008000800 */
[----:B------:R-:W-:-:S04]  /*6a640*/  @P1 LOP3.LUT R2, R2, 0x40000000, RZ, 0xfc, !PT ;  /* 0x4000000002021812 */ /* 0x000fc800078efcff */
[----:B------:R-:W-:-:S04]  /*6a650*/  LOP3.LUT R2, R2, 0xf7ffffff, RZ, 0xc0, !PT ;  /* 0xf7ffffff02027812 */ /* 0x000fc800078ec0ff */
[----:B------:R-:W-:Y:S02]  /*6a660*/  @P6 LOP3.LUT R2, R2, 0x8000000, RZ, 0xfc, !PT ;  /* 0x0800000002026812 */ /* 0x000fe400078efcff */
        /* <DEDUP_REMOVED lines=33> */
[----:B------:R-:W3:Y:S01]  /*6a880*/  LDCU UR19, c[0x0][0x398] ;  /* 0x00007300ff1377ac */ /* 0x000ee20008000800 */
[C---:B------:R-:W-:Y:S02]  /*6a890*/  LOP3.LUT P4, RZ, R15.reuse, 0x10, RZ, 0xc0, !PT ;  /* 0x000000100fff7812 */ /* 0x040fe4000788c0ff */
[----:B------:R-:W-:-:S07]  /*6a8a0*/  LOP3.LUT P5, RZ, R15, 0x20, RZ, 0xc0, !PT ;  /* 0x000000200fff7812 */ /* 0x000fce00078ac0ff */
[----:B------:R-:W-:Y:S02]  /*6a8b0*/  @P6 LOP3.LUT R2, R2, 0x40, RZ, 0xfc, !PT ;  /* 0x0000004002026812 */ /* 0x000fe400078efcff */
[----:B------:R-:W-:Y:S02]  /*6a8c0*/  LOP3.LUT P6, RZ, R28, 0x10000000, RZ, 0xc0, !PT ;  /* 0x100000001cff7812 */ /* 0x000fe400078cc0ff */
[C---:B--2---:R-:W-:Y:S02]  /*6a8d0*/  ISETP.LT.AND P4, PT, R6.reuse, UR23, !P4 ;  /* 0x0000001706007c0c */ /* 0x044fe4000e781270 */
[----:B------:R-:W-:Y:S02]  /*6a8e0*/  LOP3.LUT P3, RZ, R15, 0x8, RZ, 0xc0, !PT ;  /* 0x000000080fff7812 */ /* 0x000fe4000786c0ff */
[C---:B-1----:R-:W-:Y:S02]  /*6a8f0*/  ISETP.LT.AND P5, PT, R6.reuse, UR11, !P5 ;  /* 0x0000000b06007c0c */ /* 0x042fe4000efa1270 */
[C---:B0-----:R-:W-:Y:S01]  /*6a900*/  ISETP.LT.AND P6, PT, R6.reuse, UR15, !P6 ;  /* 0x0000000f06007c0c */ /* 0x041fe2000f7c1270 */
[----:B------:R-:W0:Y:S01]  /*6a910*/  LDCU UR15, c[0x0][0x398] ;  /* 0x00007300ff0f77ac */ /* 0x000e220008000800 */
[----:B------:R-:W1:Y:S01]  /*6a920*/  LDCU UR11, c[0x0][0x398] ;  /* 0x00007300ff0b77ac */ /* 0x000e620008000800 */
[----:B---3--:R-:W-:-:S02]  /*6a930*/  ISETP.LT.AND P3, PT, R6, UR19, !P3 ;  /* 0x0000001306007c0c */ /* 0x008fc4000df61270 */
        /* <DEDUP_REMOVED lines=39> */
[----:B------:R-:W-:Y:S01]  /*6abb0*/  LOP3.LUT R17, R17, 0xfffffeff, RZ, 0xc0, !PT ;  /* 0xfffffeff11117812 */ /* 0x000fe200078ec0ff */
[----:B------:R-:W1:Y:S01]  /*6abc0*/  LDCU UR11, c[0x0][0x398] ;  /* 0x00007300ff0b77ac */ /* 0x000e620008000800 */
[----:B------:R-:W-:-:S05]  /*6abd0*/  LOP3.LUT R29, R29, 0xffffbfff, RZ, 0xc0, !PT ;  /* 0xffffbfff1d1d7812 */ /* 0x000fca00078ec0ff */
[----:B------:R-:W-:Y:S02]  /*6abe0*/  @P0 LOP3.LUT R17, R17, 0x100, RZ, 0xfc, !PT ;  /* 0x0000010011110812 */ /* 0x000fe400078efcff */
[----:B--2---:R-:W-:Y:S02]  /*6abf0*/  ISETP.LT.AND P0, PT, R6, UR23, !P3 ;  /* 0x0000001706007c0c */ /* 0x004fe4000df01270 */
[----:B------:R-:W-:Y:S02]  /*6ac00*/  @P2 LOP3.LUT R29, R29, 0x4000, RZ, 0xfc, !PT ;  /* 0x000040001d1d2812 */ /* 0x000fe400078efcff */
[----:B------:R-:W-:Y:S02]  /*6ac10*/  LOP3.LUT R2, R2, 0xfffffffe, RZ, 0xc0, !PT ;  /* 0xfffffffe02027812 */ /* 0x000fe400078ec0ff */
[----:B------:R-:W-:Y:S02]  /*6ac20*/  LOP3.LUT R17, R17, 0xffffffdf, RZ, 0xc0, !PT ;  /* 0xffffffdf11117812 */ /* 0x000fe400078ec0ff */
[----:B------:R-:W-:-:S02]  /*6ac30*/  LOP3.LUT P6, RZ, R28, 0x8000000, RZ, 0xc0, !PT ;  /* 0x080000001cff7812 */ /* 0x000fc400078cc0ff */
[----:B------:R-:W-:Y:S02]  /*6ac40*/  LOP3.LUT R29, R29, 0xffff7fff, RZ, 0xc0, !PT ;  /* 0xffff7fff1d1d7812 */ /* 0x000fe400078ec0ff */
[----:B------:R-:W-:Y:S01]  /*6ac50*/  @P5 LOP3.LUT R2, R2, 0x1, RZ, 0xfc, !PT ;  /* 0x0000000102025812 */ /* 0x000fe200078efcff */
[----:B------:R-:W2:Y:S01]  /*6ac60*/  LDCU UR23, c[0x0][0x398] ;  /* 0x00007300ff1777ac */ /* 0x000ea20008000800 */
[----:B------:R-:W-:Y:S02]  /*6ac70*/  @P3 LOP3.LUT R29, R29, 0x8000, RZ, 0xfc, !PT ;  /* 0x000080001d1d3812 */ /* 0x000fe400078efcff */
[----:B------:R-:W-:Y:S02]  /*6ac80*/  LOP3.LUT P5, RZ, R28, 0x4000000, RZ, 0xc0, !PT ;  /* 0x040000001cff7812 */ /* 0x000fe400078ac0ff */
[----:B------:R-:W-:Y:S02]  /*6ac90*/  @P0 LOP3.LUT R17, R17, 0x20, RZ, 0xfc, !PT ;  /* 0x0000002011110812 */ /* 0x000fe400078efcff */
[----:B---3--:R-:W-:-:S02]  /*6aca0*/  ISETP.LT.AND P0, PT, R6, UR19, !P4 ;  /* 0x0000001306007c0c */ /* 0x008fc4000e701270 */
[----:B------:R-:W-:Y:S02]  /*6acb0*/  LOP3.LUT R29, R29, 0xfffeffff, RZ, 0xc0, !PT ;  /* 0xfffeffff1d1d7812 */ /* 0x000fe400078ec0ff */
[----:B------:R-:W-:Y:S02]  /*6acc0*/  LOP3.LUT R28, R28, 0xffffffdf, RZ, 0xc0, !PT ;  /* 0xffffffdf1c1c7812 */ /* 0x000fe400078ec0ff */
[----:B------:R-:W-:Y:S01]  /*6acd0*/  LOP3.LUT R17, R17, 0xfffffffb, RZ, 0xc0, !PT ;  /* 0xfffffffb11117812 */ /* 0x000fe200078ec0ff */
[----:B------:R-:W3:Y:S01]  /*6ace0*/  LDCU UR19, c[0x0][0x398] ;  /* 0x00007300ff1377ac */ /* 0x000ee20008000800 */
[----:B------:R-:W-:-:S04]  /*6acf0*/  @P4 LOP3.LUT R29, R29, 0x10000, RZ, 0xfc, !PT ;  /* 0x000100001d1d4812 */ /* 0x000fc800078efcff */
[----:B------:R-:W-:Y:S02]  /*6ad00*/  LOP3.LUT R29, R29, 0xfffdffff, RZ, 0xc0, !PT ;  /* 0xfffdffff1d1d7812 */ /* 0x000fe400078ec0ff */
[----:B------:R-:W-:Y:S02]  /*6ad10*/  @P0 LOP3.LUT R17, R17, 0x4, RZ, 0xfc, !PT ;  /* 0x0000000411110812 */ /* 0x000fe400078efcff */
[----:B0-----:R-:W-:Y:S02]  /*6ad20*/  ISETP.LT.AND P0, PT, R6, UR15, !P5 ;  /* 0x0000000f06007c0c */ /* 0x001fe4000ef01270 */
[----:B------:R-:W-:Y:S02]  /*6ad30*/  @P5 LOP3.LUT R29, R29, 0x20000, RZ, 0xfc, !PT ;  /* 0x000200001d1d5812 */ /* 0x000fe400078efcff */
[----:B------:R-:W-:Y:S01]  /*6ad40*/  LOP3.LUT P5, RZ, R0, 0x80, RZ, 0xc0, !PT ;  /* 0x0000008000ff7812 */ /* 0x000fe200078ac0ff */
[----:B------:R-:W0:-:S12]  /*6ad50*/  LDCU UR15, c[0x0][0x398] ;  /* 0x00007300ff0f77ac */ /* 0x000e180008000800 */
        /* <DEDUP_REMOVED lines=47> */
[----:B------:R-:W1:Y:S01]  /*6b050*/  LDCU UR11, c[0x0][0x398] ;  /* 0x00007300ff0b77ac */ /* 0x000e620008000800 */
[----:B------:R-:W-:-:S05]  /*6b060*/  LOP3.LUT R3, R3, 0xefffffff, RZ, 0xc0, !PT ;  /* 0xefffffff03037812 */ /* 0x000fca00078ec0ff */
[----:B------:R-:W-:Y:S02]  /*6b070*/  @P5 LOP3.LUT R28, R28, 0x100000, RZ, 0xfc, !PT ;  /* 0x001000001c1c5812 */ /* 0x000fe400078efcff */
        /* <DEDUP_REMOVED lines=38> */
[----:B------:R-:W-:Y:S02]  /*6b2e0*/  LOP3.LUT R3, R3, 0xffffffef, RZ, 0xc0, !PT ;  /* 0xffffffef03037812 */ /* 0x000fe400078ec0ff */
[----:B------:R-:W-:Y:S01]  /*6b2f0*/  LOP3.LUT R8, R8, 0xbfffffff, RZ, 0xc0, !PT ;  /* 0xbfffffff08087812 */ /* 0x000fe200078ec0ff */
[----:B------:R-:W1:Y:S08]  /*6b300*/  LDCU UR11, c[0x0][0x398] ;  /* 0x00007300ff0b77ac */ /* 0x000e700008000800 */
        /* <DEDUP_REMOVED lines=13> */
[C---:B---3--:R-:W-:Y:S02]  /*6b3e0*/  ISETP.LT.AND P5, PT, R6.reuse, UR19, !P5 ;  /* 0x0000001306007c0c */ /* 0x048fe4000efa1270 */
        /* <DEDUP_REMOVED lines=10> */
[----:B------:R-:W-:Y:S02]  /*6b490*/  LOP3.LUT P6, RZ, R0, 0x40, RZ, 0xc0, !PT ;  /* 0x0000004000ff7812 */ /* 0x000fe400078cc0ff */
[----:B------:R-:W-:Y:S01]  /*6b4a0*/  LOP3.LUT R29, R29, 0xefffffff, RZ, 0xc0, !PT ;  /* 0xefffffff1d1d7812 */ /* 0x000fe200078ec0ff */
[----:B------:R-:W0:Y:S06]  /*6b4b0*/  LDCU UR15, c[0x0][0x398] ;  /* 0x00007300ff0f77ac */ /* 0x000e2c0008000800 */
        /* <DEDUP_REMOVED lines=27> */
[----:B------:R-:W-:Y:S02]  /*6b670*/  @P6 LOP3.LUT R8, R8, 0x200, RZ, 0xfc, !PT ;  /* 0x0000020008086812 */ /* 0x000fe400078efcff */
[----:B------:R-:W-:-:S02]  /*6b680*/  LOP3.LUT P6, RZ, R15, 0x2000000, RZ, 0xc0, !PT ;  /* 0x020000000fff7812 */ /* 0x000fc400078cc0ff */
[----:B------:R-:W-:Y:S02]  /*6b690*/  @P2 LOP3.LUT R0, R0, 0x20000000, RZ, 0xfc, !PT ;  /* 0x2000000000002812 */ /* 0x000fe400078efcff */
[----:B------:R-:W-:-:S05]  /*6b6a0*/  LOP3.LUT R8, R8, 0xffffffbf, RZ, 0xc0, !PT ;  /* 0xffffffbf08087812 */ /* 0x000fca00078ec0ff */
[----:B------:R-:W-:Y:S02]  /*6b6b0*/  @P5 LOP3.LUT R8, R8, 0x40, RZ, 0xfc, !PT ;  /* 0x0000004008085812 */ /* 0x000fe400078efcff */
[C---:B------:R-:W-:Y:S02]  /*6b6c0*/  LOP3.LUT P5, RZ, R0.reuse, 0x2000, RZ, 0xc0, !PT ;  /* 0x0000200000ff7812 */ /* 0x040fe400078ac0ff */
[----:B------:R-:W-:Y:S02]  /*6b6d0*/  @P6 LOP3.LUT R29, R29, 0x10000000, RZ, 0xfc, !PT ;  /* 0x100000001d1d6812 */ /* 0x000fe400078efcff */
[----:B------:R-:W-:Y:S02]  /*6b6e0*/  LOP3.LUT P6, RZ, R15, 0x4000000, RZ, 0xc0, !PT ;  /* 0x040000000fff7812 */ /* 0x000fe400078cc0ff */
[----:B------:R-:W-:Y:S02]  /*6b6f0*/  LOP3.LUT R0, R0, 0xfbffffff, RZ, 0xc0, !PT ;  /* 0xfbffffff00007812 */ /* 0x000fe400078ec0ff */
[----:B------:R-:W-:-:S02]  /*6b700*/  LOP3.LUT R8, R8, 0xfffffff7, RZ, 0xc0, !PT ;  /* 0xfffffff708087812 */ /* 0x000fc400078ec0ff */
[----:B------:R-:W-:Y:S02]  /*6b710*/  LOP3.LUT R29, R29, 0xdfffffff, RZ, 0xc0, !PT ;  /* 0xdfffffff1d1d7812 */ /* 0x000fe400078ec0ff */
[----:B------:R-:W-:Y:S02]  /*6b720*/  @P1 LOP3.LUT R0, R0, 0x4000000, RZ, 0xfc, !PT ;  /* 0x0400000000001812 */ /* 0x000fe400078efcff */
[----:B------:R-:W-:Y:S02]  /*6b730*/  @P4 LOP3.LUT R8, R8, 0x8, RZ, 0xfc, !PT ;  /* 0x0000000808084812 */ /* 0x000fe400078efcff */
[C---:B------:R-:W-:Y:S02]  /*6b740*/  LOP3.LUT P4, RZ, R0.reuse, 0x4000, RZ, 0xc0, !PT ;  /* 0x0000400000ff7812 */ /* 0x040fe4000788c0ff */
[----:B------:R-:W-:Y:S02]  /*6b750*/  LOP3.LUT R0, R0, 0xff7fffff, RZ, 0xc0, !PT ;  /* 0xff7fffff00007812 */ /* 0x000fe400078ec0ff */
[----:B------:R-:W-:-:S02]  /*6b760*/  @P6 LOP3.LUT R29, R29, 0x20000000, RZ, 0xfc, !PT ;  /* 0x200000001d1d6812 */ /* 0x000fc400078efcff */
[----:B------:R-:W-:Y:S02]  /*6b770*/  LOP3.LUT P6, RZ, R15, 0x8000000, RZ, 0xc0, !PT ;  /* 0x080000000fff7812 */ /* 0x000fe400078cc0ff */
[----:B------:R-:W-:-:S04]  /*6b780*/  @P0 LOP3.LUT R0, R0, 0x800000, RZ, 0xfc, !PT ;  /* 0x0080000000000812 */ /* 0x000fc800078efcff */
[----:B------:R-:W-:Y:S02]  /*6b790*/  LOP3.LUT P1, RZ, R0, 0x80000, RZ, 0xc0, !PT ;  /* 0x0008000000ff7812 */ /* 0x000fe4000782c0ff */
[----:B------:R-:W-:Y:S02]  /*6b7a0*/  LOP3.LUT R29, R29, 0xbfffffff, RZ, 0xc0, !PT ;  /* 0xbfffffff1d1d7812 */ /* 0x000fe400078ec0ff */
[----:B------:R-:W-:-:S03]  /*6b7b0*/  LOP3.LUT R28, R28, 0xfffffff7, RZ, 0xc0, !PT ;  /* 0xfffffff71c1c7812 */ /* 0x000fc600078ec0ff */
[----:B------:R-:W-:Y:S02]  /*6b7c0*/  @P6 LOP3.LUT R29, R29, 0x40000000, RZ, 0xfc, !PT ;  /* 0x400000001d1d6812 */ /* 0x000fe400078efcff */
[----:B------:R-:W-:-:S04]  /*6b7d0*/  LOP3.LUT P6, RZ, R15, 0x10000000, RZ, 0xc0, !PT ;  /* 0x100000000fff7812 */ /* 0x000fc800078cc0ff */
[----:B------:R-:W-:Y:S02]  /*6b7e0*/  @P1 LOP3.LUT R28, R28, 0x8, RZ, 0xfc, !PT ;  /* 0x000000081c1c1812 */ /* 0x000fe400078efcff */
[----:B------:R-:W-:Y:S02]  /*6b7f0*/  LOP3.LUT P1, RZ, R0, 0x40000, RZ, 0xc0, !PT ;  /* 0x0004000000ff7812 */ /* 0x000fe4000782c0ff */
[----:B------:R-:W-:Y:S02]  /*6b800*/  LOP3.LUT R29, R29, 0x7fffffff, RZ, 0xc0, !PT ;  /* 0x7fffffff1d1d7812 */ /* 0x000fe400078ec0ff */
[----:B------:R-:W-:-:S03]  /*6b810*/  LOP3.LUT R28, R28, 0xffffffef, RZ, 0xc0, !PT ;  /* 0xffffffef1c1c7812 */ /* 0x000fc600078ec0ff */
[----:B------:R-:W-:Y:S02]  /*6b820*/  @P6 LOP3.LUT R29, R29, 0x80000000, RZ, 0xfc, !PT ;  /* 0x800000001d1d6812 */ /* 0x000fe400078efcff */
[----:B------:R-:W-:-:S04]  /*6b830*/  LOP3.LUT P6, RZ, R15, 0x20000000, RZ, 0xc0, !PT ;  /* 0x200000000fff7812 */ /* 0x000fc800078cc0ff */
[----:B------:R-:W-:-:S04]  /*6b840*/  @P1 LOP3.LUT R28, R28, 0x10, RZ, 0xfc, !PT ;  /* 0x000000101c1c1812 */ /* 0x000fc800078efcff */
[----:B------:R-:W-:-:S05]  /*6b850*/  LOP3.LUT R28, R28, 0xfffffffe, RZ, 0xc0, !PT ;  /* 0xfffffffe1c1c7812 */ /* 0x000fca00078ec0ff */
        /* <DEDUP_REMOVED lines=20> */
[C---:B------:R-:W-:Y:S02]  /*6b9a0*/  ISETP.LT.AND P3, PT, R6.reuse, UR33, !P3 ;  /* 0x0000002106007c0c */ /* 0x040fe4000df61270 */
[----:B------:R-:W-:Y:S02]  /*6b9b0*/  ISETP.LT.AND P5, PT, R6, UR51, !P5 ;  /* 0x0000003306007c0c */ /* 0x000fe4000efa1270 */
[----:B------:R-:W-:Y:S02]  /*6b9c0*/  LOP3.LUT R8, R8, 0xfffffffe, RZ, 0xc0, !PT ;  /* 0xfffffffe08087812 */ /* 0x000fe400078ec0ff */
[----:B------:R-:W-:-:S02]  /*6b9d0*/  ISETP.LT.AND P4, PT, R6, UR55, !P4 ;  /* 0x0000003706007c0c */ /* 0x000fc4000e781270 */
[----:B------:R-:W-:Y:S01]  /*6b9e0*/  LOP3.LUT R9, R9, 0xffdfffff, RZ, 0xc0, !PT ;  /* 0xffdfffff09097812 */ /* 0x000fe200078ec0ff */
[----:B------:R-:W0:Y:S01]  /*6b9f0*/  LDCU UR15, c[0x0][0x398] ;  /* 0x00007300ff0f77ac */ /* 0x000e220008000800 */
[----:B------:R-:W-:Y:S02]  /*6ba00*/  @P6 LOP3.LUT R7, R7, 0x20000000, RZ, 0xfc, !PT ;  /* 0x2000000007076812 */ /* 0x000fe400078efcff */
[----:B------:R-:W-:-:S04]  /*6ba10*/  LOP3.LUT P6, RZ, R28, 0x1, RZ, 0xc0, !PT ;  /* 0x000000011cff7812 */ /* 0x000fc800078cc0ff */
[----:B-1----:R-:W-:Y:S02]  /*6ba20*/  ISETP.LT.AND P6, PT, R5, UR11, !P6 ;  /* 0x0000000b05007c0c */ /* 0x002fe4000f7c1270 */
[----:B------:R-:W-:Y:S02]  /*6ba30*/  LOP3.LUT R7, R7, 0xefffffff, RZ, 0xc0, !PT ;  /* 0xefffffff07077812 */ /* 0x000fe400078ec0ff */
[----:B------:R-:W-:Y:S02]  /*6ba40*/  @P3 LOP3.LUT R8, R8, 0x1, RZ, 0xfc, !PT ;  /* 0x0000000108083812 */ /* 0x000fe400078efcff */
[----:B------:R-:W-:Y:S02]  /*6ba50*/  @P5 LOP3.LUT R9, R9, 0x200000, RZ, 0xfc, !PT ;  /* 0x0020000009095812 */ /* 0x000fe400078efcff */
[C---:B------:R-:W-:Y:S02]  /*6ba60*/  LOP3.LUT P2, RZ, R0.reuse, 0x10000, RZ, 0xc0, !PT ;  /* 0x0001000000ff7812 */ /* 0x040fe4000784c0ff */
[----:B------:R-:W-:Y:S01]  /*6ba70*/  LOP3.LUT P1, RZ, R0, 0x20000, RZ, 0xc0, !PT ;  /* 0x0002000000ff7812 */ /* 0x000fe2000782c0ff */
[----:B------:R-:W1:Y:S02]  /*6ba80*/  LDCU UR11, c[0x0][0x398] ;  /* 0x00007300ff0b77ac */ /* 0x000e640008000800 */
[----:B------:R-:W-:-:S02]  /*6ba90*/  @P6 LOP3.LUT R7, R7, 0x10000000, RZ, 0xfc, !PT ;  /* 0x1000000007076812 */ /* 0x000fc400078efcff */
[----:B------:R-:W-:-:S04]  /*6baa0*/  LOP3.LUT P6, RZ, R29, 0x80000000, RZ, 0xc0, !PT ;  /* 0x800000001dff7812 */ /* 0x000fc800078cc0ff */
[----:B--2---:R-:W-:Y:S02]  /*6bab0*/  ISETP.LT.AND P6, PT, R5, UR23, !P6 ;  /* 0x0000001705007c0c */ /* 0x004fe4000f7c1270 */
[----:B------:R-:W-:Y:S02]  /*6bac0*/  LOP3.LUT R7, R7, 0xf7ffffff, RZ, 0xc0, !PT ;  /* 0xf7ffffff07077812 */ /* 0x000fe400078ec0ff */
[----:B------:R-:W-:Y:S02]  /*6bad0*/  LOP3.LUT P3, RZ, R0, 0x8000, RZ, 0xc0, !PT ;  /* 0x0000800000ff7812 */ /* 0x000fe4000786c0ff */
[----:B------:R-:W-:Y:S02]  /*6bae0*/  LOP3.LUT R9, R9, 0xfffbffff, RZ, 0xc0, !PT ;  /* 0xfffbffff09097812 */ /* 0x000fe400078ec0ff */
[C---:B------:R-:W-:Y:S02]  /*6baf0*/  ISETP.LT.AND P2, PT, R6.reuse, UR63, !P2 ;  /* 0x0000003f06007c0c */ /* 0x040fe4000d741270 */
[----:B------:R-:W-:Y:S01]  /*6bb00*/  ISETP.LT.AND P1, PT, R6, UR67, !P1 ;  /* 0x0000004306007c0c */ /* 0x000fe2000cf21270 */
[----:B------:R-:W2:Y:S02]  /*6bb10*/  LDCU UR23, c[0x0][0x398] ;  /* 0x00007300ff1777ac */ /* 0x000ea40008000800 */
[----:B------:R-:W-:-:S02]  /*6bb20*/  @P6 LOP3.LUT R7, R7, 0x8000000, RZ, 0xfc, !PT ;  /* 0x0800000007076812 */ /* 0x000fc400078efcff */
[----:B------:R-:W-:-:S04]  /*6bb30*/  LOP3.LUT P6, RZ, R29, 0x40000000, RZ, 0xc0, !PT ;  /* 0x400000001dff7812 */ /* 0x000fc800078cc0ff */
[----:B---3--:R-:W-:Y:S02]  /*6bb40*/  ISETP.LT.AND P6, PT, R5, UR19, !P6 ;  /* 0x0000001305007c0c */ /* 0x008fe4000f7c1270 */
[----:B------:R-:W-:Y:S02]  /*6bb50*/  ISETP.LT.AND P3, PT, R6, UR59, !P3 ;  /* 0x0000003b06007c0c */ /* 0x000fe4000df61270 */
[----:B------:R-:W-:Y:S02]  /*6bb60*/  LOP3.LUT R7, R7, 0xfbffffff, RZ, 0xc0, !PT ;  /* 0xfbffffff07077812 */ /* 0x000fe400078ec0ff */
[----:B------:R-:W-:Y:S01]  /*6bb70*/  @P4 LOP3.LUT R9, R9, 0x40000, RZ, 0xfc, !PT ;  /* 0x0004000009094812 */ /* 0x000fe200078efcff */
[----:B------:R-:W3:Y:S03]  /*6bb80*/  LDCU UR19, c[0x0][0x398] ;  /* 0x00007300ff1377ac */ /* 0x000ee60008000800 */
[----:B------:R-:W-:-:S03]  /*6bb90*/  LOP3.LUT R9, R9, 0xffff7fff, RZ, 0xc0, !PT ;  /* 0xffff7fff09097812 */ /* 0x000fc600078ec0ff */
[----:B------:R-:W-:Y:S02]  /*6bba0*/  @P6 LOP3.LUT R7, R7, 0x4000000, RZ, 0xfc, !PT ;  /* 0x0400000007076812 */ /* 0x000fe400078efcff */
[----:B------:R-:W-:Y:S02]  /*6bbb0*/  LOP3.LUT P6, RZ, R29, 0x20000000, RZ, 0xc0, !PT ;  /* 0x200000001dff7812 */ /* 0x000fe400078cc0ff */
[----:B------:R-:W-:Y:S02]  /*6bbc0*/  @P3 LOP3.LUT R9, R9, 0x8000, RZ, 0xfc, !PT ;  /* 0x0000800009093812 */ /* 0x000fe400078efcff */
[----:B0-----:R-:W-:Y:S02]  /*6bbd0*/  ISETP.LT.AND P6, PT, R5, UR15, !P6 ;  /* 0x0000000f05007c0c */ /* 0x001fe4000f7c1270 */
[----:B------:R-:W-:Y:S02]  /*6bbe0*/  LOP3.LUT R9, R9, 0xffffefff, RZ, 0xc0, !PT ;  /* 0xffffefff09097812 */ /* 0x000fe400078ec0ff */
[----:B------:R-:W-:-:S02]  /*6bbf0*/  LOP3.LUT R7, R7, 0xfdffffff, RZ, 0xc0, !PT ;  /* 0xfdffffff07077812 */ /* 0x000fc400078ec0ff */
[----:B------:R-:W-:Y:S01]  /*6bc00*/  LOP3.LUT P5, RZ, R15, 0x1000000, RZ, 0xc0, !PT ;  /* 0x010000000fff7812 */ /* 0x000fe200078ac0ff */
[----:B------:R-:W0:Y:S01]  /*6bc10*/  LDCU UR15, c[0x0][0x398] ;  /* 0x00007300ff0f77ac */ /* 0x000e220008000800 */
[----:B------:R-:W-:-:S04]  /*6bc20*/  @P2 LOP3.LUT R9, R9, 0x1000, RZ, 0xfc, !PT ;  /* 0x0000100009092812 */ /* 0x000fc800078efcff */
[----:B------:R-:W-:Y:S02]  /*6bc30*/  LOP3.LUT R9, R9, 0xfffffdff, RZ, 0xc0, !PT ;  /* 0xfffffdff09097812 */ /* 0x000fe400078ec0ff */
[----:B------:R-:W-:Y:S02]  /*6bc40*/  @P6 LOP3.LUT R7, R7, 0x2000000, RZ, 0xfc, !PT ;  /* 0x0200000007076812 */ /* 0x000fe400078efcff */
[----:B------:R-:W-:Y:S02]  /*6bc50*/  LOP3.LUT P6, RZ, R29, 0x10000000, RZ, 0xc0, !PT ;  /* 0x100000001dff7812 */ /* 0x000fe400078cc0ff */
[----:B------:R-:W-:Y:S02]  /*6bc60*/  @P1 LOP3.LUT R9, R9, 0x200, RZ, 0xfc, !PT ;  /* 0x0000020009091812 */ /* 0x000fe400078efcff */
[----:B------:R-:W-:Y:S02]  /*6bc70*/  LOP3.LUT P1, RZ, R28, 0x10, RZ, 0xc0, !PT ;  /* 0x000000101cff7812 */ /* 0x000fe4000782c0ff */
[----:B-1----:R-:W-:-:S02]  /*6bc80*/  ISETP.LT.AND P6, PT, R5, UR11, !P6 ;  /* 0x0000000b05007c0c */ /* 0x002fc4000f7c1270 */
[----:B--2---:R-:W-:Y:S02]  /*6bc90*/  ISETP.LT.AND P5, PT, R5, UR23, !P5 ;  /* 0x0000001705007c0c */ /* 0x004fe4000efa1270 */
[----:B------:R-:W-:Y:S02]  /*6bca0*/  ISETP.LT.AND P1, PT, R6, UR71, !P1 ;  /* 0x0000004706007c0c */ /* 0x000fe4000cf21270 */
[----:B------:R-:W-:Y:S02]  /*6bcb0*/  LOP3.LUT R7, R7, 0xfeffffff, RZ, 0xc0, !PT ;  /* 0xfeffffff07077812 */ /* 0x000fe400078ec0ff */
[----:B------:R-:W-:Y:S02]  /*6bcc0*/  LOP3.LUT P4, RZ, R15, 0x800000, RZ, 0xc0, !PT ;  /* 0x008000000fff7812 */ /* 0x000fe4000788c0ff */
[----:B------:R-:W-:Y:S01]  /*6bcd0*/  LOP3.LUT R9, R9, 0xffffffbf, RZ, 0xc0, !PT ;  /* 0xffffffbf09097812 */ /* 0x000fe200078ec0ff */
[----:B------:R-:W1:Y:S01]  /*6bce0*/  LDCU UR11, c[0x0][0x398] ;  /* 0x00007300ff0b77ac */ /* 0x000e620008000800 */
[----:B------:R-:W-:-:S02]  /*6bcf0*/  LOP3.LUT P3, RZ, R15, 0x400000, RZ, 0xc0, !PT ;  /* 0x004000000fff7812 */ /* 0x000fc4000786c0ff */
[----:B---3--:R-:W-:Y:S01]  /*6bd00*/  ISETP.LT.AND P4, PT, R5, UR19, !P4 ;  /* 0x0000001305007c0c */ /* 0x008fe2000e781270 */
[----:B------:R-:W2:Y:S01]  /*6bd10*/  LDCU UR23, c[0x0][0x398] ;  /* 0x00007300ff1777ac */ /* 0x000ea20008000800 */
[----:B------:R-:W-:Y:S02]  /*6bd20*/  LOP3.LUT P0, RZ, R0, 0x100000, RZ, 0xc0, !PT ;  /* 0x0010000000ff7812 */ /* 0x000fe4000780c0ff */
[----:B------:R-:W-:Y:S02]  /*6bd30*/  @P6 LOP3.LUT R7, R7, 0x1000000, RZ, 0xfc, !PT ;  /* 0x0100000007076812 */ /* 0x000fe400078efcff */
[----:B------:R-:W-:Y:S02]  /*6bd40*/  @P1 LOP3.LUT R9, R9, 0x40, RZ, 0xfc, !PT ;  /* 0x0000004009091812 */ /* 0x000fe400078efcff */
[----:B------:R-:W-:Y:S02]  /*6bd50*/  LOP3.LUT P1, RZ, R28, 0x8, RZ, 0xc0, !PT ;  /* 0x000000081cff7812 */ /* 0x000fe4000782c0ff */
[----:B------:R-:W-:-:S02]  /*6bd60*/  LOP3.LUT R7, R7, 0xff7fffff, RZ, 0xc0, !PT ;  /* 0xff7fffff07077812 */ /* 0x000fc400078ec0ff */
[----:B0-----:R-:W-:Y:S02]  /*6bd70*/  ISETP.LT.AND P3, PT, R5, UR15, !P3 ;  /* 0x0000000f05007c0c */ /* 0x001fe4000df61270 */
[----:B------:R-:W-:Y:S02]  /*6bd80*/  LOP3.LUT P2, RZ, R15, 0x200000, RZ, 0xc0, !PT ;  /* 0x002000000fff7812 */ /* 0x000fe4000784c0ff */
[C---:B------:R-:W-:Y:S02]  /*6bd90*/  ISETP.LT.AND P1, PT, R6.reuse, UR75, !P1 ;  /* 0x0000004b06007c0c */ /* 0x040fe4000cf21270 */
[----:B------:R-:W-:Y:S02]  /*6bda0*/  @P5 LOP3.LUT R7, R7, 0x800000, RZ, 0xfc, !PT ;  /* 0x0080000007075812 */ /* 0x000fe400078efcff */
[----:B------:R-:W-:Y:S01]  /*6bdb0*/  ISETP.LT.AND P0, PT, R6, UR4, !P0 ;  /* 0x0000000406007c0c */ /* 0x000fe2000c701270 */
[----:B------:R-:W0:Y:S01]  /*6bdc0*/  LDCU UR19, c[0x0][0x398] ;  /* 0x00007300ff1377ac */ /* 0x000e220008000800 */
[----:B------:R-:W-:-:S02]  /*6bdd0*/  LOP3.LUT R9, R9, 0xfffffff7, RZ, 0xc0, !PT ;  /* 0xfffffff709097812 */ /* 0x000fc400078ec0ff */
[----:B------:R-:W-:Y:S02]  /*6bde0*/  LOP3.LUT R7, R7, 0xffbfffff, RZ, 0xc0, !PT ;  /* 0xffbfffff07077812 */ /* 0x000fe400078ec0ff */
[----:B-1----:R-:W-:Y:S02]  /*6bdf0*/  ISETP.LT.AND P2, PT, R5, UR11, !P2 ;  /* 0x0000000b05007c0c */ /* 0x002fe4000d741270 */
[----:B------:R-:W-:Y:S02]  /*6be00*/  LOP3.LUT P6, RZ, R15, 0x40, RZ, 0xc0, !PT ;  /* 0x000000400fff7812 */ /* 0x000fe400078cc0ff */
[----:B------:R-:W-:Y:S02]  /*6be10*/  LOP3.LUT R29, R29, 0xf7ffffff, RZ, 0xc0, !PT ;  /* 0xf7ffffff1d1d7812 */ /* 0x000fe400078ec0ff */
[----:B------:R-:W-:Y:S01]  /*6be20*/  @P4 LOP3.LUT R7, R7, 0x400000, RZ, 0xfc, !PT ;  /* 0x0040000007074812 */ /* 0x000fe200078efcff */
[----:B------:R-:W1:Y:S01]  /*6be30*/  LDCU UR15, c[0x0][0x398] ;  /* 0x00007300ff0f77ac */ /* 0x000e620008000800 */
[----:B------:R-:W3:Y:S01]  /*6be40*/  LDCU UR11, c[0x0][0x398] ;  /* 0x00007300ff0b77ac */ /* 0x000ee20008000800 */
[----:B------:R-:W-:Y:S01]  /*6be50*/  STL [R1+0x1f54], R14 ;  /* 0x001f540e01007387 */ /* 0x000fe20000100800 */
[----:B------:R-:W-:-:S02]  /*6be60*/  LOP3.LUT R7, R7, 0xffdfffff, RZ, 0xc0, !PT ;  /* 0xffdfffff07077812 */ /* 0x000fc400078ec0ff */
[----:B------:R-:W-:Y:S02]  /*6be70*/  @P1 LOP3.LUT R9, R9, 0x8, RZ, 0xfc, !PT ;  /* 0x0000000809091812 */ /* 0x000fe400078efcff */
[C---:B------:R-:W-:Y:S02]  /*6be80*/  LOP3.LUT P1, RZ, R15.reuse, 0x100000, RZ, 0xc0, !PT ;  /* 0x001000000fff7812 */ /* 0x040fe4000782c0ff */
[----:B------:R-:W-:Y:S02]  /*6be90*/  LOP3.LUT P5, RZ, R15, 0x20, RZ, 0xc0, !PT ;  /* 0x000000200fff7812 */ /* 0x000fe400078ac0ff */
[----:B------:R-:W-:Y:S02]  /*6bea0*/  @P3 LOP3.LUT R7, R7, 0x200000, RZ, 0xfc, !PT ;  /* 0x0020000007073812 */ /* 0x000fe400078efcff */
[----:B------:R-:W-:Y:S02]  /*6beb0*/  LOP3.LUT R9, R9, 0xfffffffe, RZ, 0xc0, !PT ;  /* 0xfffffffe09097812 */ /* 0x000fe400078ec0ff */
[----:B--2---:R-:W-:Y:S01]  /*6bec0*/  ISETP.LT.AND P1, PT, R5, UR23, !P1 ;  /* 0x0000001705007c0c */ /* 0x004fe2000cf21270 */
[----:B------:R-:W2:Y:S01]  /*6bed0*/  LDCU UR23, c[0x0][0x398] ;  /* 0x00007300ff1777ac */ /* 0x000ea20008000800 */
[----:B------:R-:W-:-:S02]  /*6bee0*/  LOP3.LUT R7, R7, 0xffefffff, RZ, 0xc0, !PT ;  /* 0xffefffff07077812 */ /* 0x000fc400078ec0ff */
[----:B------:R-:W-:Y:S02]  /*6bef0*/  @P0 LOP3.LUT R9, R9, 0x1, RZ, 0xfc, !PT ;  /* 0x0000000109090812 */ /* 0x000fe400078efcff */
[----:B------:R-:W-:Y:S01]  /*6bf00*/  LOP3.LUT P0, RZ, R15, 0x80000, RZ, 0xc0, !PT ;  /* 0x000800000fff7812 */ /* 0x000fe2000780c0ff */
[----:B------:R-:W4:Y:S01]  /*6bf10*/  LDCU UR4, c[0x0][0x398] ;  /* 0x00007300ff0477ac */ /* 0x000f220008000800 */
[----:B------:R-:W-:Y:S02]  /*6bf20*/  @P2 LOP3.LUT R7, R7, 0x100000, RZ, 0xfc, !PT ;  /* 0x0010000007072812 */ /* 0x000fe400078efcff */
[----:B0-----:R-:W-:Y:S02]  /*6bf30*/  ISETP.LT.AND P0, PT, R5, UR19, !P0 ;  /* 0x0000001305007c0c */ /* 0x001fe4000c701270 */
[----:B------:R-:W-:Y:S02]  /*6bf40*/  LOP3.LUT P2, RZ, R15, 0x40000, RZ, 0xc0, !PT ;  /* 0x000400000fff7812 */ /* 0x000fe4000784c0ff */
[----:B------:R-:W-:Y:S01]  /*6bf50*/  LOP3.LUT R7, R7, 0xfff7ffff, RZ, 0xc0, !PT ;  /* 0xfff7ffff07077812 */ /* 0x000fe200078ec0ff */
[----:B------:R0:W-:Y:S01]  /*6bf60*/  STL [R1+0x1f58], R2 ;  /* 0x001f580201007387 */ /* 0x0001e20000100800 */
[----:B------:R-:W0:Y:S02]  /*6bf70*/  LDCU UR19, c[0x0][0x398] ;  /* 0x00007300ff1377ac */ /* 0x000e240008000800 */
        /* <DEDUP_REMOVED lines=22> */
[----:B------:R-:W-:Y:S01]  /*6c0e0*/  LOP3.LUT P1, RZ, R15, 0x20000, RZ, 0xc0, !PT ;  /* 0x000200000fff7812 */ /* 0x000fe2000782c0ff */
[----:B------:R1:W-:Y:S06]  /*6c0f0*/  STL.64 [R1+0x1f38], R18 ;  /* 0x001f381201007387 */ /* 0x0003ec0000100a00 */
[----:B------:R-:W-:-:S02]  /*6c100*/  @P6 LOP3.LUT R29, R29, 0x1000000, RZ, 0xfc, !PT ;  /* 0x010000001d1d6812 */ /* 0x000fc400078efcff */
[----:B------:R-:W-:Y:S01]  /*6c110*/  LOP3.LUT P6, RZ, R15, 0x1000, RZ, 0xc0, !PT ;  /* 0x000010000fff7812 */ /* 0x000fe200078cc0ff */
[----:B------:R-:W-:Y:S01]  /*6c120*/  STL.64 [R1+0x1f30], R16 ;  /* 0x001f301001007387 */ /* 0x000fe20000100a00 */
[----:B---3--:R-:W-:Y:S02]  /*6c130*/  ISETP.LT.AND P1, PT, R5, UR11, !P1 ;  /* 0x0000000b05007c0c */ /* 0x008fe4000cf21270 */
[----:B------:R-:W-:Y:S01]  /*6c140*/  LOP3.LUT R29, R29, 0xfdffffff, RZ, 0xc0, !PT ;  /* 0xfdffffff1d1d7812 */ /* 0x000fe200078ec0ff */
[----:B------:R-:W-:Y:S01]  /*6c150*/  STL [R1+0x1f5c], R3 ;  /* 0x001f5c0301007387 */ /* 0x000fe20000100800 */
[----:B------:R-:W-:-:S03]  /*6c160*/  LOP3.LUT R7, R7, 0xfffdffff, RZ, 0xc0, !PT ;  /* 0xfffdffff07077812 */ /* 0x000fc600078ec0ff */
[----:B------:R-:W-:Y:S04]  /*6c170*/  STL [R1+0x1f60], R8 ;  /* 0x001f600801007387 */ /* 0x000fe80000100800 */
[----:B0-----:R-:W3:Y:S01]  /*6c180*/  LDL.LU R2, [R1+0x4] ;  /* 0x0000040001027983 */ /* 0x001ee20000300800 */
[----:B------:R-:W-:Y:S02]  /*6c190*/  LOP3.LUT P0, RZ, R15, 0x10000, RZ, 0xc0, !PT ;  /* 0x000100000fff7812 */ /* 0x000fe4000780c0ff */
[----:B------:R-:W-:Y:S01]  /*6c1a0*/  @P2 LOP3.LUT R7, R7, 0x20000, RZ, 0xfc, !PT ;  /* 0x0002000007072812 */ /* 0x000fe200078efcff */
[----:B------:R-:W0:Y:S01]  /*6c1b0*/  LDCU UR15, c[0x0][0x398] ;  /* 0x00007300ff0f77ac */ /* 0x000e220008000800 */
[----:B------:R-:W0:Y:S01]  /*6c1c0*/  LDCU UR11, c[0x0][0x398] ;  /* 0x00007300ff0b77ac */ /* 0x000e220008000800 */
[----:B------:R-:W-:-:S02]  /*6c1d0*/  @P6 LOP3.LUT R29, R29, 0x2000000, RZ, 0xfc, !PT ;  /* 0x020000001d1d6812 */ /* 0x000fc400078efcff */
[----:B------:R-:W-:Y:S02]  /*6c1e0*/  LOP3.LUT P6, RZ, R15, 0x2000, RZ, 0xc0, !PT ;  /* 0x000020000fff7812 */ /* 0x000fe400078cc0ff */
[----:B--2---:R-:W-:Y:S02]  /*6c1f0*/  ISETP.LT.AND P0, PT, R5, UR23, !P0 ;  /* 0x0000001705007c0c */ /* 0x004fe4000c701270 */
[----:B------:R-:W-:Y:S02]  /*6c200*/  LOP3.LUT R7, R7, 0xfffeffff, RZ, 0xc0, !PT ;  /* 0xfffeffff07077812 */ /* 0x000fe400078ec0ff */
[----:B------:R-:W-:Y:S01]  /*6c210*/  LOP3.LUT R29, R29, 0xfbffffff, RZ, 0xc0, !PT ;  /* 0xfbffffff1d1d7812 */ /* 0x000fe200078ec0ff */
[----:B------:R-:W2:Y:S01]  /*6c220*/  LDCU UR23, c[0x0][0x398] ;  /* 0x00007300ff1777ac */ /* 0x000ea20008000800 */
[----:B------:R-:W-:Y:S02]  /*6c230*/  LOP3.LUT P4, RZ, R15, 0x10, RZ, 0xc0, !PT ;  /* 0x000000100fff7812 */ /* 0x000fe4000788c0ff */
[----:B------:R-:W-:-:S02]  /*6c240*/  @P1 LOP3.LUT R7, R7, 0x10000, RZ, 0xfc, !PT ;  /* 0x0001000007071812 */ /* 0x000fc400078efcff */
[----:B------:R-:W-:Y:S01]  /*6c250*/  LOP3.LUT P3, RZ, R15, 0x8, RZ, 0xc0, !PT ;  /* 0x000000080fff7812 */ /* 0x000fe2000786c0ff */
[----:B------:R-:W3:Y:S01]  /*6c260*/  LDL.LU R20, [R1+0x1220] ;  /* 0x0012200001147983 */ /* 0x000ee20000300800 */
[----:B------:R-:W-:Y:S02]  /*6c270*/  @P6 LOP3.LUT R29, R29, 0x4000000, RZ, 0xfc, !PT ;  /* 0x040000001d1d6812 */ /* 0x000fe400078efcff */
[----:B------:R-:W-:Y:S02]  /*6c280*/  LOP3.LUT R7, R7, 0xffff7fff, RZ, 0xc0, !PT ;  /* 0xffff7fff07077812 */ /* 0x000fe400078ec0ff */
[C---:B------:R-:W-:Y:S02]  /*6c290*/  LOP3.LUT P2, RZ, R15.reuse, 0x4, RZ, 0xc0, !PT ;  /* 0x000000040fff7812 */ /* 0x040fe4000784c0ff */
[----:B------:R-:W-:Y:S01]  /*6c2a0*/  LOP3.LUT P1, RZ, R15, 0x2, RZ, 0xc0, !PT ;  /* 0x000000020fff7812 */ /* 0x000fe2000782c0ff */
[----:B------:R-:W3:Y:S01]  /*6c2b0*/  LDL.LU R6, [R1+0x121c] ;  /* 0x00121c0001067983 */ /* 0x000ee20000300800 */
[----:B------:R-:W-:-:S02]  /*6c2c0*/  @P0 LOP3.LUT R7, R7, 0x8000, RZ, 0xfc, !PT ;  /* 0x0000800007070812 */ /* 0x000fc400078efcff */
[----:B------:R-:W-:Y:S02]  /*6c2d0*/  LOP3.LUT P0, RZ, R29, 0x8000000, RZ, 0xc0, !PT ;  /* 0x080000001dff7812 */ /* 0x000fe4000780c0ff */
[----:B------:R-:W-:Y:S01]  /*6c2e0*/  LOP3.LUT P6, RZ, R15, 0x4000, RZ, 0xc0, !PT ;  /* 0x000040000fff7812 */ /* 0x000fe200078cc0ff */
[----:B-1----:R-:W3:Y:S01]  /*6c2f0*/  LDL.LU R19, [R1+0xd4] ;  /* 0x0000d40001137983 */ /* 0x002ee20000300800 */
[----:B------:R-:W-:Y:S02]  /*6c300*/  LOP3.LUT R7, R7, 0xffffbfff, RZ, 0xc0, !PT ;  /* 0xffffbfff07077812 */ /* 0x000fe400078ec0ff */
[C---:B------:R-:W-:Y:S02]  /*6c310*/  ISETP.LT.AND P0, PT, R5.reuse, UR19, !P0 ;  /* 0x0000001305007c0c */ /* 0x040fe4000c701270 */
[----:B0-----:R-:W-:Y:S01]  /*6c320*/  ISETP.LT.AND P6, PT, R5, UR15, !P6 ;  /* 0x0000000f05007c0c */ /* 0x001fe2000f7c1270 */
[----:B------:R-:W0:Y:S01]  /*6c330*/  LDCU UR19, c[0x0][0x398] ;  /* 0x00007300ff1377ac */ /* 0x000e220008000800 */
[----:B------:R-:W1:Y:S01]  /*6c340*/  LDCU UR15, c[0x0][0x398] ;  /* 0x00007300ff0f77ac */ /* 0x000e620008000800 */
[----:B------:R-:W3:Y:S04]  /*6c350*/  LDL.LU R26, [R1+0xdc] ;  /* 0x0000dc00011a7983 */ /* 0x000ee80000300800 */
[----:B------:R-:W3:Y:S04]  /*6c360*/  LDL.LU R27, [R1+0xd8] ;  /* 0x0000d800011b7983 */ /* 0x000ee80000300800 */
[----:B------:R-:W3:Y:S04]  /*6c370*/  LDL.LU R25, [R1+0x100] ;  /* 0x0001000001197983 */ /* 0x000ee80000300800 */
[----:B------:R-:W3:Y:S04]  /*6c380*/  LDL.LU R11, [R1+0x104] ;  /* 0x00010400010b7983 */ /* 0x000ee80000300800 */
[----:B------:R-:W4:Y:S04]  /*6c390*/  LDL.LU R13, [R1+0xe0] ;  /* 0x0000e000010d7983 */ /* 0x000f280000300800 */
[----:B------:R-:W4:Y:S04]  /*6c3a0*/  LDL.LU R12, [R1+0xb8] ;  /* 0x0000b800010c7983 */ /* 0x000f280000300800 */
[----:B------:R-:W4:Y:S01]  /*6c3b0*/  LDL.LU R10, [R1+0xc4] ;  /* 0x0000c400010a7983 */ /* 0x000f220000300800 */
[----:B------:R-:W-:-:S04]  /*6c3c0*/  @P0 LOP3.LUT R7, R7, 0x4000, RZ, 0xfc, !PT ;  /* 0x0000400007070812 */ /* 0x000fc800078efcff */
[----:B------:R-:W-:-:S04]  /*6c3d0*/  LOP3.LUT R7, R7, 0xffffdfff, RZ, 0xc0, !PT ;  /* 0xffffdfff07077812 */ /* 0x000fc800078ec0ff */
[----:B------:R-:W-:Y:S02]  /*6c3e0*/  @P6 LOP3.LUT R7, R7, 0x2000, RZ, 0xfc, !PT ;  /* 0x0000200007076812 */ /* 0x000fe400078efcff */
[----:B------:R-:W-:-:S04]  /*6c3f0*/  LOP3.LUT P6, RZ, R29, 0x4000000, RZ, 0xc0, !PT ;  /* 0x040000001dff7812 */ /* 0x000fc800078cc0ff */
[----:B------:R-:W-:Y:S02]  /*6c400*/  ISETP.LT.AND P6, PT, R5, UR11, !P6 ;  /* 0x0000000b05007c0c */ /* 0x000fe4000f7c1270 */
[----:B------:R-:W-:Y:S01]  /*6c410*/  LOP3.LUT R7, R7, 0xffffefff, RZ, 0xc0, !PT ;  /* 0xffffefff07077812 */ /* 0x000fe200078ec0ff */
[----:B------:R-:W0:Y:S10]  /*6c420*/  LDCU UR11, c[0x0][0x398] ;  /* 0x00007300ff0b77ac */ /* 0x000e340008000800 */
[----:B------:R-:W-:-:S02]  /*6c430*/  @P6 LOP3.LUT R7, R7, 0x1000, RZ, 0xfc, !PT ;  /* 0x0000100007076812 */ /* 0x000fc400078efcff */
[----:B------:R-:W-:-:S04]  /*6c440*/  LOP3.LUT P6, RZ, R29, 0x2000000, RZ, 0xc0, !PT ;  /* 0x020000001dff7812 */ /* 0x000fc800078cc0ff */
[----:B--2---:R-:W-:Y:S02]  /*6c450*/  ISETP.LT.AND P6, PT, R5, UR23, !P6 ;  /* 0x0000001705007c0c */ /* 0x004fe4000f7c1270 */
[----:B------:R-:W-:Y:S01]  /*6c460*/  LOP3.LUT R7, R7, 0xfffff7ff, RZ, 0xc0, !PT ;  /* 0xfffff7ff07077812 */ /* 0x000fe200078ec0ff */
[----:B------:R-:W2:Y:S10]  /*6c470*/  LDCU UR23, c[0x0][0x398] ;  /* 0x00007300ff1777ac */ /* 0x000eb40008000800 */
        /* <DEDUP_REMOVED lines=27> */
[C---:B-1----:R-:W-:Y:S02]  /*6c630*/  ISETP.LT.AND P6, PT, R5.reuse, UR15, !P6 ;  /* 0x0000000f05007c0c */ /* 0x042fe4000f7c1270 */
[----:B------:R-:W-:Y:S02]  /*6c640*/  ISETP.LT.AND P5, PT, R5, UR11, !P5 ;  /* 0x0000000b05007c0c */ /* 0x000fe4000efa1270 */
[----:B------:R-:W-:Y:S02]  /*6c650*/  LOP3.LUT R7, R7, 0xffffffdf, RZ, 0xc0, !PT ;  /* 0xffffffdf07077812 */ /* 0x000fe400078ec0ff */
[----:B--2---:R-:W-:Y:S01]  /*6c660*/  ISETP.LT.AND P4, PT, R5, UR23, !P4 ;  /* 0x0000001705007c0c */ /* 0x004fe2000e781270 */
[----:B------:R-:W1:Y:S01]  /*6c670*/  LDCU UR15, c[0x0][0x398] ;  /* 0x00007300ff0f77ac */ /* 0x000e620008000800 */
[----:B------:R-:W2:Y:S01]  /*6c680*/  LDCU UR23, c[0x0][0x398] ;  /* 0x00007300ff1777ac */ /* 0x000ea20008000800 */
[----:B------:R-:W1:Y:S04]  /*6c690*/  LDCU UR11, c[0x0][0x398] ;  /* 0x00007300ff0b77ac */ /* 0x000e680008000800 */
[----:B------:R-:W-:-:S04]  /*6c6a0*/  @P6 LOP3.LUT R7, R7, 0x20, RZ, 0xfc, !PT ;  /* 0x0000002007076812 */ /* 0x000fc800078efcff */
[----:B------:R-:W-:Y:S02]  /*6c6b0*/  LOP3.LUT R7, R7, 0xffffffef, RZ, 0xc0, !PT ;  /* 0xffffffef07077812 */ /* 0x000fe400078ec0ff */
[----:B0-----:R-:W-:Y:S02]  /*6c6c0*/  ISETP.LT.AND P3, PT, R5, UR19, !P3 ;  /* 0x0000001305007c0c */ /* 0x001fe4000df61270 */
[----:B------:R-:W-:Y:S01]  /*6c6d0*/  LOP3.LUT P0, RZ, R15, 0x1, RZ, 0xc0, !PT ;  /* 0x000000010fff7812 */ /* 0x000fe2000780c0ff */
[----:B------:R-:W0:Y:S01]  /*6c6e0*/  LDCU UR19, c[0x0][0x398] ;  /* 0x00007300ff1377ac */ /* 0x000e220008000800 */
[----:B------:R-:W-:-:S04]  /*6c6f0*/  @P5 LOP3.LUT R7, R7, 0x10, RZ, 0xfc, !PT ;  /* 0x0000001007075812 */ /* 0x000fc800078efcff */
[----:B------:R-:W-:Y:S02]  /*6c700*/  LOP3.LUT R7, R7, 0xfffffff7, RZ, 0xc0, !PT ;  /* 0xfffffff707077812 */ /* 0x000fe400078ec0ff */
[C---:B-1----:R-:W-:Y:S02]  /*6c710*/  ISETP.LT.AND P2, PT, R5.reuse, UR15, !P2 ;  /* 0x0000000f05007c0c */ /* 0x042fe4000d741270 */
[C---:B--2---:R-:W-:Y:S02]  /*6c720*/  ISETP.LT.AND P0, PT, R5.reuse, UR23, !P0 ;  /* 0x0000001705007c0c */ /* 0x044fe4000c701270 */
[----:B------:R-:W-:Y:S02]  /*6c730*/  ISETP.LT.AND P1, PT, R5, UR11, !P1 ;  /* 0x0000000b05007c0c */ /* 0x000fe4000cf21270 */
[----:B------:R-:W-:Y:S01]  /*6c740*/  @P4 LOP3.LUT R7, R7, 0x8, RZ, 0xfc, !PT ;  /* 0x0000000807074812 */ /* 0x000fe200078efcff */
[----:B------:R-:W1:Y:S01]  /*6c750*/  LDCU UR15, c[0x0][0x398] ;  /* 0x00007300ff0f77ac */ /* 0x000e620008000800 */
[----:B------:R-:W-:Y:S01]  /*6c760*/  LOP3.LUT R15, R15, 0x7fffffff, RZ, 0xc0, !PT ;  /* 0x7fffffff0f0f7812 */ /* 0x000fe200078ec0ff */
[----:B------:R-:W2:Y:S01]  /*6c770*/  LDCU UR11, c[0x0][0x398] ;  /* 0x00007300ff0b77ac */ /* 0x000ea20008000800 */
[----:B------:R-:W-:Y:S01]  /*6c780*/  LOP3.LUT R7, R7, 0xfffffffb, RZ, 0xc0, !PT ;  /* 0xfffffffb07077812 */ /* 0x000fe200078ec0ff */
[----:B------:R-:W1:Y:S03]  /*6c790*/  LDCU UR23, c[0x0][0x398] ;  /* 0x00007300ff1777ac */ /* 0x000e660008000800 */
[----:B------:R-:W-:-:S04]  /*6c7a0*/  @P3 LOP3.LUT R7, R7, 0x4, RZ, 0xfc, !PT ;  /* 0x0000000407073812 */ /* 0x000fc800078efcff */
[----:B------:R-:W-:Y:S02]  /*6c7b0*/  LOP3.LUT R7, R7, 0xfffffffd, RZ, 0xc0, !PT ;  /* 0xfffffffd07077812 */ /* 0x000fe400078ec0ff */
[----:B------:R-:W-:Y:S02]  /*6c7c0*/  @P0 LOP3.LUT R15, R15, 0x80000000, RZ, 0xfc, !PT ;  /* 0x800000000f0f0812 */ /* 0x000fe400078efcff */
[----:B------:R-:W-:Y:S02]  /*6c7d0*/  LOP3.LUT P0, RZ, R29, 0x1000, RZ, 0xc0, !PT ;  /* 0x000010001dff7812 */ /* 0x000fe4000780c0ff */
[----:B------:R-:W-:Y:S02]  /*6c7e0*/  @P2 LOP3.LUT R7, R7, 0x2, RZ, 0xfc, !PT ;  /* 0x0000000207072812 */ /* 0x000fe400078efcff */
[----:B0-----:R-:W-:Y:S02]  /*6c7f0*/  ISETP.LT.AND P0, PT, R5, UR19, !P0 ;  /* 0x0000001305007c0c */ /* 0x001fe4000c701270 */
[----:B------:R-:W-:-:S02]  /*6c800*/  LOP3.LUT R15, R15, 0xbfffffff, RZ, 0xc0, !PT ;  /* 0xbfffffff0f0f7812 */ /* 0x000fc400078ec0ff */
[----:B------:R-:W-:Y:S02]  /*6c810*/  LOP3.LUT R7, R7, 0xfffffffe, RZ, 0xc0, !PT ;  /* 0xfffffffe07077812 */ /* 0x000fe400078ec0ff */
[----:B------:R-:W-:Y:S01]  /*6c820*/  LOP3.LUT P2, RZ, R29, 0x4000, RZ, 0xc0, !PT ;  /* 0x000040001dff7812 */ /* 0x000fe2000784c0ff */
[----:B------:R-:W0:Y:S01]  /*6c830*/  LDCU UR19, c[0x0][0x398] ;  /* 0x00007300ff1377ac */ /* 0x000e220008000800 */
[----:B------:R-:W-:Y:S02]  /*6c840*/  @P1 LOP3.LUT R7, R7, 0x1, RZ, 0xfc, !PT ;  /* 0x0000000107071812 */ /* 0x000fe400078efcff */
[----:B------:R-:W-:-:S04]  /*6c850*/  LOP3.LUT P1, RZ, R29, 0x2000, RZ, 0xc0, !PT ;  /* 0x000020001dff7812 */ /* 0x000fc8000782c0ff */
[----:B-1----:R-:W-:Y:S02]  /*6c860*/  ISETP.LT.AND P1, PT, R5, UR15, !P1 ;  /* 0x0000000f05007c0c */ /* 0x002fe4000cf21270 */
[----:B------:R-:W-:Y:S02]  /*6c870*/  @P0 LOP3.LUT R15, R15, 0x40000000, RZ, 0xfc, !PT ;  /* 0x400000000f0f0812 */ /* 0x000fe400078efcff */
[----:B--2---:R-:W-:Y:S02]  /*6c880*/  ISETP.LT.AND P2, PT, R5, UR11, !P2 ;  /* 0x0000000b05007c0c */ /* 0x004fe4000d741270 */
[----:B------:R-:W-:Y:S01]  /*6c890*/  LOP3.LUT P3, RZ, R29, 0x8000, RZ, 0xc0, !PT ;  /* 0x000080001dff7812 */ /* 0x000fe2000786c0ff */
[----:B------:R-:W1:Y:S01]  /*6c8a0*/  LDCU UR15, c[0x0][0x398] ;  /* 0x00007300ff0f77ac */ /* 0x000e620008000800 */
[----:B------:R-:W-:Y:S02]  /*6c8b0*/  LOP3.LUT R15, R15, 0xdfffffff, RZ, 0xc0, !PT ;  /* 0xdfffffff0f0f7812 */ /* 0x000fe400078ec0ff */
[----:B------:R-:W-:-:S02]  /*6c8c0*/  LOP3.LUT P4, RZ, R29, 0x10000, RZ, 0xc0, !PT ;  /* 0x000100001dff7812 */ /* 0x000fc4000788c0ff */
[----:B------:R-:W-:Y:S01]  /*6c8d0*/  ISETP.LT.AND P3, PT, R5, UR23, !P3 ;  /* 0x0000001705007c0c */ /* 0x000fe2000df61270 */
[----:B------:R-:W2:Y:S01]  /*6c8e0*/  LDCU UR11, c[0x0][0x398] ;  /* 0x00007300ff0b77ac */ /* 0x000ea20008000800 */
[----:B------:R-:W-:Y:S02]  /*6c8f0*/  LOP3.LUT P5, RZ, R29, 0x20000, RZ, 0xc0, !PT ;  /* 0x000200001dff7812 */ /* 0x000fe400078ac0ff */
[----:B------:R-:W-:Y:S02]  /*6c900*/  @P1 LOP3.LUT R15, R15, 0x20000000, RZ, 0xfc, !PT ;  /* 0x200000000f0f1812 */ /* 0x000fe400078efcff */
[----:B0-----:R-:W-:Y:S02]  /*6c910*/  ISETP.LT.AND P4, PT, R5, UR19, !P4 ;  /* 0x0000001305007c0c */ /* 0x001fe4000e781270 */
[----:B------:R-:W-:Y:S01]  /*6c920*/  LOP3.LUT P6, RZ, R29, 0x40000, RZ, 0xc0, !PT ;  /* 0x000400001dff7812 */ /* 0x000fe200078cc0ff */
[----:B------:R-:W0:Y:S01]  /*6c930*/  LDCU UR23, c[0x0][0x398] ;  /* 0x00007300ff1777ac */ /* 0x000e220008000800 */
[----:B------:R-:W-:Y:S01]  /*6c940*/  LOP3.LUT R15, R15, 0xefffffff, RZ, 0xc0, !PT ;  /* 0xefffffff0f0f7812 */ /* 0x000fe200078ec0ff */
[----:B------:R-:W0:Y:S03]  /*6c950*/  LDCU UR19, c[0x0][0x398] ;  /* 0x00007300ff1377ac */ /* 0x000e260008000800 */
[----:B------:R-:W-:-:S04]  /*6c960*/  @P2 LOP3.LUT R15, R15, 0x10000000, RZ, 0xfc, !PT ;  /* 0x100000000f0f2812 */ /* 0x000fc800078efcff */
[----:B------:R-:W-:Y:S02]  /*6c970*/  LOP3.LUT R15, R15, 0xf7ffffff, RZ, 0xc0, !PT ;  /* 0xf7ffffff0f0f7812 */ /* 0x000fe400078ec0ff */
[----:B-1----:R-:W-:Y:S01]  /*6c980*/  ISETP.LT.AND P5, PT, R5, UR15, !P5 ;  /* 0x0000000f05007c0c */ /* 0x002fe2000efa1270 */
[----:B------:R-:W1:Y:S01]  /*6c990*/  LDCU UR15, c[0x0][0x398] ;  /* 0x00007300ff0f77ac */ /* 0x000e620008000800 */
[----:B------:R-:W-:-:S04]  /*6c9a0*/  @P3 LOP3.LUT R15, R15, 0x8000000, RZ, 0xfc, !PT ;  /* 0x080000000f0f3812 */ /* 0x000fc800078efcff */
[----:B------:R-:W-:-:S04]  /*6c9b0*/  LOP3.LUT R15, R15, 0xfbffffff, RZ, 0xc0, !PT ;  /* 0xfbffffff0f0f7812 */ /* 0x000fc800078ec0ff */
[----:B------:R-:W-:Y:S02]  /*6c9c0*/  @P4 LOP3.LUT R15, R15, 0x4000000, RZ, 0xfc, !PT ;  /* 0x040000000f0f4812 */ /* 0x000fe400078efcff */
[----:B--2---:R-:W-:Y:S01]  /*6c9d0*/  ISETP.LT.AND P4, PT, R5, UR11, !P6 ;  /* 0x0000000b05007c0c */ /* 0x004fe2000f781270 */
[----:B------:R-:W2:Y:S01]  /*6c9e0*/  LDCU UR11, c[0x0][0x398] ;  /* 0x00007300ff0b77ac */ /* 0x000ea20008000800 */
[----:B------:R-:W-:-:S04]  /*6c9f0*/  LOP3.LUT R15, R15, 0xfdffffff, RZ, 0xc0, !PT ;  /* 0xfdffffff0f0f7812 */ /* 0x000fc800078ec0ff */
[----:B------:R-:W-:Y:S02]  /*6ca00*/  @P5 LOP3.LUT R15, R15, 0x2000000, RZ, 0xfc, !PT ;  /* 0x020000000f0f5812 */ /* 0x000fe400078efcff */
[C---:B------:R-:W-:Y:S02]  /*6ca10*/  LOP3.LUT P3, RZ, R9.reuse, 0x400000, RZ, 0xc0, !PT ;  /* 0x0040000009ff7812 */ /* 0x040fe4000786c0ff */
[----:B------:R-:W-:Y:S02]  /*6ca20*/  LOP3.LUT P2, RZ, R9, 0x800000, RZ, 0xc0, !PT ;  /* 0x0080000009ff7812 */ /* 0x000fe4000784c0ff */
[----:B------:R-:W-:Y:S02]  /*6ca30*/  LOP3.LUT R15, R15, 0xfeffffff, RZ, 0xc0, !PT ;  /* 0xfeffffff0f0f7812 */ /* 0x000fe400078ec0ff */
[C---:B------:R-:W-:Y:S02]  /*6ca40*/  LOP3.LUT P1, RZ, R9.reuse, 0x1000000, RZ, 0xc0, !PT ;  /* 0x0100000009ff7812 */ /* 0x040fe4000782c0ff */
[----:B------:R-:W-:-:S02]  /*6ca50*/  LOP3.LUT P0, RZ, R9, 0x2000000, RZ, 0xc0, !PT ;  /* 0x0200000009ff7812 */ /* 0x000fc4000780c0ff */
[----:B------:R-:W-:Y:S02]  /*6ca60*/  @P4 LOP3.LUT R15, R15, 0x1000000, RZ, 0xfc, !PT ;  /* 0x010000000f0f4812 */ /* 0x000fe400078efcff */
[C---:B0-----:R-:W-:Y:S02]  /*6ca70*/  ISETP.LT.AND P4, PT, R5.reuse, UR23, !P3 ;  /* 0x0000001705007c0c */ /* 0x041fe4000df81270 */
[C---:B------:R-:W-:Y:S02]  /*6ca80*/  ISETP.LT.AND P3, PT, R5.reuse, UR19, !P2 ;  /* 0x0000001305007c0c */ /* 0x040fe4000d761270 */
[C---:B-1----:R-:W-:Y:S02]  /*6ca90*/  ISETP.LT.AND P2, PT, R5.reuse, UR15, !P1 ;  /* 0x0000000f05007c0c */ /* 0x042fe4000cf41270 */
[----:B--2---:R-:W-:Y:S02]  /*6caa0*/  ISETP.LT.AND P1, PT, R5, UR11, !P0 ;  /* 0x0000000b05007c0c */ /* 0x004fe4000c721270 */
[----:B------:R-:W-:-:S02]  /*6cab0*/  LOP3.LUT P0, RZ, R0, 0x4000, RZ, 0xc0, !PT ;  /* 0x0000400000ff7812 */ /* 0x000fc4000780c0ff */
[----:B---3--:R-:W-:Y:S02]  /*6cac0*/  LOP3.LUT R2, R2, 0xfeffffff, RZ, 0xc0, !PT ;  /* 0xfeffffff02027812 */ /* 0x008fe400078ec0ff */
[----:B------:R-:W-:Y:S02]  /*6cad0*/  LOP3.LUT R29, R29, 0xfffffffe, RZ, 0xc0, !PT ;  /* 0xfffffffe1d1d7812 */ /* 0x000fe400078ec0ff */
[----:B------:R-:W-:Y:S01]  /*6cae0*/  LOP3.LUT R15, R15, 0xff7fffff, RZ, 0xc0, !PT ;  /* 0xff7fffff0f0f7812 */ /* 0x000fe200078ec0ff */
[----:B------:R-:W0:Y:S01]  /*6caf0*/  LDCU UR23, c[0x0][0x398] ;  /* 0x00007300ff1777ac */ /* 0x000e220008000800 */
[----:B------:R-:W1:Y:S01]  /*6cb00*/  LDCU UR19, c[0x0][0x398] ;  /* 0x00007300ff1377ac */ /* 0x000e620008000800 */
[----:B------:R-:W2:Y:S01]  /*6cb10*/  LDCU UR15, c[0x0][0x398] ;  /* 0x00007300ff0f77ac */ /* 0x000ea20008000800 */
[----:B------:R-:W3:Y:S03]  /*6cb20*/  LDCU UR11, c[0x0][0x398] ;  /* 0x00007300ff0b77ac */ /* 0x000ee60008000800 */
        /* <DEDUP_REMOVED lines=64> */
[----:B0-----:R-:W-:Y:S02]  /*6cf30*/  ISETP.LT.AND P0, PT, R5, UR23, !P0 ;  /* 0x0000001705007c0c */ /* 0x001fe4000c701270 */
[----:B------:R-:W-:Y:S01]  /*6cf40*/  @P1 LOP3.LUT R15, R15, 0x100000, RZ, 0xfc, !PT ;  /* 0x001000000f0f1812 */ /* 0x000fe200078efcff */
[----:B------:R-:W0:Y:S03]  /*6cf50*/  LDCU UR23, c[0x0][0x398] ;  /* 0x00007300ff1777ac */ /* 0x000e260008000800 */
[----:B------:R-:W-:-:S07]  /*6cf60*/  LOP3.LUT R15, R15, 0xfff7ffff, RZ, 0xc0, !PT ;  /* 0xfff7ffff0f0f7812 */ /* 0x000fce00078ec0ff */
        /* <DEDUP_REMOVED lines=18> */
[----:B------:R-:W-:-:S11]  /*6d090*/  LOP3.LUT R15, R15, 0xffff7fff, RZ, 0xc0, !PT ;  /* 0xffff7fff0f0f7812 */ /* 0x000fd600078ec0ff */
[----:B------:R-:W-:Y:S02]  /*6d0a0*/  @P0 LOP3.LUT R15, R15, 0x8000, RZ, 0xfc, !PT ;  /* 0x000080000f0f0812 */ /* 0x000fe400078efcff */
[----:B------:R-:W-:-:S04]  /*6d0b0*/  LOP3.LUT P0, RZ, R29, 0x80, RZ, 0xc0, !PT ;  /* 0x000000801dff7812 */ /* 0x000fc8000780c0ff */
[----:B-1----:R-:W-:Y:S02]  /*6d0c0*/  ISETP.LT.AND P0, PT, R5, UR19, !P0 ;  /* 0x0000001305007c0c */ /* 0x002fe4000c701270 */
[----:B------:R-:W-:-:S11]  /*6d0d0*/  LOP3.LUT R15, R15, 0xffffbfff, RZ, 0xc0, !PT ;  /* 0xffffbfff0f0f7812 */ /* 0x000fd600078ec0ff */
[----:B------:R-:W-:Y:S02]  /*6d0e0*/  @P0 LOP3.LUT R15, R15, 0x4000, RZ, 0xfc, !PT ;  /* 0x000040000f0f0812 */ /* 0x000fe400078efcff */
[----:B------:R-:W-:-:S04]  /*6d0f0*/  LOP3.LUT P0, RZ, R29, 0x40, RZ, 0xc0, !PT ;  /* 0x000000401dff7812 */ /* 0x000fc8000780c0ff */
[----:B--2---:R-:W-:Y:S02]  /*6d100*/  ISETP.LT.AND P0, PT, R5, UR15, !P0 ;  /* 0x0000000f05007c0c */ /* 0x004fe4000c701270 */
[----:B------:R-:W-:-:S11]  /*6d110*/  LOP3.LUT R15, R15, 0xffffdfff, RZ, 0xc0, !PT ;  /* 0xffffdfff0f0f7812 */ /* 0x000fd600078ec0ff */
[----:B------:R-:W-:Y:S02]  /*6d120*/  @P0 LOP3.LUT R15, R15, 0x2000, RZ, 0xfc, !PT ;  /* 0x000020000f0f0812 */ /* 0x000fe400078efcff */
[----:B------:R-:W-:-:S04]  /*6d130*/  LOP3.LUT P0, RZ, R29, 0x20, RZ, 0xc0, !PT ;  /* 0x000000201dff7812 */ /* 0x000fc8000780c0ff */
[----:B---3--:R-:W-:Y:S02]  /*6d140*/  ISETP.LT.AND P0, PT, R5, UR11, !P0 ;  /* 0x0000000b05007c0c */ /* 0x008fe4000c701270 */
        /* <DEDUP_REMOVED lines=48> */
[----:B------:R-:W-:Y:S01]  /*6d450*/  LOP3.LUT R15, R15, 0xfffffffe, RZ, 0xc0, !PT ;  /* 0xfffffffe0f0f7812 */ /* 0x000fe200078ec0ff */
[----:B------:R-:W-:Y:S04]  /*6d460*/  STL [R1+0x1f64], R7 ;  /* 0x001f640701007387 */ /* 0x000fe80000100800 */
[----:B------:R0:W-:Y:S04]  /*6d470*/  STL [R1+0x4], R2 ;  /* 0x0000040201007387 */ /* 0x0001e80000100800 */
[----:B------:R-:W-:Y:S04]  /*6d480*/  STL [R1+0x1f68], R9 ;  /* 0x001f680901007387 */ /* 0x000fe80000100800 */
[----:B------:R1:W-:Y:S01]  /*6d490*/  STL [R1+0x1f6c], R0 ;  /* 0x001f6c0001007387 */ /* 0x0003e20000100800 */
[----:B------:R-:W-:-:S02]  /*6d4a0*/  @P0 LOP3.LUT R15, R15, 0x1, RZ, 0xfc, !PT ;  /* 0x000000010f0f0812 */ /* 0x000fc400078efcff */
[----:B------:R-:W-:-:S03]  /*6d4b0*/  LOP3.LUT P0, RZ, R2, 0x1000000, RZ, 0xc0, !PT ;  /* 0x0100000002ff7812 */ /* 0x000fc6000780c0ff */
[----:B------:R-:W-:Y:S04]  /*6d4c0*/  STL [R1+0x1f70], R15 ;  /* 0x001f700f01007387 */ /* 0x000fe80000100800 */
[----:B0-----:R-:W2:Y:S04]  /*6d4d0*/  LDL.LU R2, [R1+0xac] ;  /* 0x0000ac0001027983 */ /* 0x001ea80000300800 */
[----:B------:R-:W3:Y:S04]  /*6d4e0*/  LDL.LU R22, [R1+0x10c] ;  /* 0x00010c0001167983 */ /* 0x000ee80000300800 */
[----:B------:R-:W3:Y:S04]  /*6d4f0*/  LDL.LU R21, [R1+0x110] ;  /* 0x0001100001157983 */ /* 0x000ee80000300800 */
[----:B------:R-:W3:Y:S04]  /*6d500*/  LDL.LU R24, [R1+0x1438] ;  /* 0x0014380001187983 */ /* 0x000ee80000300800 */
[----:B------:R-:W3:Y:S04]  /*6d510*/  LDL.LU R23, [R1+0x1450] ;  /* 0x0014500001177983 */ /* 0x000ee80000300800 */
[----:B------:R-:W3:Y:S01]  /*6d520*/  LDL.LU R4, [R1+0x1218] ;  /* 0x0012180001047983 */ /* 0x000ee20000300800 */
[----:B------:R-:W-:-:S02]  /*6d530*/  LOP3.LUT P1, RZ, R0, 0x8000, RZ, 0xc0, !PT ;  /* 0x0000800000ff7812 */ /* 0x000fc4000782c0ff */
[C---:B------:R-:W-:Y:S02]  /*6d540*/  LOP3.LUT P2, RZ, R0.reuse, 0x10000, RZ, 0xc0, !PT ;  /* 0x0001000000ff7812 */ /* 0x040fe4000784c0ff */
[C---:B------:R-:W-:Y:S02]  /*6d550*/  LOP3.LUT P3, RZ, R0.reuse, 0x20000, RZ, 0xc0, !PT ;  /* 0x0002000000ff7812 */ /* 0x040fe4000786c0ff */
[C---:B------:R-:W-:Y:S02]  /*6d560*/  LOP3.LUT P4, RZ, R0.reuse, 0x40000, RZ, 0xc0, !PT ;  /* 0x0004000000ff7812 */ /* 0x040fe4000788c0ff */
[C---:B------:R-:W-:Y:S02]  /*6d570*/  LOP3.LUT P5, RZ, R0.reuse, 0x80000, RZ, 0xc0, !PT ;  /* 0x0008000000ff7812 */ /* 0x040fe400078ac0ff */
[----:B------:R-:W-:Y:S02]  /*6d580*/  LOP3.LUT P6, RZ, R0, 0x100000, RZ, 0xc0, !PT ;  /* 0x0010000000ff7812 */ /* 0x000fe400078cc0ff */
[----:B------:R-:W-:-:S02]  /*6d590*/  LOP3.LUT R20, R20, 0xffff, RZ, 0xc0, !PT ;  /* 0x0000ffff14147812 */ /* 0x000fc400078ec0ff */
[----:B------:R-:W-:Y:S02]  /*6d5a0*/  LOP3.LUT R28, R6, 0xffff, RZ, 0xc0, !PT ;  /* 0x0000ffff061c7812 */ /* 0x000fe400078ec0ff */
[C---:B------:R-:W-:Y:S02]  /*6d5b0*/  ISETP.LT.AND P0, PT, R5.reuse, UR56, !P0 ;  /* 0x0000003805007c0c */ /* 0x040fe4000c701270 */
[C---:B------:R-:W-:Y:S02]  /*6d5c0*/  ISETP.LT.AND P1, PT, R5.reuse, UR60, !P1 ;  /* 0x0000003c05007c0c */ /* 0x040fe4000cf21270 */
[C---:B------:R-:W-:Y:S02]  /*6d5d0*/  ISETP.LT.AND P2, PT, R5.reuse, UR64, !P2 ;  /* 0x0000004005007c0c */ /* 0x040fe4000d741270 */
[C---:B------:R-:W-:Y:S02]  /*6d5e0*/  ISETP.LT.AND P3, PT, R5.reuse, UR68, !P3 ;  /* 0x0000004405007c0c */ /* 0x040fe4000df61270 */
[----:B------:R-:W-:-:S02]  /*6d5f0*/  ISETP.LT.AND P4, PT, R5, UR72, !P4 ;  /* 0x0000004805007c0c */ /* 0x000fc4000e781270 */
[C---:B------:R-:W-:Y:S02]  /*6d600*/  ISETP.LT.AND P5, PT, R5.reuse, UR76, !P5 ;  /* 0x0000004c05007c0c */ /* 0x040fe4000efa1270 */
[----:B----4-:R-:W-:Y:S02]  /*6d610*/  ISETP.LT.AND P6, PT, R5, UR4, !P6 ;  /* 0x0000000405007c0c */ /* 0x010fe4000f7c1270 */
[----:B------:R-:W-:Y:S02]  /*6d620*/  SHF.R.U32.HI R6, RZ, 0x8, R20 ;  /* 0x00000008ff067819 */ /* 0x000fe40000011614 */
[----:B------:R-:W-:Y:S01]  /*6d630*/  SHF.R.U32.HI R5, RZ, 0x8, R28 ;  /* 0x00000008ff057819 */ /* 0x000fe2000001161c */
[----:B------:R-:W4:Y:S01]  /*6d640*/  LDL.LU R14, [R1+0x120c] ;  /* 0x00120c00010e7983 */ /* 0x000f220000300800 */
[----:B------:R-:W-:Y:S02]  /*6d650*/  LOP3.LUT R6, R6, 0xffff, RZ, 0xc0, !PT ;  /* 0x0000ffff06067812 */ /* 0x000fe400078ec0ff */
[----:B------:R-:W-:-:S04]  /*6d660*/  LOP3.LUT R5, R5, 0xffff, RZ, 0xc0, !PT ;  /* 0x0000ffff05057812 */ /* 0x000fc800078ec0ff */
[----:B-1----:R-:W-:Y:S02]  /*6d670*/  PRMT R0, R6, 0x3340, R5 ;  /* 0x0000334006007816 */ /* 0x002fe40000000005 */
[----:B------:R-:W-:Y:S02]  /*6d680*/  PRMT R28, R20, 0x3340, R28 ;  /* 0x00003340141c7816 */ /* 0x000fe4000000001c */
[--C-:B------:R-:W-:Y:S02]  /*6d690*/  PRMT R20, R11, 0x3340, R1.reuse ;  /* 0x000033400b147816 */ /* 0x100fe40000000001 */
[----:B------:R-:W-:Y:S01]  /*6d6a0*/  PRMT R6, R13, 0x3340, R1 ;  /* 0x000033400d067816 */ /* 0x000fe20000000001 */
[----:B------:R3:W-:Y:S04]  /*6d6b0*/  STL [R1+0xe4], R0 ;  /* 0x0000e40001007387 */ /* 0x0007e80000100800 */
[----:B------:R-:W4:Y:S04]  /*6d6c0*/  LDL.LU R11, [R1+0x108] ;  /* 0x00010800010b7983 */ /* 0x000f280000300800 */
[----:B------:R-:W4:Y:S01]  /*6d6d0*/  LDL.LU R13, [R1+0x78] ;  /* 0x00007800010d7983 */ /* 0x000f220000300800 */
[----:B------:R-:W-:-:S02]  /*6d6e0*/  PRMT R25, R25, 0x3340, R27 ;  /* 0x0000334019197816 */ /* 0x000fc4000000001b */
[----:B------:R-:W-:Y:S02]  /*6d6f0*/  PRMT R27, R10, 0x3340, R12 ;  /* 0x000033400a1b7816 */ /* 0x000fe4000000000c */
[----:B------:R-:W4:Y:S04]  /*6d700*/  LDL.LU R12, [R1+0x1210] ;  /* 0x00121000010c7983 */ /* 0x000f280000300800 */
[----:B------:R-:W4:Y:S01]  /*6d710*/  LDL.LU R10, [R1+0x13ec] ;  /* 0x0013ec00010a7983 */ /* 0x000f220000300800 */
[----:B------:R-:W-:-:S04]  /*6d720*/  PRMT R26, R26, 0x3340, R19 ;  /* 0x000033401a1a7816 */ /* 0x000fc80000000013 */
[----:B------:R-:W-:Y:S02]  /*6d730*/  PRMT R3, R26, 0x5410, R6 ;  /* 0x000054101a037816 */ /* 0x000fe40000000006 */
[----:B--2---:R-:W-:Y:S02]  /*6d740*/  PRMT R5, R2, 0x3340, R1 ;  /* 0x0000334002057816 */ /* 0x004fe40000000001 */
[----:B------:R-:W-:Y:S02]  /*6d750*/  PRMT R2, R25, 0x5410, R20 ;  /* 0x0000541019027816 */ /* 0x000fe40000000014 */
[----:B---3--:R-:W-:-:S03]  /*6d760*/  LOP3.LUT R0, R4, 0xffff, RZ, 0xc0, !PT ;  /* 0x0000ffff04007812 */ /* 0x008fc600078ec0ff */
[----:B------:R0:W-:Y:S04]  /*6d770*/  STL [R1+0x114], R2 ;  /* 0x0001140201007387 */ /* 0x0001e80000100800 */
[----:B------:R-:W-:Y:S04]  /*6d780*/  STL [R1+0x110], R3 ;  /* 0x0001100301007387 */ /* 0x000fe80000100800 */
[----:B------:R1:W-:Y:S01]  /*6d790*/  STL [R1+0x24], R0 ;  /* 0x0000240001007387 */ /* 0x0003e20000100800 */
[----:B0-----:R-:W-:-:S05]  /*6d7a0*/  PRMT R2, R27, 0x5410, R5 ;  /* 0x000054101b027816 */ /* 0x001fca0000000005 */
[----:B------:R0:W-:Y:S04]  /*6d7b0*/  STL [R1+0x10c], R2 ;  /* 0x00010c0201007387 */ /* 0x0001e80000100800 */
[----:B------:R-:W2:Y:S04]  /*6d7c0*/  LDL.LU R4, [R1+0x1214] ;  /* 0x0012140001047983 */ /* 0x000ea80000300800 */
[----:B------:R-:W3:Y:S04]  /*6d7d0*/  LDL.LU R27, [R1+0x1434] ;  /* 0x00143400011b7983 */ /* 0x000ee80000300800 */
[----:B------:R-:W3:Y:S04]  /*6d7e0*/  LDL.LU R26, [R1+0x1208] ;  /* 0x00120800011a7983 */ /* 0x000ee80000300800 */
[----:B------:R-:W3:Y:S01]  /*6d7f0*/  LDL.LU R6, [R1+0x128c] ;  /* 0x00128c0001067983 */ /* 0x000ee20000300800 */
[----:B------:R-:W-:-:S03]  /*6d800*/  PRMT R5, R0, 0x3340, R1 ;  /* 0x0000334000057816 */ /* 0x000fc60000000001 */
[----:B------:R-:W3:Y:S04]  /*6d810*/  LDL.LU R25, [R1+0xf90] ;  /* 0x000f900001197983 */ /* 0x000ee80000300800 */
[----:B------:R-:W3:Y:S04]  /*6d820*/  LDL.LU R20, [R1+0x1284] ;  /* 0x0012840001147983 */ /* 0x000ee80000300800 */
[----:B------:R-:W3:Y:S04]  /*6d830*/  LDL.LU R15, [R1+0x60] ;  /* 0x00006000010f7983 */ /* 0x000ee80000300800 */
[----:B------:R-:W3:Y:S01]  /*6d840*/  LDL.LU R29, [R1+0x1270] ;  /* 0x00127000011d7983 */ /* 0x000ee20000300800 */
[----:B----4-:R-:W-:-:S03]  /*6d850*/  LOP3.LUT R9, R14, 0xffff, RZ, 0xc0, !PT ;  /* 0x0000ffff0e097812 */ /* 0x010fc600078ec0ff */
[----:B-1----:R-:W4:Y:S01]  /*6d860*/  LDL.LU R0, [R1+0x1340] ;  /* 0x0013400001007983 */ /* 0x002f220000300800 */
[----:B0-----:R-:W-:-:S03]  /*6d870*/  PRMT R2, R28, 0x5410, R5 ;  /* 0x000054101c027816 */ /* 0x001fc60000000005 */
[----:B------:R-:W3:Y:S01]  /*6d880*/  LDL.LU R8, [R1+0x124c] ;  /* 0x00124c0001087983 */ /* 0x000ee20000300800 */
[----:B------:R-:W-:-:S03]  /*6d890*/  PRMT R22, R22, 0x3340, R1 ;  /* 0x0000334016167816 */ /* 0x000fc60000000001 */
[----:B------:R-:W3:Y:S04]  /*6d8a0*/  LDL.LU R16, [R1+0x12b0] ;  /* 0x0012b00001107983 */ /* 0x000ee80000300800 */
[----:B------:R-:W3:Y:S01]  /*6d8b0*/  LDL.LU R28, [R1+0xa8] ;  /* 0x0000a800011c7983 */ /* 0x000ee20000300800 */
[----:B------:R-:W-:-:S03]  /*6d8c0*/  PRMT R5, R9, 0x3340, R1 ;  /* 0x0000334009057816 */ /* 0x000fc60000000001 */
[----:B------:R-:W3:Y:S04]  /*6d8d0*/  LDL.LU R17, [R1+0x1224] ;  /* 0x0012240001117983 */ /* 0x000ee80000300800 */
[----:B------:R0:W-:Y:S01]  /*6d8e0*/  STL [R1+0x118], R2 ;  /* 0x0001180201007387 */ /* 0x0001e20000100800 */
[----:B------:R-:W-:Y:S02]  /*6d8f0*/  PRMT R21, R21, 0x3340, R1 ;  /* 0x0000334015157816 */ /* 0x000fe40000000001 */
[----:B------:R-:W-:Y:S02]  /*6d900*/  PRMT R3, R13, 0x5410, R5 ;  /* 0x000054100d037816 */ /* 0x000fe40000000005 */
[----:B0-----:R-:W-:Y:S02]  /*6d910*/  PRMT R2, R11, 0x5410, R22 ;  /* 0x000054100b027816 */ /* 0x001fe40000000016 */
[----:B------:R-:W3:Y:S04]  /*6d920*/  LDL.LU R22, [R1+0x142c] ;  /* 0x00142c0001167983 */ /* 0x000ee80000300800 */
[----:B------:R0:W-:Y:S04]  /*6d930*/  STL [R1+0x11c], R2 ;  /* 0x00011c0201007387 */ /* 0x0001e80000100800 */
[----:B------:R-:W-:Y:S01]  /*6d940*/  STL [R1+0x120c], R3 ;  /* 0x00120c0301007387 */ /* 0x000fe20000100800 */
[----:B0-----:R-:W-:-:S03]  /*6d950*/  PRMT R2, R10, 0x5410, R21 ;  /* 0x000054100a027816 */ /* 0x001fc60000000015 */
[----:B------:R-:W4:Y:S04]  /*6d960*/  LDL.LU R21, [R1+0x7c] ;  /* 0x00007c0001157983 */ /* 0x000f280000300800 */
[----:B------:R-:W4:Y:S04]  /*6d970*/  LDL.LU R18, [R1+0xcc] ;  /* 0x0000cc0001127983 */ /* 0x000f280000300800 */
[----:B------:R0:W-:Y:S04]  /*6d980*/  STL [R1+0x1210], R2 ;  /* 0x0012100201007387 */ /* 0x0001e80000100800 */
[----:B------:R-:W4:Y:S01]  /*6d990*/  LDL.LU R19, [R1+0x64] ;  /* 0x0000640001137983 */ /* 0x000f220000300800 */
[----:B------:R-:W-:-:S03]  /*6d9a0*/  LOP3.LUT R7, R12, 0xffff, RZ, 0xc0, !PT ;  /* 0x0000ffff0c077812 */ /* 0x000fc600078ec0ff */
[----:B0-----:R-:W4:Y:S04]  /*6d9b0*/  LDL.LU R2, [R1+0x126c] ;  /* 0x00126c0001027983 */ /* 0x001f280000300800 */
[----:B------:R-:W4:Y:S04]  /*6d9c0*/  LDL.LU R14, [R1+0x13bc] ;  /* 0x0013bc00010e7983 */ /* 0x000f280000300800 */
[----:B------:R-:W4:Y:S04]  /*6d9d0*/  LDL.LU R11, [R1+0x129c] ;  /* 0x00129c00010b7983 */ /* 0x000f280000300800 */
[----:B------:R-:W4:Y:S04]  /*6d9e0*/  LDL.LU R13, [R1+0x130c] ;  /* 0x00130c00010d7983 */ /* 0x000f280000300800 */
[----:B------:R-:W4:Y:S04]  /*6d9f0*/  LDL.LU R12, [R1+0x13c4] ;  /* 0x0013c400010c7983 */ /* 0x000f280000300800 */
[----:B------:R-:W4:Y:S04]  /*6da00*/  LDL.LU R10, [R1+0x12a0] ;  /* 0x0012a000010a7983 */ /* 0x000f280000300800 */
[----:B------:R3:W-:Y:S01]  /*6da10*/  STL [R1+0x1fcc], R7 ;  /* 0x001fcc0701007387 */ /* 0x0007e20000100800 */
[----:B--2---:R-:W-:-:S03]  /*6da20*/  LOP3.LUT R3, R4, 0xffff, RZ, 0xc0, !PT ;  /* 0x0000ffff04037812 */ /* 0x004fc600078ec0ff */
[----:B------:R-:W2:Y:S01]  /*6da30*/  LDL.LU R4, [R1+0x1318] ;  /* 0x0013180001047983 */ /* 0x000ea20000300800 */
[--C-:B------:R-:W-:Y:S02]  /*6da40*/  PRMT R5, R7, 0x3340, R1.reuse ;  /* 0x0000334007057816 */ /* 0x100fe40000000001 */
[--C-:B------:R-:W-:Y:S02]  /*6da50*/  PRMT R24, R24, 0x3340, R1.reuse ;  /* 0x0000334018187816 */ /* 0x100fe40000000001 */
[----:B------:R-:W-:Y:S02]  /*6da60*/  PRMT R23, R23, 0x3340, R1 ;  /* 0x0000334017177816 */ /* 0x000fe40000000001 */
[----:B---3--:R-:W-:Y:S02]  /*6da70*/  PRMT R7, R22, 0x5410, R24 ;  /* 0x0000541016077816 */ /* 0x008fe40000000018 */
[----:B----4-:R-:W-:Y:S02]  /*6da80*/  PRMT R21, R21, 0x5410, R5 ;  /* 0x0000541015157816 */ /* 0x010fe40000000005 */
[----:B------:R-:W-:-:S03]  /*6da90*/  PRMT R5, R3, 0x3340, R1 ;  /* 0x0000334003057816 */ /* 0x000fc60000000001 */
[----:B------:R0:W-:Y:S04]  /*6daa0*/  STL [R1+0x1214], R21 ;  /* 0x0012141501007387 */ /* 0x0001e80000100800 */
[----:B------:R1:W-:Y:S01]  /*6dab0*/  STL [R1+0x1218], R7 ;  /* 0x0012180701007387 */ /* 0x0003e20000100800 */
[----:B0-----:R-:W-:Y:S02]  /*6dac0*/  PRMT R21, R28, 0x5410, R5 ;  /* 0x000054101c157816 */ /* 0x001fe40000000005 */
[----:B------:R-:W-:Y:S02]  /*6dad0*/  PRMT R5, R27, 0x5410, R23 ;  /* 0x000054101b057816 */ /* 0x000fe40000000017 */
[----:B-1----:R-:W-:Y:S02]  /*6dae0*/  PRMT R7, R6, 0x5410, R26 ;  /* 0x0000541006077816 */ /* 0x002fe4000000001a */
[----:B------:R-:W-:Y:S01]  /*6daf0*/  PRMT R6, R20, 0x5410, R25 ;  /* 0x0000541014067816 */ /* 0x000fe20000000019 */
[----:B------:R-:W-:Y:S04]  /*6db00*/  STL [R1+0x121c], R21 ;  /* 0x00121c1501007387 */ /* 0x000fe80000100800 */
[----:B------:R0:W-:Y:S01]  /*6db10*/  STL [R1+0x1220], R5 ;  /* 0x0012200501007387 */ /* 0x0001e20000100800 */
[----:B------:R-:W-:-:S02]  /*6db20*/  LOP3.LUT R25, R8, 0xffff, RZ, 0xc0, !PT ;  /* 0x0000ffff08197812 */ /* 0x000fc400078ec0ff */
[----:B------:R-:W-:Y:S01]  /*6db30*/  LOP3.LUT R20, R16, 0xffff, RZ, 0xc0, !PT ;  /* 0x0000ffff10147812 */ /* 0x000fe200078ec0ff */
[----:B------:R-:W-:Y:S04]  /*6db40*/  STL [R1+0xfbc], R7 ;  /* 0x000fbc0701007387 */ /* 0x000fe80000100800 */
[----:B------:R1:W-:Y:S01]  /*6db50*/  STL [R1+0xfc4], R6 ;  /* 0x000fc40601007387 */ /* 0x0003e20000100800 */
[----:B0-----:R-:W-:Y:S02]  /*6db60*/  PRMT R5, R29, 0x5410, R15 ;  /* 0x000054101d057816 */ /* 0x001fe4000000000f */
[----:B------:R-:W-:-:S03]  /*6db70*/  LOP3.LUT R21, R0, 0xffff, RZ, 0xc0, !PT ;  /* 0x0000ffff00157812 */ /* 0x000fc600078ec0ff */
[----:B------:R0:W-:Y:S01]  /*6db80*/  STL [R1+0x1208], R5 ;  /* 0x0012080501007387 */ /* 0x0001e20000100800 */
[----:B-1----:R-:W-:Y:S02]  /*6db90*/  PRMT R6, R21, 0x3340, R20 ;  /* 0x0000334015067816 */ /* 0x002fe40000000014 */
[----:B------:R-:W-:Y:S02]  /*6dba0*/  LOP3.LUT R0, R17, 0xffff, RZ, 0xc0, !PT ;  /* 0x0000ffff11007812 */ /* 0x000fe400078ec0ff */
[----:B------:R-:W-:Y:S02]  /*6dbb0*/  SHF.R.U32.HI R21, RZ, 0x8, R21 ;  /* 0x00000008ff157819 */ /* 0x000fe40000011615 */
[----:B0-----:R-:W-:-:S04]  /*6dbc0*/  PRMT R5, R25, 0x3340, R1 ;  /* 0x0000334019057816 */ /* 0x001fc80000000001 */
[----:B------:R-:W-:Y:S02]  /*6dbd0*/  PRMT R5, R6, 0x5410, R5 ;  /* 0x0000541006057816 */ /* 0x000fe40000000005 */
[----:B------:R-:W-:Y:S02]  /*6dbe0*/  SHF.R.U32.HI R6, RZ, 0x8, R20 ;  /* 0x00000008ff067819 */ /* 0x000fe40000011614 */
[----:B------:R-:W-:Y:S01]  /*6dbf0*/  LOP3.LUT R20, R21, 0xffff, RZ, 0xc0, !PT ;  /* 0x0000ffff15147812 */ /* 0x000fe200078ec0ff */
[----:B------:R0:W-:Y:S01]  /*6dc00*/  STL [R1+0x108], R5 ;  /* 0x0001080501007387 */ /* 0x0001e20000100800 */
[----:B------:R-:W-:Y:S02]  /*6dc10*/  LOP3.LUT R6, R6, 0xffff, RZ, 0xc0, !PT ;  /* 0x0000ffff06067812 */ /* 0x000fe400078ec0ff */
[----:B------:R-:W-:Y:S02]  /*6dc20*/  PRMT R2, R2, 0x5410, R19 ;  /* 0x0000541002027816 */ /* 0x000fe40000000013 */
[----:B0-----:R-:W-:-:S04]  /*6dc30*/  PRMT R5, R0, 0x3340, R1 ;  /* 0x0000334000057816 */ /* 0x001fc80000000001 */
[----:B------:R-:W-:Y:S02]  /*6dc40*/  PRMT R7, R18, 0x5410, R5 ;  /* 0x0000541012077816 */ /* 0x000fe40000000005 */
[----:B------:R-:W-:Y:S02]  /*6dc50*/  PRMT R5, R20, 0x3340, R6 ;  /* 0x0000334014057816 */ /* 0x000fe40000000006 */
[----:B------:R-:W-:Y:S02]  /*6dc60*/  LOP3.LUT R21, R14, 0xffff, RZ, 0xc0, !PT ;  /* 0x0000ffff0e157812 */ /* 0x000fe400078ec0ff */
[----:B------:R-:W-:Y:S02]  /*6dc70*/  LOP3.LUT R26, R11, 0xffff, RZ, 0xc0, !PT ;  /* 0x0000ffff0b1a7812 */ /* 0x000fe400078ec0ff */
[----:B------:R-:W-:Y:S01]  /*6dc80*/  LOP3.LUT R20, R13, 0xffff, RZ, 0xc0, !PT ;  /* 0x0000ffff0d147812 */ /* 0x000fe200078ec0ff */
[----:B------:R-:W-:Y:S04]  /*6dc90*/  STL [R1+0x1224], R7 ;  /* 0x0012240701007387 */ /* 0x000fe80000100800 */
[----:B------:R0:W-:Y:S04]  /*6dca0*/  STL [R1+0x80], R5 ;  /* 0x0000800501007387 */ /* 0x0001e80000100800 */
[----:B------:R1:W-:Y:S04]  /*6dcb0*/  STL [R1+0xfc0], R2 ;  /* 0x000fc00201007387 */ /* 0x0003e80000100800 */
[----:B------:R-:W3:Y:S01]  /*6dcc0*/  LDL.LU R15, [R1+0x5c] ;  /* 0x00005c00010f7983 */ /* 0x000ee20000300800 */
[----:B------:R-:W-:-:S03]  /*6dcd0*/  PRMT R6, R21, 0x3340, R20 ;  /* 0x0000334015067816 */ /* 0x000fc60000000014 */
[----:B------:R-:W3:Y:S01]  /*6dce0*/  LDL.LU R29, [R1+0x1294] ;  /* 0x00129400011d7983 */ /* 0x000ee20000300800 */
[----:B------:R-:W-:Y:S02]  /*6dcf0*/  LOP3.LUT R24, R12, 0xffff, RZ, 0xc0, !PT ;  /* 0x0000ffff0c187812 */ /* 0x000fe400078ec0ff */
[----:B------:R-:W-:Y:S01]  /*6dd00*/  LOP3.LUT R22, R10, 0xffff, RZ, 0xc0, !PT ;  /* 0x0000ffff0a167812 */ /* 0x000fe200078ec0ff */
[----:B------:R-:W4:Y:S04]  /*6dd10*/  LDL.LU R8, [R1+0x1384] ;  /* 0x0013840001087983 */ /* 0x000f280000300800 */
[----:B------:R-:W4:Y:S04]  /*6dd20*/  LDL.LU R16, [R1+0x1274] ;  /* 0x0012740001107983 */ /* 0x000f280000300800 */
[----:B------:R-:W4:Y:S01]  /*6dd30*/  LDL.LU R19, [R1+0x12dc] ;  /* 0x0012dc0001137983 */ /* 0x000f220000300800 */
[----:B0-----:R-:W-:-:S02]  /*6dd40*/  PRMT R5, R26, 0x3340, R1 ;  /* 0x000033401a057816 */ /* 0x001fc40000000001 */
[----:B--2---:R-:W-:Y:S02]  /*6dd50*/  LOP3.LUT R23, R4, 0xffff, RZ, 0xc0, !PT ;  /* 0x0000ffff04177812 */ /* 0x004fe400078ec0ff */
[----:B------:R-:W-:Y:S02]  /*6dd60*/  PRMT R4, R6, 0x5410, R5 ;  /* 0x0000541006047816 */ /* 0x000fe40000000005 */
[----:B------:R-:W-:Y:S02]  /*6dd70*/  PRMT R5, R22, 0x3340, R1 ;  /* 0x0000334016057816 */ /* 0x000fe40000000001 */
[----:B------:R-:W-:-:S04]  /*6dd80*/  PRMT R6, R24, 0x3340, R23 ;  /* 0x0000334018067816 */ /* 0x000fc80000000017 */
[----:B------:R-:W-:Y:S02]  /*6dd90*/  PRMT R10, R6, 0x5410, R5 ;  /* 0x00005410060a7816 */ /* 0x000fe40000000005 */
[----:B------:R-:W-:Y:S01]  /*6dda0*/  SHF.R.U32.HI R5, RZ, 0x8, R25 ;  /* 0x00000008ff057819 */ /* 0x000fe20000011619 */
[----:B------:R0:W-:Y:S03]  /*6ddb0*/  STL [R1+0x1f74], R4 ;  /* 0x001f740401007387 */ /* 0x0001e60000100800 */
[----:B------:R-:W-:Y:S01]  /*6ddc0*/  LOP3.LUT R5, R5, 0xffff, RZ, 0xc0, !PT ;  /* 0x0000ffff05057812 */ /* 0x000fe200078ec0ff */
[----:B------:R2:W-:Y:S04]  /*6ddd0*/  STL [R1+0x1f78], R10 ;  /* 0x001f780a01007387 */ /* 0x0005e80000100800 */
[----:B-1----:R-:W4:Y:S04]  /*6dde0*/  LDL.LU R2, [R1+0x1238] ;  /* 0x0012380001027983 */ /* 0x002f280000300800 */
[----:B------:R-:W4:Y:S01]  /*6ddf0*/  LDL.LU R14, [R1+0x1298] ;  /* 0x00129800010e7983 */ /* 0x000f220000300800 */
[----:B0-----:R-:W-:-:S05]  /*6de00*/  PRMT R4, R5, 0x3340, R1 ;  /* 0x0000334005047816 */ /* 0x001fca0000000001 */
[----:B------:R0:W-:Y:S04]  /*6de10*/  STL [R1+0x64], R4 ;  /* 0x0000640401007387 */ /* 0x0001e80000100800 */
[----:B------:R-:W4:Y:S04]  /*6de20*/  LDL.LU R11, [R1+0x1234] ;  /* 0x00123400010b7983 */ /* 0x000f280000300800 */
[----:B------:R-:W4:Y:S01]  /*6de30*/  LDL.LU R12, [R1+0x1290] ;  /* 0x00129000010c7983 */ /* 0x000f220000300800 */
[----:B------:R-:W-:Y:S02]  /*6de40*/  SHF.R.U32.HI R21, RZ, 0x8, R21 ;  /* 0x00000008ff157819 */ /* 0x000fe40000011615 */
[----:B------:R-:W-:-:S02]  /*6de50*/  SHF.R.U32.HI R6, RZ, 0x8, R20 ;  /* 0x00000008ff067819 */ /* 0x000fc40000011614 */
[----:B------:R-:W-:Y:S02]  /*6de60*/  LOP3.LUT R20, R21, 0xffff, RZ, 0xc0, !PT ;  /* 0x0000ffff15147812 */ /* 0x000fe400078ec0ff */
[----:B------:R-:W-:Y:S02]  /*6de70*/  LOP3.LUT R6, R6, 0xffff, RZ, 0xc0, !PT ;  /* 0x0000ffff06067812 */ /* 0x000fe400078ec0ff */
[----:B------:R-:W-:Y:S02]  /*6de80*/  SHF.R.U32.HI R5, RZ, 0x8, R23 ;  /* 0x00000008ff057819 */ /* 0x000fe40000011617 */
[----:B------:R-:W-:Y:S02]  /*6de90*/  PRMT R17, R20, 0x3340, R6 ;  /* 0x0000334014117816 */ /* 0x000fe40000000006 */
[----:B------:R-:W-:Y:S02]  /*6dea0*/  SHF.R.U32.HI R6, RZ, 0x8, R24 ;  /* 0x00000008ff067819 */ /* 0x000fe40000011618 */
[----:B------:R-:W-:-:S02]  /*6deb0*/  SHF.R.U32.HI R20, RZ, 0x8, R22 ;  /* 0x00000008ff147819 */ /* 0x000fc40000011616 */
[----:B------:R-:W-:Y:S02]  /*6dec0*/  LOP3.LUT R5, R5, 0xffff, RZ, 0xc0, !PT ;  /* 0x0000ffff05057812 */ /* 0x000fe400078ec0ff */
[----:B------:R-:W-:Y:S02]  /*6ded0*/  LOP3.LUT R6, R6, 0xffff, RZ, 0xc0, !PT ;  /* 0x0000ffff06067812 */ /* 0x000fe400078ec0ff */
[----:B------:R-:W-:Y:S02]  /*6dee0*/  LOP3.LUT R20, R20, 0xffff, RZ, 0xc0, !PT ;  /* 0x0000ffff14147812 */ /* 0x000fe400078ec0ff */
[----:B------:R-:W-:Y:S02]  /*6def0*/  PRMT R13, R6, 0x3340, R5 ;  /* 0x00003340060d7816 */ /* 0x000fe40000000005 */
[----:B------:R-:W-:Y:S01]  /*6df00*/  PRMT R5, R20, 0x3340, R1 ;  /* 0x0000334014057816 */ /* 0x000fe20000000001 */
[----:B------:R-:W-:Y:S04]  /*6df10*/  STL [R1+0x1fc0], R17 ;  /* 0x001fc01101007387 */ /* 0x000fe80000100800 */
[----:B------:R-:W-:Y:S04]  /*6df20*/  STL [R1+0x1fc4], R13 ;  /* 0x001fc40d01007387 */ /* 0x000fe80000100800 */
[----:B--2---:R-:W2:Y:S04]  /*6df30*/  LDL.LU R10, [R1+0x122c] ;  /* 0x00122c00010a7983 */ /* 0x004ea80000300800 */
[----:B0-----:R-:W2:Y:S04]  /*6df40*/  LDL.LU R4, [R1+0x127c] ;  /* 0x00127c0001047983 */ /* 0x001ea80000300800 */
[----:B------:R3:W-:Y:S04]  /*6df50*/  STL [R1+0x60], R5 ;  /* 0x0000600501007387 */ /* 0x0007e80000100800 */
[----:B------:R-:W2:Y:S04]  /*6df60*/  LDL.LU R7, [R1+0x13a8] ;  /* 0x0013a80001077983 */ /* 0x000ea80000300800 */
[----:B------:R-:W2:Y:S04]  /*6df70*/  LDL.LU R28, [R1+0x1288] ;  /* 0x00128800011c7983 */ /* 0x000ea80000300800 */
[----:B------:R-:W2:Y:S01]  /*6df80*/  LDL.LU R18, [R1+0x12f8] ;  /* 0x0012f80001127983 */ /* 0x000ea20000300800 */
[----:B---3--:R-:W-:-:S02]  /*6df90*/  PRMT R5, R29, 0x5410, R15 ;  /* 0x000054101d057816 */ /* 0x008fc4000000000f */
[----:B----4-:R-:W-:Y:S02]  /*6dfa0*/  LOP3.LUT R21, R8, 0xffff, RZ, 0xc0, !PT ;  /* 0x0000ffff08157812 */ /* 0x010fe400078ec0ff */
[----:B------:R-:W-:Y:S02]  /*6dfb0*/  LOP3.LUT R23, R16, 0xffff, RZ, 0xc0, !PT ;  /* 0x0000ffff10177812 */ /* 0x000fe400078ec0ff */
[----:B------:R-:W-:Y:S01]  /*6dfc0*/  LOP3.LUT R20, R19, 0xffff, RZ, 0xc0, !PT ;  /* 0x0000ffff13147812 */ /* 0x000fe200078ec0ff */
[----:B------:R0:W-:Y:S04]  /*6dfd0*/  STL [R1+0xf94], R5 ;  /* 0x000f940501007387 */ /* 0x0001e80000100800 */
[----:B------:R-:W3:Y:S04]  /*6dfe0*/  LDL.LU R27, [R1+0x1230] ;  /* 0x00123000011b7983 */ /* 0x000ee80000300800 */
[----:B------:R-:W3:Y:S01]  /*6dff0*/  LDL.LU R15, [R1+0x1280] ;  /* 0x00128000010f7983 */ /* 0x000ee20000300800 */
[----:B------:R-:W-:-:S02]  /*6e000*/  PRMT R6, R21, 0x3340, R20 ;  /* 0x0000334015067816 */ /* 0x000fc40000000014 */
[----:B------:R-:W-:Y:S02]  /*6e010*/  SHF.R.U32.HI R21, RZ, 0x8, R21 ;  /* 0x00000008ff157819 */ /* 0x000fe40000011615 */
[----:B0-----:R-:W-:-:S04]  /*6e020*/  PRMT R5, R23, 0x3340, R1 ;  /* 0x0000334017057816 */ /* 0x001fc80000000001 */
[----:B------:R-:W-:Y:S02]  /*6e030*/  PRMT R16, R6, 0x5410, R5 ;  /* 0x0000541006107816 */ /* 0x000fe40000000005 */
[----:B------:R-:W-:Y:S02]  /*6e040*/  SHF.R.U32.HI R5, RZ, 0x8, R26 ;  /* 0x00000008ff057819 */ /* 0x000fe4000001161a */
[----:B------:R-:W-:Y:S02]  /*6e050*/  SHF.R.U32.HI R6, RZ, 0x8, R20 ;  /* 0x00000008ff067819 */ /* 0x000fe40000011614 */
[----:B------:R-:W-:Y:S02]  /*6e060*/  LOP3.LUT R20, R21, 0xffff, RZ, 0xc0, !PT ;  /* 0x0000ffff15147812 */ /* 0x000fe400078ec0ff */
[----:B------:R-:W-:Y:S02]  /*6e070*/  LOP3.LUT R5, R5, 0xffff, RZ, 0xc0, !PT ;  /* 0x0000ffff05057812 */ /* 0x000fe400078ec0ff */
[----:B------:R-:W-:-:S02]  /*6e080*/  LOP3.LUT R6, R6, 0xffff, RZ, 0xc0, !PT ;  /* 0x0000ffff06067812 */ /* 0x000fc400078ec0ff */
[----:B------:R-:W-:Y:S02]  /*6e090*/  PRMT R8, R5, 0x3340, R1 ;  /* 0x0000334005087816 */ /* 0x000fe40000000001 */
[----:B------:R-:W-:Y:S01]  /*6e0a0*/  PRMT R6, R20, 0x3340, R6 ;  /* 0x0000334014067816 */ /* 0x000fe20000000006 */
[----:B------:R-:W-:Y:S04]  /*6e0b0*/  STL [R1+0x1f7c], R16 ;  /* 0x001f7c1001007387 */ /* 0x000fe80000100800 */
[----:B------:R0:W-:Y:S04]  /*6e0c0*/  STL [R1+0x5c], R8 ;  /* 0x00005c0801007387 */ /* 0x0001e80000100800 */
[----:B------:R-:W-:Y:S04]  /*6e0d0*/  STL [R1+0xcc], R6 ;  /* 0x0000cc0601007387 */ /* 0x000fe80000100800 */
[----:B------:R-:W4:Y:S01]  /*6e0e0*/  LDL.LU R29, [R1+0x1bc] ;  /* 0x0001bc00011d7983 */ /* 0x000f220000300800 */
[----:B------:R-:W-:-:S05]  /*6e0f0*/  PRMT R5, R14, 0x5410, R2 ;  /* 0x000054100e057816 */ /* 0x000fca0000000002 */
[----:B------:R-:W-:Y:S04]  /*6e100*/  STL [R1+0xf90], R5 ;  /* 0x000f900501007387 */ /* 0x000fe80000100800 */
[----:B0-----:R-:W4:Y:S01]  /*6e110*/  LDL.LU R8, [R1+0x1278] ;  /* 0x0012780001087983 */ /* 0x001f220000300800 */
[----:B------:R-:W-:-:S05]  /*6e120*/  PRMT R2, R12, 0x5410, R11 ;  /* 0x000054100c027816 */ /* 0x000fca000000000b */
[----:B------:R0:W-:Y:S04]  /*6e130*/  STL [R1+0xfb8], R2 ;  /* 0x000fb80201007387 */ /* 0x0001e80000100800 */
[----:B------:R-:W4:Y:S04]  /*6e140*/  LDL.LU R19, [R1+0x198] ;  /* 0x0001980001137983 */ /* 0x000f280000300800 */
[----:B0-----:R-:W4:Y:S04]  /*6e150*/  LDL.LU R2, [R1+0x1264] ;  /* 0x0012640001027983 */ /* 0x001f280000300800 */
[----:B------:R-:W4:Y:S04]  /*6e160*/  LDL.LU R14, [R1+0x13f0] ;  /* 0x0013f000010e7983 */ /* 0x000f280000300800 */
[----:B------:R-:W4:Y:S04]  /*6e170*/  LDL.LU R11, [R1+0x12bc] ;  /* 0x0012bc00010b7983 */ /* 0x000f280000300800 */
[----:B------:R-:W4:Y:S01]  /*6e180*/  LDL.LU R12, [R1+0x1360] ;  /* 0x00136000010c7983 */ /* 0x000f220000300800 */
[----:B--2---:R-:W-:-:S02]  /*6e190*/  LOP3.LUT R22, R7, 0xffff, RZ, 0xc0, !PT ;  /* 0x0000ffff07167812 */ /* 0x004fc400078ec0ff */
[----:B------:R-:W-:Y:S02]  /*6e1a0*/  LOP3.LUT R20, R28, 0xffff, RZ, 0xc0, !PT ;  /* 0x0000ffff1c147812 */ /* 0x000fe400078ec0ff */
[----:B------:R-:W-:Y:S02]  /*6e1b0*/  LOP3.LUT R21, R18, 0xffff, RZ, 0xc0, !PT ;  /* 0x0000ffff12157812 */ /* 0x000fe400078ec0ff */
[----:B------:R-:W-:Y:S02]  /*6e1c0*/  PRMT R5, R20, 0x3340, R1 ;  /* 0x0000334014057816 */ /* 0x000fe40000000001 */
[----:B------:R-:W-:Y:S02]  /*6e1d0*/  PRMT R6, R22, 0x3340, R21 ;  /* 0x0000334016067816 */ /* 0x000fe40000000015 */
[----:B------:R-:W-:Y:S02]  /*6e1e0*/  SHF.R.U32.HI R20, RZ, 0x8, R20 ;  /* 0x00000008ff147819 */ /* 0x000fe40000011614 */
[----:B------:R-:W-:-:S02]  /*6e1f0*/  PRMT R18, R6, 0x5410, R5 ;  /* 0x0000541006127816 */ /* 0x000fc40000000005 */
[----:B------:R-:W-:Y:S02]  /*6e200*/  SHF.R.U32.HI R6, RZ, 0x8, R22 ;  /* 0x00000008ff067819 */ /* 0x000fe40000011616 */
[----:B------:R-:W-:Y:S02]  /*6e210*/  SHF.R.U32.HI R5, RZ, 0x8, R21 ;  /* 0x00000008ff057819 */ /* 0x000fe40000011615 */
[----:B------:R-:W-:Y:S02]  /*6e220*/  PRMT R4, R4, 0x5410, R10 ;  /* 0x0000541004047816 */ /* 0x000fe4000000000a */
[----:B------:R-:W-:Y:S02]  /*6e230*/  LOP3.LUT R6, R6, 0xffff, RZ, 0xc0, !PT ;  /* 0x0000ffff06067812 */ /* 0x000fe400078ec0ff */
[----:B------:R-:W-:Y:S02]  /*6e240*/  LOP3.LUT R5, R5, 0xffff, RZ, 0xc0, !PT ;  /* 0x0000ffff05057812 */ /* 0x000fe400078ec0ff */
[----:B------:R-:W-:-:S02]  /*6e250*/  LOP3.LUT R20, R20, 0xffff, RZ, 0xc0, !PT ;  /* 0x0000ffff14147812 */ /* 0x000fc400078ec0ff */
[----:B------:R-:W-:Y:S02]  /*6e260*/  PRMT R6, R6, 0x3340, R5 ;  /* 0x0000334006067816 */ /* 0x000fe40000000005 */
[----:B------:R-:W-:Y:S01]  /*6e270*/  PRMT R5, R20, 0x3340, R1 ;  /* 0x0000334014057816 */ /* 0x000fe20000000001 */
[----:B------:R3:W-:Y:S04]  /*6e280*/  STL [R1+0x1b0], R4 ;  /* 0x0001b00401007387 */ /* 0x0007e80000100800 */
[----:B------:R-:W-:Y:S04]  /*6e290*/  STL [R1+0x1f80], R18 ;  /* 0x001f801201007387 */ /* 0x000fe80000100800 */
[----:B------:R-:W-:Y:S04]  /*6e2a0*/  STL [R1+0x78], R6 ;  /* 0x0000780601007387 */ /* 0x000fe80000100800 */
[----:B------:R-:W2:Y:S04]  /*6e2b0*/  LDL.LU R16, [R1+0x1228] ;  /* 0x0012280001107983 */ /* 0x000ea80000300800 */
[----:B------:R-:W-:Y:S04]  /*6e2c0*/  STL [R1+0x58], R5 ;  /* 0x0000580501007387 */ /* 0x000fe80000100800 */
[----:B------:R-:W2:Y:S01]  /*6e2d0*/  LDL.LU R13, [R1+0x1268] ;  /* 0x00126800010d7983 */ /* 0x000ea20000300800 */
[----:B---3--:R-:W-:-:S05]  /*6e2e0*/  PRMT R4, R15, 0x5410, R27 ;  /* 0x000054100f047816 */ /* 0x008fca000000001b */
[----:B------:R0:W-:Y:S04]  /*6e2f0*/  STL [R1+0x1b4], R4 ;  /* 0x0001b40401007387 */ /* 0x0001e80000100800 */
[----:B------:R-:W3:Y:S04]  /*6e300*/  LDL.LU R24, [R1+0x15c] ;  /* 0x00015c0001187983 */ /* 0x000ee80000300800 */
[----:B------:R-:W3:Y:S04]  /*6e310*/  LDL.LU R17, [R1+0x1260] ;  /* 0x0012600001117983 */ /* 0x000ee80000300800 */
[----:B------:R-:W3:Y:S04]  /*6e320*/  LDL.LU R25, [R1+0xc8] ;  /* 0x0000c80001197983 */ /* 0x000ee80000300800 */
[----:B------:R-:W3:Y:S04]  /*6e330*/  LDL.LU R10, [R1+0x1258] ;  /* 0x00125800010a7983 */ /* 0x000ee80000300800 */
[----:B0-----:R-:W3:Y:S04]  /*6e340*/  LDL.LU R4, [R1+0x13fc] ;  /* 0x0013fc0001047983 */ /* 0x001ee80000300800 */
[----:B------:R-:W3:Y:S04]  /*6e350*/  LDL.LU R7, [R1+0x12c0] ;  /* 0x0012c00001077983 */ /* 0x000ee80000300800 */
[----:B------:R-:W3:Y:S01]  /*6e360*/  LDL.LU R28, [R1+0x136c] ;  /* 0x00136c00011c7983 */ /* 0x000ee20000300800 */
[----:B----4-:R-:W-:-:S05]  /*6e370*/  PRMT R5, R8, 0x5410, R29 ;  /* 0x0000541008057816 */ /* 0x010fca000000001d */
[----:B------:R0:W-:Y:S01]  /*6e380*/  STL [R1+0x1b8], R5 ;  /* 0x0001b80501007387 */ /* 0x0001e20000100800 */
[----:B------:R-:W-:Y:S02]  /*6e390*/  LOP3.LUT R21, R14, 0xffff, RZ, 0xc0, !PT ;  /* 0x0000ffff0e157812 */ /* 0x000fe400078ec0ff */
[----:B------:R-:W-:Y:S02]  /*6e3a0*/  LOP3.LUT R22, R11, 0xffff, RZ, 0xc0, !PT ;  /* 0x0000ffff0b167812 */ /* 0x000fe400078ec0ff */
[----:B------:R-:W-:Y:S02]  /*6e3b0*/  LOP3.LUT R20, R12, 0xffff, RZ, 0xc0, !PT ;  /* 0x0000ffff0c147812 */ /* 0x000fe400078ec0ff */
[----:B------:R-:W-:Y:S02]  /*6e3c0*/  PRMT R2, R2, 0x5410, R19 ;  /* 0x0000541002027816 */ /* 0x000fe40000000013 */
[----:B0-----:R-:W-:Y:S02]  /*6e3d0*/  PRMT R5, R22, 0x3340, R1 ;  /* 0x0000334016057816 */ /* 0x001fe40000000001 */
[----:B------:R-:W-:Y:S01]  /*6e3e0*/  PRMT R6, R21, 0x3340, R20 ;  /* 0x0000334015067816 */ /* 0x000fe20000000014 */
[----:B------:R0:W-:Y:S04]  /*6e3f0*/  STL [R1+0x1bc], R2 ;  /* 0x0001bc0201007387 */ /* 0x0001e80000100800 */
[----:B------:R-:W4:Y:S04]  /*6e400*/  LDL.LU R27, [R1+0x130] ;  /* 0x00013000011b7983 */ /* 0x000f280000300800 */
[----:B------:R-:W4:Y:S01]  /*6e410*/  LDL.LU R15, [R1+0x125c] ;  /* 0x00125c00010f7983 */ /* 0x000f220000300800 */
[----:B0-----:R-:W-:-:S05]  /*6e420*/  PRMT R2, R6, 0x5410, R5 ;  /* 0x0000541006027816 */ /* 0x001fca0000000005 */
[----:B------:R0:W-:Y:S04]  /*6e430*/  STL [R1+0x104], R2 ;  /* 0x0001040201007387 */ /* 0x0001e80000100800 */
[----:B------:R-:W4:Y:S04]  /*6e440*/  LDL.LU R29, [R1+0xb0] ;  /* 0x0000b000011d7983 */ /* 0x000f280000300800 */
[----:B------:R-:W4:Y:S04]  /*6e450*/  LDL.LU R8, [R1+0x1254] ;  /* 0x0012540001087983 */ /* 0x000f280000300800 */
[----:B------:R-:W4:Y:S04]  /*6e460*/  LDL.LU R19, [R1+0x74] ;  /* 0x0000740001137983 */ /* 0x000f280000300800 */
[----:B0-----:R-:W4:Y:S04]  /*6e470*/  LDL.LU R2, [R1+0xfc] ;  /* 0x0000fc0001027983 */ /* 0x001f280000300800 */
[----:B------:R-:W4:Y:S04]  /*6e480*/  LDL.LU R14, [R1+0x13d4] ;  /* 0x0013d400010e7983 */ /* 0x000f280000300800 */
[----:B------:R-:W4:Y:S04]  /*6e490*/  LDL.LU R12, [R1+0x12ac] ;  /* 0x0012ac00010c7983 */ /* 0x000f280000300800 */
[----:B------:R-:W4:Y:S01]  /*6e4a0*/  LDL.LU R11, [R1+0x1334] ;  /* 0x00133400010b7983 */ /* 0x000f220000300800 */
[----:B------:R-:W-:-:S02]  /*6e4b0*/  SHF.R.U32.HI R5, RZ, 0x8, R23 ;  /* 0x00000008ff057819 */ /* 0x000fc40000011617 */
[----:B------:R-:W-:Y:S02]  /*6e4c0*/  SHF.R.U32.HI R21, RZ, 0x8, R21 ;  /* 0x00000008ff157819 */ /* 0x000fe40000011615 */
[----:B------:R-:W-:Y:S02]  /*6e4d0*/  SHF.R.U32.HI R6, RZ, 0x8, R20 ;  /* 0x00000008ff067819 */ /* 0x000fe40000011614 */
[----:B------:R-:W-:Y:S02]  /*6e4e0*/  LOP3.LUT R5, R5, 0xffff, RZ, 0xc0, !PT ;  /* 0x0000ffff05057812 */ /* 0x000fe400078ec0ff */
[----:B------:R-:W-:Y:S02]  /*6e4f0*/  LOP3.LUT R20, R21, 0xffff, RZ, 0xc0, !PT ;  /* 0x0000ffff15147812 */ /* 0x000fe400078ec0ff */
[----:B------:R-:W-:Y:S02]  /*6e500*/  LOP3.LUT R6, R6, 0xffff, RZ, 0xc0, !PT ;  /* 0x0000ffff06067812 */ /* 0x000fe400078ec0ff */
[----:B------:R-:W-:-:S02]  /*6e510*/  PRMT R18, R5, 0x3340, R1 ;  /* 0x0000334005127816 */ /* 0x000fc40000000001 */
[----:B------:R-:W-:Y:S02]  /*6e520*/  PRMT R5, R20, 0x3340, R6 ;  /* 0x0000334014057816 */ /* 0x000fe40000000006 */
[----:B--2---:R-:W-:Y:S01]  /*6e530*/  PRMT R13, R13, 0x5410, R16 ;  /* 0x000054100d0d7816 */ /* 0x004fe20000000010 */
[----:B------:R-:W-:Y:S04]  /*6e540*/  STL [R1+0x54], R18 ;  /* 0x0000541201007387 */ /* 0x000fe80000100800 */
[----:B------:R0:W-:Y:S04]  /*6e550*/  STL [R1+0xc0], R5 ;  /* 0x0000c00501007387 */ /* 0x0001e80000100800 */
[----:B------:R-:W-:Y:S01]  /*6e560*/  STL [R1+0x1a4], R13 ;  /* 0x0001a40d01007387 */ /* 0x000fe20000100800 */
[----:B---3--:R-:W-:-:S02]  /*6e570*/  PRMT R6, R17, 0x5410, R24 ;  /* 0x0000541011067816 */ /* 0x008fc40000000018 */
[----:B0-----:R-:W-:-:S03]  /*6e580*/  PRMT R5, R10, 0x5410, R25 ;  /* 0x000054100a057816 */ /* 0x001fc60000000019 */
[----:B------:R0:W-:Y:S01]  /*6e590*/  STL [R1+0x1a8], R6 ;  /* 0x0001a80601007387 */ /* 0x0001e20000100800 */
[----:B------:R-:W-:Y:S02]  /*6e5a0*/  LOP3.LUT R21, R4, 0xffff, RZ, 0xc0, !PT ;  /* 0x0000ffff04157812 */ /* 0x000fe400078ec0ff */
[----:B------:R-:W-:Y:S02]  /*6e5b0*/  LOP3.LUT R23, R7, 0xffff, RZ, 0xc0, !PT ;  /* 0x0000ffff07177812 */ /* 0x000fe400078ec0ff */
[----:B------:R-:W-:Y:S01]  /*6e5c0*/  LOP3.LUT R20, R28, 0xffff, RZ, 0xc0, !PT ;  /* 0x0000ffff1c147812 */ /* 0x000fe200078ec0ff */
[----:B------:R1:W-:Y:S03]  /*6e5d0*/  STL [R1+0x1ac], R5 ;  /* 0x0001ac0501007387 */ /* 0x0003e60000100800 */
[----:B0-----:R-:W-:Y:S02]  /*6e5e0*/  PRMT R6, R21, 0x3340, R20 ;  /* 0x0000334015067816 */ /* 0x001fe40000000014 */
[----:B-1----:R-:W-:-:S04]  /*6e5f0*/  PRMT R5, R23, 0x3340, R1 ;  /* 0x0000334017057816 */ /* 0x002fc80000000001 */
[----:B------:R-:W-:Y:S02]  /*6e600*/  PRMT R4, R6, 0x5410, R5 ;  /* 0x0000541006047816 */ /* 0x000fe40000000005 */
[----:B------:R-:W-:Y:S02]  /*6e610*/  SHF.R.U32.HI R5, RZ, 0x8, R22 ;  /* 0x00000008ff057819 */ /* 0x000fe40000011616 */
[----:B------:R-:W-:Y:S02]  /*6e620*/  SHF.R.U32.HI R21, RZ, 0x8, R21 ;  /* 0x00000008ff157819 */ /* 0x000fe40000011615 */
[----:B------:R-:W-:Y:S02]  /*6e630*/  SHF.R.U32.HI R6, RZ, 0x8, R20 ;  /* 0x00000008ff067819 */ /* 0x000fe40000011614 */
[----:B------:R-:W-:Y:S01]  /*6e640*/  LOP3.LUT R5, R5, 0xffff, RZ, 0xc0, !PT ;  /* 0x0000ffff05057812 */ /* 0x000fe200078ec0ff */
[----:B------:R0:W-:Y:S01]  /*6e650*/  STL [R1+0x100], R4 ;  /* 0x0001000401007387 */ /* 0x0001e20000100800 */
[----:B------:R-:W-:-:S02]  /*6e660*/  LOP3.LUT R20, R21, 0xffff, RZ, 0xc0, !PT ;  /* 0x0000ffff15147812 */ /* 0x000fc400078ec0ff */
[----:B------:R-:W-:-:S04]  /*6e670*/  LOP3.LUT R6, R6, 0xffff, RZ, 0xc0, !PT ;  /* 0x0000ffff06067812 */ /* 0x000fc800078ec0ff */
[----:B------:R-:W-:Y:S02]  /*6e680*/  PRMT R6, R20, 0x3340, R6 ;  /* 0x0000334014067816 */ /* 0x000fe40000000006 */
[----:B0-----:R-:W-:-:S05]  /*6e690*/  PRMT R4, R5, 0x3340, R1 ;  /* 0x0000334005047816 */ /* 0x001fca0000000001 */
[----:B------:R0:W-:Y:S04]  /*6e6a0*/  STL [R1+0x50], R4 ;  /* 0x0000500401007387 */ /* 0x0001e80000100800 */
[----:B------:R-:W-:Y:S01]  /*6e6b0*/  STL [R1+0xc8], R6 ;  /* 0x0000c80601007387 */ /* 0x000fe20000100800 */
[----:B----4-:R-:W-:-:S05]  /*6e6c0*/  PRMT R5, R15, 0x5410, R27 ;  /* 0x000054100f057816 */ /* 0x010fca000000001b */
[----:B------:R1:W-:Y:S01]  /*6e6d0*/  STL [R1+0xac], R5 ;  /* 0x0000ac0501007387 */ /* 0x0003e20000100800 */
[----:B0-----:R-:W-:Y:S02]  /*6e6e0*/  PRMT R4, R8, 0x5410, R29 ;  /* 0x0000541008047816 */ /* 0x001fe4000000001d */
[----:B------:R-:W-:Y:S02]  /*6e6f0*/  PRMT R2, R2, 0x5410, R19 ;  /* 0x0000541002027816 */ /* 0x000fe40000000013 */
[----:B------:R-:W-:Y:S02]  /*6e700*/  LOP3.LUT R22, R14, 0xffff, RZ, 0xc0, !PT ;  /* 0x0000ffff0e167812 */ /* 0x000fe400078ec0ff */
[----:B------:R-:W-:Y:S02]  /*6e710*/  LOP3.LUT R20, R12, 0xffff, RZ, 0xc0, !PT ;  /* 0x0000ffff0c147812 */ /* 0x000fe400078ec0ff */
[----:B------:R-:W-:Y:S01]  /*6e720*/  LOP3.LUT R21, R11, 0xffff, RZ, 0xc0, !PT ;  /* 0x0000ffff0b157812 */ /* 0x000fe200078ec0ff */
[----:B------:R-:W-:Y:S04]  /*6e730*/  STL [R1+0xb0], R4 ;  /* 0x0000b00401007387 */ /* 0x000fe80000100800 */
[----:B------:R0:W-:Y:S04]  /*6e740*/  STL [R1+0xb8], R2 ;  /* 0x0000b80201007387 */ /* 0x0001e80000100800 */
[----:B------:R-:W2:Y:S01]  /*6e750*/  LDL.LU R18, [R1+0xd0] ;  /* 0x0000d00001127983 */ /* 0x000ea20000300800 */
[----:B-1----:R-:W-:-:S02]  /*6e760*/  PRMT R5, R20, 0x3340, R1 ;  /* 0x0000334014057816 */ /* 0x002fc40000000001 */
[----:B------:R-:W-:Y:S01]  /*6e770*/  PRMT R6, R22, 0x3340, R21 ;  /* 0x0000334016067816 */ /* 0x000fe20000000015 */
[----:B------:R-:W2:Y:S04]  /*6e780*/  LDL.LU R26, [R1+0x1248] ;  /* 0x00124800011a7983 */ /* 0x000ea80000300800 */
[----:B------:R-:W3:Y:S04]  /*6e790*/  LDL.LU R16, [R1+0xbc] ;  /* 0x0000bc0001107983 */ /* 0x000ee80000300800 */
[----:B------:R-:W3:Y:S04]  /*6e7a0*/  LDL.LU R12, [R1+0xf8] ;  /* 0x0000f800010c7983 */ /* 0x000ee80000300800 */
[----:B------:R-:W4:Y:S04]  /*6e7b0*/  LDL.LU R13, [R1+0x13e0] ;  /* 0x0013e000010d7983 */ /* 0x000f280000300800 */
[----:B------:R-:W2:Y:S04]  /*6e7c0*/  LDL.LU R7, [R1+0x12b4] ;  /* 0x0012b40001077983 */ /* 0x000ea80000300800 */
[----:B------:R-:W2:Y:S01]  /*6e7d0*/  LDL.LU R24, [R1+0x134c] ;  /* 0x00134c0001187983 */ /* 0x000ea20000300800 */
[----:B0-----:R-:W-:-:S03]  /*6e7e0*/  PRMT R2, R6, 0x5410, R5 ;  /* 0x0000541006027816 */ /* 0x001fc60000000005 */
[----:B------:R-:W2:Y:S04]  /*6e7f0*/  LDL.LU R17, [R1+0xf4] ;  /* 0x0000f40001117983 */ /* 0x000ea80000300800 */
[----:B------:R-:W2:Y:S04]  /*6e800*/  LDL.LU R25, [R1+0x18c] ;  /* 0x00018c0001197983 */ /* 0x000ea80000300800 */
[----:B------:R0:W-:Y:S04]  /*6e810*/  STL [R1+0xfc], R2 ;  /* 0x0000fc0201007387 */ /* 0x0001e80000100800 */
        /* <DEDUP_REMOVED lines=8> */
[----:B0-----:R-:W2:Y:S04]  /*6e8a0*/  LDL.LU R2, [R1+0x13c0] ;  /* 0x0013c00001027983 */ /* 0x001ea80000300800 */
[----:B------:R-:W2:Y:S04]  /*6e8b0*/  LDL.LU R14, [R1+0x1418] ;  /* 0x00141800010e7983 */ /* 0x000ea80000300800 */
[----:B------:R-:W2:Y:S01]  /*6e8c0*/  LDL.LU R11, [R1+0x1314] ;  /* 0x00131400010b7983 */ /* 0x000ea20000300800 */
[----:B------:R-:W-:-:S03]  /*6e8d0*/  SHF.R.U32.HI R6, RZ, 0x8, R22 ;  /* 0x00000008ff067819 */ /* 0x000fc60000011616 */
[----:B------:R-:W2:Y:S01]  /*6e8e0*/  LDL.LU R22, [R1+0x1250] ;  /* 0x0012500001167983 */ /* 0x000ea20000300800 */
[----:B------:R-:W-:-:S03]  /*6e8f0*/  SHF.R.U32.HI R5, RZ, 0x8, R21 ;  /* 0x00000008ff057819 */ /* 0x000fc60000011615 */
[----:B------:R-:W2:Y:S01]  /*6e900*/  LDL.LU R21, [R1+0xb4] ;  /* 0x0000b40001157983 */ /* 0x000ea20000300800 */
[----:B------:R-:W-:Y:S02]  /*6e910*/  SHF.R.U32.HI R20, RZ, 0x8, R20 ;  /* 0x00000008ff147819 */ /* 0x000fe40000011614 */
[----:B------:R-:W-:Y:S02]  /*6e920*/  LOP3.LUT R6, R6, 0xffff, RZ, 0xc0, !PT ;  /* 0x0000ffff06067812 */ /* 0x000fe400078ec0ff */
[----:B------:R-:W-:Y:S02]  /*6e930*/  LOP3.LUT R5, R5, 0xffff, RZ, 0xc0, !PT ;  /* 0x0000ffff05057812 */ /* 0x000fe400078ec0ff */
[----:B------:R-:W-:Y:S02]  /*6e940*/  LOP3.LUT R20, R20, 0xffff, RZ, 0xc0, !PT ;  /* 0x0000ffff14147812 */ /* 0x000fe400078ec0ff */
[----:B------:R-:W-:Y:S02]  /*6e950*/  PRMT R6, R6, 0x3340, R5 ;  /* 0x0000334006067816 */ /* 0x000fe40000000005 */
[----:B------:R-:W-:-:S03]  /*6e960*/  PRMT R5, R20, 0x3340, R1 ;  /* 0x0000334014057816 */ /* 0x000fc60000000001 */
[----:B------:R-:W-:Y:S04]  /*6e970*/  STL [R1+0x74], R6 ;  /* 0x0000740601007387 */ /* 0x000fe80000100800 */
[----:B------:R3:W-:Y:S02]  /*6e980*/  STL [R1+0x40], R5 ;  /* 0x0000400501007387 */ /* 0x0007e40000100800 */
[----:B---3--:R-:W-:Y:S02]  /*6e990*/  PRMT R5, R12, 0x5410, R16 ;  /* 0x000054100c057816 */ /* 0x008fe40000000010 */
[----:B--2---:R-:W-:-:S05]  /*6e9a0*/  PRMT R20, R22, 0x5410, R21 ;  /* 0x0000541016147816 */ /* 0x004fca0000000015 */
[----:B------:R0:W-:Y:S04]  /*6e9b0*/  STL [R1+0xb4], R20 ;  /* 0x0000b41401007387 */ /* 0x0001e80000100800 */
[----:B------:R-:W2:Y:S01]  /*6e9c0*/  LDL.LU R12, [R1+0x13c8] ;  /* 0x0013c800010c7983 */ /* 0x000ea20000300800 */
[----:B------:R-:W-:Y:S02]  /*6e9d0*/  PRMT R6, R26, 0x5410, R18 ;  /* 0x000054101a067816 */ /* 0x000fe40000000012 */
[----:B----4-:R-:W-:Y:S02]  /*6e9e0*/  LOP3.LUT R21, R13, 0xffff, RZ, 0xc0, !PT ;  /* 0x0000ffff0d157812 */ /* 0x010fe400078ec0ff */
[----:B------:R-:W-:Y:S01]  /*6e9f0*/  LOP3.LUT R7, R7, 0xffff, RZ, 0xc0, !PT ;  /* 0x0000ffff07077812 */ /* 0x000fe200078ec0ff */
[----:B------:R1:W-:Y:S01]  /*6ea00*/  STL [R1+0xa0], R6 ;  /* 0x0000a00601007387 */ /* 0x0003e20000100800 */
[----:B0-----:R-:W-:-:S03]  /*6ea10*/  LOP3.LUT R20, R24, 0xffff, RZ, 0xc0, !PT ;  /* 0x0000ffff18147812 */ /* 0x001fc600078ec0ff */
[----:B------:R0:W-:Y:S01]  /*6ea20*/  STL [R1+0xa4], R5 ;  /* 0x0000a40501007387 */ /* 0x0001e20000100800 */
[----:B-1----:R-:W-:Y:S02]  /*6ea30*/  PRMT R6, R21, 0x3340, R20 ;  /* 0x0000334015067816 */ /* 0x002fe40000000014 */
[----:B0-----:R-:W-:-:S04]  /*6ea40*/  PRMT R5, R7, 0x3340, R1 ;  /* 0x0000334007057816 */ /* 0x001fc80000000001 */
[----:B------:R-:W-:Y:S02]  /*6ea50*/  PRMT R6, R6, 0x5410, R5 ;  /* 0x0000541006067816 */ /* 0x000fe40000000005 */
[----:B------:R-:W-:Y:S02]  /*6ea60*/  SHF.R.U32.HI R21, RZ, 0x8, R21 ;  /* 0x00000008ff157819 */ /* 0x000fe40000011615 */
[----:B------:R-:W-:Y:S01]  /*6ea70*/  SHF.R.U32.HI R5, RZ, 0x8, R23 ;  /* 0x00000008ff057819 */ /* 0x000fe20000011617 */
[----:B------:R0:W-:Y:S03]  /*6ea80*/  STL [R1+0xf8], R6 ;  /* 0x0000f80601007387 */ /* 0x0001e60000100800 */
[----:B------:R-:W-:Y:S02]  /*6ea90*/  LOP3.LUT R5, R5, 0xffff, RZ, 0xc0, !PT ;  /* 0x0000ffff05057812 */ /* 0x000fe400078ec0ff */
[----:B0-----:R-:W-:-:S02]  /*6eaa0*/  SHF.R.U32.HI R6, RZ, 0x8, R20 ;  /* 0x00000008ff067819 */ /* 0x001fc40000011614 */
[----:B------:R-:W-:Y:S02]  /*6eab0*/  LOP3.LUT R20, R21, 0xffff, RZ, 0xc0, !PT ;  /* 0x0000ffff15147812 */ /* 0x000fe400078ec0ff */
[----:B------:R-:W-:Y:S02]  /*6eac0*/  LOP3.LUT R6, R6, 0xffff, RZ, 0xc0, !PT ;  /* 0x0000ffff06067812 */ /* 0x000fe400078ec0ff */
[----:B------:R-:W-:Y:S02]  /*6ead0*/  PRMT R5, R5, 0x3340, R1 ;  /* 0x0000334005057816 */ /* 0x000fe40000000001 */
[----:B------:R-:W-:Y:S02]  /*6eae0*/  PRMT R16, R20, 0x3340, R6 ;  /* 0x0000334014107816 */ /* 0x000fe40000000006 */
[----:B------:R-:W-:-:S03]  /*6eaf0*/  PRMT R8, R8, 0x5410, R10 ;  /* 0x0000541008087816 */ /* 0x000fc6000000000a */
[----:B------:R-:W-:Y:S04]  /*6eb00*/  STL [R1+0x1f84], R16 ;  /* 0x001f841001007387 */ /* 0x000fe80000100800 */
[----:B------:R0:W-:Y:S04]  /*6eb10*/  STL [R1+0x1c], R5 ;  /* 0x00001c0501007387 */ /* 0x0001e80000100800 */
[----:B------:R-:W-:Y:S01]  /*6eb20*/  STL [R1+0x1f88], R8 ;  /* 0x001f880801007387 */ /* 0x000fe20000100800 */
[----:B------:R-:W-:Y:S02]  /*6eb30*/  LOP3.LUT R22, R29, 0xffff, RZ, 0xc0, !PT ;  /* 0x0000ffff1d167812 */ /* 0x000fe400078ec0ff */
[----:B0-----:R-:W-:-:S02]  /*6eb40*/  PRMT R5, R25, 0x5410, R17 ;  /* 0x0000541019057816 */ /* 0x001fc40000000011 */
[----:B------:R-:W-:Y:S02]  /*6eb50*/  LOP3.LUT R24, R19, 0xffff, RZ, 0xc0, !PT ;  /* 0x0000ffff13187812 */ /* 0x000fe400078ec0ff */
[----:B------:R-:W-:Y:S01]  /*6eb60*/  LOP3.LUT R20, R2, 0xffff, RZ, 0xc0, !PT ;  /* 0x0000ffff02147812 */ /* 0x000fe200078ec0ff */
[----:B------:R0:W-:Y:S03]  /*6eb70*/  STL [R1+0xa8], R5 ;  /* 0x0000a80501007387 */ /* 0x0001e60000100800 */
[----:B------:R-:W-:Y:S02]  /*6eb80*/  PRMT R6, R22, 0x3340, R20 ;  /* 0x0000334016067816 */ /* 0x000fe40000000014 */
[----:B0-----:R-:W-:Y:S02]  /*6eb90*/  PRMT R5, R28, 0x5410, R4 ;  /* 0x000054101c057816 */ /* 0x001fe40000000004 */
[----:B------:R-:W-:-:S03]  /*6eba0*/  PRMT R4, R15, 0x5410, R27 ;  /* 0x000054100f047816 */ /* 0x000fc6000000001b */
[----:B------:R0:W-:Y:S04]  /*6ebb0*/  STL [R1+0x98], R5 ;  /* 0x0000980501007387 */ /* 0x0001e80000100800 */
[----:B------:R1:W-:Y:S04]  /*6ebc0*/  STL [R1+0x9c], R4 ;  /* 0x00009c0401007387 */ /* 0x0003e80000100800 */
[----:B------:R-:W3:Y:S04]  /*6ebd0*/  LDL.LU R8, [R1+0x178] ;  /* 0x0001780001087983 */ /* 0x000ee80000300800 */
[----:B------:R-:W4:Y:S01]  /*6ebe0*/  LDL.LU R16, [R1+0x128] ;  /* 0x0001280001107983 */ /* 0x000f220000300800 */
[----:B------:R-:W-:-:S02]  /*6ebf0*/  LOP3.LUT R23, R14, 0xffff, RZ, 0xc0, !PT ;  /* 0x0000ffff0e177812 */ /* 0x000fc400078ec0ff */
[----:B------:R-:W-:Y:S01]  /*6ec00*/  LOP3.LUT R25, R11, 0xffff, RZ, 0xc0, !PT ;  /* 0x0000ffff0b197812 */ /* 0x000fe200078ec0ff */
[----:B------:R-:W4:Y:S04]  /*6ec10*/  LDL.LU R2, [R1+0x164] ;  /* 0x0001640001027983 */ /* 0x000f280000300800 */
[----:B------:R-:W3:Y:S04]  /*6ec20*/  LDL.LU R18, [R1+0xf0] ;  /* 0x0000f00001127983 */ /* 0x000ee80000300800 */
[----:B------:R-:W3:Y:S01]  /*6ec30*/  LDL.LU R26, [R1+0x168] ;  /* 0x00016800011a7983 */ /* 0x000ee20000300800 */
[----:B0-----:R-:W-:-:S04]  /*6ec40*/  PRMT R5, R24, 0x3340, R1 ;  /* 0x0000334018057816 */ /* 0x001fc80000000001 */
[----:B-1----:R-:W-:Y:S02]  /*6ec50*/  PRMT R4, R6, 0x5410, R5 ;  /* 0x0000541006047816 */ /* 0x002fe40000000005 */
[----:B------:R-:W-:-:S03]  /*6ec60*/  PRMT R5, R25, 0x3340, R1 ;  /* 0x0000334019057816 */ /* 0x000fc60000000001 */
[----:B------:R0:W-:Y:S04]  /*6ec70*/  STL [R1+0xf4], R4 ;  /* 0x0000f40401007387 */ /* 0x0001e80000100800 */
[----:B------:R-:W3:Y:S04]  /*6ec80*/  LDL.LU R13, [R1+0xe8] ;  /* 0x0000e800010d7983 */ /* 0x000ee80000300800 */
[----:B------:R-:W3:Y:S04]  /*6ec90*/  LDL.LU R17, [R1+0x16c] ;  /* 0x00016c0001117983 */ /* 0x000ee80000300800 */
[----:B------:R-:W3:Y:S04]  /*6eca0*/  LDL.LU R10, [R1+0x90] ;  /* 0x00009000010a7983 */ /* 0x000ee80000300800 */
[----:B0-----:R-:W3:Y:S04]  /*6ecb0*/  LDL.LU R4, [R1+0x154] ;  /* 0x0001540001047983 */ /* 0x001ee80000300800 */
[----:B------:R-:W3:Y:S04]  /*6ecc0*/  LDL.LU R28, [R1+0x68] ;  /* 0x00006800011c7983 */ /* 0x000ee80000300800 */
[----:B------:R-:W3:Y:S04]  /*6ecd0*/  LDL.LU R15, [R1+0x160] ;  /* 0x00016000010f7983 */ /* 0x000ee80000300800 */
[----:B------:R-:W3:Y:S04]  /*6ece0*/  LDL.LU R11, [R1+0x1400] ;  /* 0x00140000010b7983 */ /* 0x000ee80000300800 */
[----:B------:R-:W3:Y:S04]  /*6ecf0*/  LDL.LU R27, [R1+0x12e0] ;  /* 0x0012e000011b7983 */ /* 0x000ee80000300800 */
[----:B------:R-:W3:Y:S01]  /*6ed00*/  LDL.LU R29, [R1+0x1390] ;  /* 0x00139000011d7983 */ /* 0x000ee20000300800 */
[----:B--2---:R-:W-:-:S04]  /*6ed10*/  LOP3.LUT R21, R12, 0xffff, RZ, 0xc0, !PT ;  /* 0x0000ffff0c157812 */ /* 0x004fc800078ec0ff */
[----:B------:R-:W-:-:S04]  /*6ed20*/  PRMT R6, R23, 0x3340, R21 ;  /* 0x0000334017067816 */ /* 0x000fc80000000015 */
[----:B------:R-:W-:Y:S02]  /*6ed30*/  PRMT R5, R6, 0x5410, R5 ;  /* 0x0000541006057816 */ /* 0x000fe40000000005 */
[----:B------:R-:W-:-:S03]  /*6ed40*/  SHF.R.U32.HI R6, RZ, 0x8, R22 ;  /* 0x00000008ff067819 */ /* 0x000fc60000011616 */
[----:B------:R0:W-:Y:S04]  /*6ed50*/  STL [R1+0xec], R5 ;  /* 0x0000ec0501007387 */ /* 0x0001e80000100800 */
[----:B------:R-:W2:Y:S04]  /*6ed60*/  LDL.LU R19, [R1+0x1404] ;  /* 0x0014040001137983 */ /* 0x000ea80000300800 */
[----:B------:R-:W2:Y:S04]  /*6ed70*/  LDL.LU R14, [R1+0x12e4] ;  /* 0x0012e400010e7983 */ /* 0x000ea80000300800 */
[----:B------:R-:W2:Y:S04]  /*6ed80*/  LDL.LU R12, [R1+0x1394] ;  /* 0x00139400010c7983 */ /* 0x000ea80000300800 */
[----:B------:R-:W2:Y:S01]  /*6ed90*/  LDL.LU R22, [R1+0x94] ;  /* 0x0000940001167983 */ /* 0x000ea20000300800 */
[----:B------:R-:W-:-:S02]  /*6eda0*/  SHF.R.U32.HI R23, RZ, 0x8, R23 ;  /* 0x00000008ff177819 */ /* 0x000fc40000011617 */
[----:B------:R-:W-:Y:S02]  /*6edb0*/  LOP3.LUT R6, R6, 0xffff, RZ, 0xc0, !PT ;  /* 0x0000ffff06067812 */ /* 0x000fe400078ec0ff */
[----:B0-----:R-:W-:Y:S02]  /*6edc0*/  SHF.R.U32.HI R5, RZ, 0x8, R20 ;  /* 0x00000008ff057819 */ /* 0x001fe40000011614 */
[----:B------:R-:W-:Y:S02]  /*6edd0*/  SHF.R.U32.HI R20, RZ, 0x8, R21 ;  /* 0x00000008ff147819 */ /* 0x000fe40000011615 */
[----:B------:R-:W-:Y:S02]  /*6ede0*/  LOP3.LUT R21, R23, 0xffff, RZ, 0xc0, !PT ;  /* 0x0000ffff17157812 */ /* 0x000fe400078ec0ff */
[----:B------:R-:W-:Y:S02]  /*6edf0*/  LOP3.LUT R5, R5, 0xffff, RZ, 0xc0, !PT ;  /* 0x0000ffff05057812 */ /* 0x000fe400078ec0ff */
[----:B------:R-:W-:-:S02]  /*6ee00*/  LOP3.LUT R20, R20, 0xffff, RZ, 0xc0, !PT ;  /* 0x0000ffff14147812 */ /* 0x000fc400078ec0ff */
[----:B------:R-:W-:Y:S02]  /*6ee10*/  PRMT R23, R6, 0x3340, R5 ;  /* 0x0000334006177816 */ /* 0x000fe40000000005 */
[----:B------:R-:W-:-:S03]  /*6ee20*/  PRMT R6, R21, 0x3340, R20 ;  /* 0x0000334015067816 */ /* 0x000fc60000000014 */
[----:B------:R-:W-:Y:S04]  /*6ee30*/  STL [R1+0xbc], R23 ;  /* 0x0000bc1701007387 */ /* 0x000fe80000100800 */
[----:B------:R0:W-:Y:S02]  /*6ee40*/  STL [R1+0x70], R6 ;  /* 0x0000700601007387 */ /* 0x0001e40000100800 */
[----:B0-----:R-:W-:-:S04]  /*6ee50*/  SHF.R.U32.HI R6, RZ, 0x8, R24 ;  /* 0x00000008ff067819 */ /* 0x001fc80000011618 */
[----:B------:R-:W-:Y:S02]  /*6ee60*/  LOP3.LUT R6, R6, 0xffff, RZ, 0xc0, !PT ;  /* 0x0000ffff06067812 */ /* 0x000fe400078ec0ff */
[----:B----4-:R-:W-:-:S05]  /*6ee70*/  PRMT R2, R2, 0x5410, R16 ;  /* 0x0000541002027816 */ /* 0x010fca0000000010 */
[----:B------:R0:W-:Y:S01]  /*6ee80*/  STL [R1+0x1f8c], R2 ;  /* 0x001f8c0201007387 */ /* 0x0001e20000100800 */
[----:B---3--:R-:W-:Y:S02]  /*6ee90*/  PRMT R20, R26, 0x5410, R18 ;  /* 0x000054101a147816 */ /* 0x008fe40000000012 */
[----:B0-----:R-:W-:Y:S02]  /*6eea0*/  PRMT R2, R6, 0x3340, R1 ;  /* 0x0000334006027816 */ /* 0x001fe40000000001 */
[----:B------:R-:W-:Y:S02]  /*6eeb0*/  PRMT R23, R15, 0x5410, R28 ;  /* 0x000054100f177816 */ /* 0x000fe4000000001c */
[----:B------:R-:W-:Y:S02]  /*6eec0*/  LOP3.LUT R26, R11, 0xffff, RZ, 0xc0, !PT ;  /* 0x0000ffff0b1a7812 */ /* 0x000fe400078ec0ff */
[----:B------:R-:W-:Y:S02]  /*6eed0*/  LOP3.LUT R24, R29, 0xffff, RZ, 0xc0, !PT ;  /* 0x0000ffff1d187812 */ /* 0x000fe400078ec0ff */
[----:B--2---:R-:W-:-:S05]  /*6eee0*/  PRMT R5, R8, 0x5410, R22 ;  /* 0x0000541008057816 */ /* 0x004fca0000000016 */
[----:B------:R0:W-:Y:S02]  /*6eef0*/  STL [R1+0x94], R5 ;  /* 0x0000940501007387 */ /* 0x0001e40000100800 */
[----:B0-----:R-:W-:-:S04]  /*6ef00*/  SHF.R.U32.HI R5, RZ, 0x8, R25 ;  /* 0x00000008ff057819 */ /* 0x001fc80000011619 */
[----:B------:R-:W-:-:S04]  /*6ef10*/  LOP3.LUT R5, R5, 0xffff, RZ, 0xc0, !PT ;  /* 0x0000ffff05057812 */ /* 0x000fc800078ec0ff */
[----:B------:R-:W-:-:S05]  /*6ef20*/  PRMT R5, R5, 0x3340, R1 ;  /* 0x0000334005057816 */ /* 0x000fca0000000001 */
[----:B------:R0:W-:Y:S04]  /*6ef30*/  STL [R1+0x18], R5 ;  /* 0x0000180501007387 */ /* 0x0001e80000100800 */
[----:B------:R1:W-:Y:S04]  /*6ef40*/  STL [R1+0x14], R2 ;  /* 0x0000140201007387 */ /* 0x0003e80000100800 */
[----:B------:R-:W2:Y:S04]  /*6ef50*/  LDL.LU R15, [R1+0x124] ;  /* 0x00012400010f7983 */ /* 0x000ea80000300800 */
[----:B------:R-:W2:Y:S01]  /*6ef60*/  LDL.LU R11, [R1+0x158] ;  /* 0x00015800010b7983 */ /* 0x000ea20000300800 */
[----:B------:R-:W-:-:S02]  /*6ef70*/  LOP3.LUT R29, R14, 0xffff, RZ, 0xc0, !PT ;  /* 0x0000ffff0e1d7812 */ /* 0x000fc400078ec0ff */
[----:B------:R-:W-:Y:S01]  /*6ef80*/  LOP3.LUT R25, R12, 0xffff, RZ, 0xc0, !PT ;  /* 0x0000ffff0c197812 */ /* 0x000fe200078ec0ff */
[----:B------:R-:W3:Y:S04]  /*6ef90*/  LDL.LU R14, [R1+0x6c] ;  /* 0x00006c00010e7983 */ /* 0x000ee80000300800 */
[----:B------:R-:W3:Y:S01]  /*6efa0*/  LDL.LU R12, [R1+0x14c] ;  /* 0x00014c00010c7983 */ /* 0x000ee20000300800 */
[----:B------:R-:W-:Y:S02]  /*6efb0*/  LOP3.LUT R28, R27, 0xffff, RZ, 0xc0, !PT ;  /* 0x0000ffff1b1c7812 */ /* 0x000fe400078ec0ff */
[----:B------:R-:W-:Y:S02]  /*6efc0*/  PRMT R6, R26, 0x3340, R24 ;  /* 0x000033401a067816 */ /* 0x000fe40000000018 */
[----:B------:R-:W-:-:S02]  /*6efd0*/  LOP3.LUT R27, R19, 0xffff, RZ, 0xc0, !PT ;  /* 0x0000ffff131b7812 */ /* 0x000fc400078ec0ff */
[----:B0-----:R-:W-:-:S04]  /*6efe0*/  PRMT R5, R28, 0x3340, R1 ;  /* 0x000033401c057816 */ /* 0x001fc80000000001 */
[----:B-1----:R-:W-:Y:S02]  /*6eff0*/  PRMT R2, R6, 0x5410, R5 ;  /* 0x0000541006027816 */ /* 0x002fe40000000005 */
[----:B------:R-:W-:Y:S02]  /*6f000*/  PRMT R5, R29, 0x3340, R1 ;  /* 0x000033401d057816 */ /* 0x000fe40000000001 */
[----:B------:R-:W-:Y:S01]  /*6f010*/  PRMT R6, R27, 0x3340, R25 ;  /* 0x000033401b067816 */ /* 0x000fe20000000019 */
[----:B------:R0:W-:Y:S01]  /*6f020*/  STL [R1+0xf0], R2 ;  /* 0x0000f00201007387 */ /* 0x0001e20000100800 */
[----:B------:R-:W-:-:S03]  /*6f030*/  SHF.R.U32.HI R27, RZ, 0x8, R27 ;  /* 0x00000008ff1b7819 */ /* 0x000fc6000001161b */
[----:B------:R-:W4:Y:S01]  /*6f040*/  LDL R19, [R1+0x1c0] ;  /* 0x0001c00001137983 */ /* 0x000f220000100800 */
[----:B0-----:R-:W-:Y:S02]  /*6f050*/  PRMT R2, R6, 0x5410, R5 ;  /* 0x0000541006027816 */ /* 0x001fe40000000005 */
[----:B------:R-:W-:Y:S02]  /*6f060*/  SHF.R.U32.HI R6, RZ, 0x8, R26 ;  /* 0x00000008ff067819 */ /* 0x000fe4000001161a */
[----:B------:R-:W-:Y:S02]  /*6f070*/  SHF.R.U32.HI R5, RZ, 0x8, R24 ;  /* 0x00000008ff057819 */ /* 0x000fe40000011618 */
[----:B------:R-:W-:Y:S02]  /*6f080*/  SHF.R.U32.HI R24, RZ, 0x8, R25 ;  /* 0x00000008ff187819 */ /* 0x000fe40000011619 */
[----:B------:R-:W-:Y:S02]  /*6f090*/  LOP3.LUT R6, R6, 0xffff, RZ, 0xc0, !PT ;  /* 0x0000ffff06067812 */ /* 0x000fe400078ec0ff */
[----:B------:R-:W-:-:S02]  /*6f0a0*/  LOP3.LUT R5, R5, 0xffff, RZ, 0xc0, !PT ;  /* 0x0000ffff05057812 */ /* 0x000fc400078ec0ff */
[----:B------:R-:W-:Y:S02]  /*6f0b0*/  LOP3.LUT R25, R27, 0xffff, RZ, 0xc0, !PT ;  /* 0x0000ffff1b197812 */ /* 0x000fe400078ec0ff */
[----:B------:R-:W-:Y:S02]  /*6f0c0*/  LOP3.LUT R24, R24, 0xffff, RZ, 0xc0, !PT ;  /* 0x0000ffff18187812 */ /* 0x000fe400078ec0ff */
[----:B------:R-:W-:Y:S01]  /*6f0d0*/  PRMT R18, R6, 0x3340, R5 ;  /* 0x0000334006127816 */ /* 0x000fe20000000005 */
[----:B------:R-:W-:Y:S01]  /*6f0e0*/  STL [R1+0xe8], R2 ;  /* 0x0000e80201007387 */ /* 0x000fe20000100800 */
[----:B------:R-:W-:-:S03]  /*6f0f0*/  PRMT R8, R25, 0x3340, R24 ;  /* 0x0000334019087816 */ /* 0x000fc60000000018 */
[----:B------:R0:W-:Y:S01]  /*6f100*/  STL [R1+0x1f90], R18 ;  /* 0x001f901201007387 */ /* 0x0001e20000100800 */
[----:B------:R-:W-:Y:S02]  /*6f110*/  PRMT R21, R17, 0x5410, R13 ;  /* 0x0000541011157816 */ /* 0x000fe4000000000d */
[----:B------:R-:W-:Y:S01]  /*6f120*/  PRMT R22, R4, 0x5410, R10 ;  /* 0x0000541004167816 */ /* 0x000fe2000000000a */
[----:B0-----:R-:W4:Y:S04]  /*6f130*/  LDL.LU R18, [R1+0x12d0] ;  /* 0x0012d00001127983 */ /* 0x001f280000300800 */
[----:B------:R-:W4:Y:S04]  /*6f140*/  LDL.LU R25, [R1+0x140] ;  /* 0x0001400001197983 */ /* 0x000f280000300800 */
[----:B------:R-:W4:Y:S04]  /*6f150*/  LDL.LU R24, [R1+0x24] ;  /* 0x0000240001187983 */ /* 0x000f280000300800 */
[----:B------:R0:W-:Y:S04]  /*6f160*/  STL [R1+0x1f94], R8 ;  /* 0x001f940801007387 */ /* 0x0001e80000100800 */
[----:B0-----:R-:W4:Y:S04]  /*6f170*/  LDL.LU R8, [R1+0x84] ;  /* 0x0000840001087983 */ /* 0x001f280000300800 */
[----:B------:R-:W4:Y:S04]  /*6f180*/  LDL.LU R27, [R1+0x12cc] ;  /* 0x0012cc00011b7983 */ /* 0x000f280000300800 */
[----:B------:R-:W4:Y:S04]  /*6f190*/  LDL.LU R26, [R1+0x1414] ;  /* 0x00141400011a7983 */ /* 0x000f280000300800 */
[----:B------:R-:W4:Y:S04]  /*6f1a0*/  LDL.LU R13, [R1+0x12a8] ;  /* 0x0012a800010d7983 */ /* 0x000f280000300800 */
[----:B------:R-:W4:Y:S04]  /*6f1b0*/  LDL.LU R17, [R1+0x12a4] ;  /* 0x0012a40001117983 */ /* 0x000f280000300800 */
[----:B------:R-:W4:Y:S04]  /*6f1c0*/  LDL.LU R10, [R1+0x141c] ;  /* 0x00141c00010a7983 */ /* 0x000f280000300800 */
[----:B------:R-:W4:Y:S01]  /*6f1d0*/  LDL.LU R4, [R1+0x140c] ;  /* 0x00140c0001047983 */ /* 0x000f220000300800 */
[----:B--2---:R-:W-:-:S05]  /*6f1e0*/  PRMT R11, R11, 0x5410, R15 ;  /* 0x000054100b0b7816 */ /* 0x004fca000000000f */
[----:B------:R0:W-:Y:S04]  /*6f1f0*/  STL [R1+0x1f98], R11 ;  /* 0x001f980b01007387 */ /* 0x0001e80000100800 */
[----:B0-----:R-:W2:Y:S04]  /*6f200*/  LDL.LU R11, [R1+0x144] ;  /* 0x00014400010b7983 */ /* 0x001ea80000300800 */
[----:B------:R0:W-:Y:S04]  /*6f210*/  STL [R1+0x1fc8], R9 ;  /* 0x001fc80901007387 */ /* 0x0001e80000100800 */
[----:B0-----:R-:W2:Y:S04]  /*6f220*/  LDL.LU R9, [R1+0x8c] ;  /* 0x00008c0001097983 */ /* 0x001ea80000300800 */
[----:B------:R-:W2:Y:S01]  /*6f230*/  LDL.LU R15, [R1+0x1408] ;  /* 0x00140800010f7983 */ /* 0x000ea20000300800 */
[----:B---3--:R-:W-:-:S03]  /*6f240*/  PRMT R12, R12, 0x5410, R14 ;  /* 0x000054100c0c7816 */ /* 0x008fc6000000000e */
[----:B------:R-:W3:Y:S01]  /*6f250*/  LDL R14, [R1+0x1c4] ;  /* 0x0001c400010e7983 */ /* 0x000ee20000100800 */
[----:B------:R-:W-:Y:S02]  /*6f260*/  SHF.R.U32.HI R5, RZ, 0x8, R29 ;  /* 0x00000008ff057819 */ /* 0x000fe4000001161d */
[----:B------:R-:W-:Y:S02]  /*6f270*/  SHF.R.U32.HI R6, RZ, 0x8, R28 ;  /* 0x00000008ff067819 */ /* 0x000fe4000001161c */
[----:B------:R-:W-:Y:S02]  /*6f280*/  LOP3.LUT R5, R5, 0xffff, RZ, 0xc0, !PT ;  /* 0x0000ffff05057812 */ /* 0x000fe400078ec0ff */
[----:B------:R-:W-:Y:S02]  /*6f290*/  LOP3.LUT R6, R6, 0xffff, RZ, 0xc0, !PT ;  /* 0x0000ffff06067812 */ /* 0x000fe400078ec0ff */
[--C-:B------:R-:W-:Y:S01]  /*6f2a0*/  PRMT R2, R5, 0x3340, R1.reuse ;  /* 0x0000334005027816 */ /* 0x100fe20000000001 */
[----:B------:R-:W-:Y:S01]  /*6f2b0*/  STL [R1+0x1f9c], R12 ;  /* 0x001f9c0c01007387 */ /* 0x000fe20000100800 */
[----:B------:R-:W-:-:S03]  /*6f2c0*/  PRMT R16, R6, 0x3340, R1 ;  /* 0x0000334006107816 */ /* 0x000fc60000000001 */
[----:B------:R2:W-:Y:S04]  /*6f2d0*/  STL [R1+0x1fa0], R2 ;  /* 0x001fa00201007387 */ /* 0x0005e80000100800 */
[----:B------:R-:W-:Y:S01]  /*6f2e0*/  STL [R1+0x1fa4], R16 ;  /* 0x001fa41001007387 */ /* 0x000fe20000100800 */
[----:B------:R-:W-:-:S03]  /*6f2f0*/  SHF.R.U32.HI R29, RZ, 0x8, R7 ;  /* 0x00000008ff1d7819 */ /* 0x000fc60000011607 */
[----:B------:R-:W3:Y:S01]  /*6f300*/  LDL.LU R7, [R1+0x1fcc] ;  /* 0x001fcc0001077983 */ /* 0x000ee20000300800 */
[----:B----4-:R-:W-:Y:S02]  /*6f310*/  LOP3.LUT R6, R27, 0xffff, RZ, 0xc0, !PT ;  /* 0x0000ffff1b067812 */ /* 0x010fe400078ec0ff */
[----:B------:R-:W-:Y:S02]  /*6f320*/  LOP3.LUT R5, R18, 0xffff, RZ, 0xc0, !PT ;  /* 0x0000ffff12057812 */ /* 0x000fe400078ec0ff */
[----:B------:R-:W-:Y:S02]  /*6f330*/  SHF.R.U32.HI R28, RZ, 0x8, R24 ;  /* 0x00000008ff1c7819 */ /* 0x000fe40000011618 */
[--C-:B------:R-:W-:Y:S02]  /*6f340*/  PRMT R24, R26, 0x4210, R5.reuse ;  /* 0x000042101a187816 */ /* 0x100fe40000000005 */
[----:B------:R-:W-:Y:S02]  /*6f350*/  PRMT R20, R20, 0x5210, R5 ;  /* 0x0000521014147816 */ /* 0x000fe40000000005 */
[----:B------:R-:W-:-:S04]  /*6f360*/  LOP3.LUT R5, R13, 0xffff, RZ, 0xc0, !PT ;  /* 0x0000ffff0d057812 */ /* 0x000fc800078ec0ff */
[----:B------:R-:W-:Y:S02]  /*6f370*/  PRMT R26, R4, 0x4210, R5 ;  /* 0x00004210041a7816 */ /* 0x000fe40000000005 */
[----:B------:R-:W-:Y:S02]  /*6f380*/  LOP3.LUT R29, R29, 0xffff, RZ, 0xc0, !PT ;  /* 0x0000ffff1d1d7812 */ /* 0x000fe400078ec0ff */
[----:B------:R-:W-:Y:S02]  /*6f390*/  LOP3.LUT R28, R28, 0xffff, RZ, 0xc0, !PT ;  /* 0x0000ffff1c1c7812 */ /* 0x000fe400078ec0ff */
[--C-:B------:R-:W-:Y:S02]  /*6f3a0*/  PRMT R29, R29, 0x3340, R1.reuse ;  /* 0x000033401d1d7816 */ /* 0x100fe40000000001 */
[----:B------:R-:W-:Y:S02]  /*6f3b0*/  PRMT R28, R28, 0x3340, R1 ;  /* 0x000033401c1c7816 */ /* 0x000fe40000000001 */
[----:B------:R-:W-:-:S02]  /*6f3c0*/  PRMT R21, R21, 0x5210, R6 ;  /* 0x0000521015157816 */ /* 0x000fc40000000006 */
[----:B------:R-:W-:Y:S02]  /*6f3d0*/  PRMT R22, R22, 0x5210, R5 ;  /* 0x0000521016167816 */ /* 0x000fe40000000005 */
[----:B--2---:R-:W-:-:S05]  /*6f3e0*/  PRMT R2, R11, 0x5410, R9 ;  /* 0x000054100b027816 */ /* 0x004fca0000000009 */
[----:B------:R0:W-:Y:S02]  /*6f3f0*/  STL [R1+0x88], R2 ;  /* 0x0000880201007387 */ /* 0x0001e40000100800 */
[----:B0-----:R-:W-:Y:S02]  /*6f400*/  PRMT R2, R25, 0x5410, R8 ;  /* 0x0000541019027816 */ /* 0x001fe40000000008 */
[----:B------:R-:W-:Y:S02]  /*6f410*/  PRMT R25, R10, 0x4210, R6 ;  /* 0x000042100a197816 */ /* 0x000fe40000000006 */
[----:B------:R-:W0:Y:S01]  /*6f420*/  LDS.128 R8, [R19] ;  /* 0x0000000013087984 */ /* 0x000e220000000c00 */
[----:B------:R-:W-:Y:S06]  /*6f430*/  BAR.SYNC.DEFER_BLOCKING 0x0 ;  /* 0x0000000000007b1d */ /* 0x000fec0000010000 */
[----:B------:R1:W-:Y:S02]  /*6f440*/  STL [R1+0x8c], R2 ;  /* 0x00008c0201007387 */ /* 0x0003e40000100800 */
[----:B-1----:R-:W-:-:S04]  /*6f450*/  LOP3.LUT R2, R17, 0xffff, RZ, 0xc0, !PT ;  /* 0x0000ffff11027812 */ /* 0x002fc800078ec0ff */
[----:B------:R-:W-:-:S05]  /*6f460*/  PRMT R27, R15, 0x4210, R2 ;  /* 0x000042100f1b7816 */ /* 0x000fca0000000002 */
[----:B---3--:R-:W-:Y:S01]  /*6f470*/  STSM.16.M88.4 [R14], R24 ;  /* 0x000000180e007844 */ /* 0x008fe20000000200 */
[----:B------:R-:W-:Y:S06]  /*6f480*/  BAR.SYNC.DEFER_BLOCKING 0x0 ;  /* 0x0000000000007b1d */ /* 0x000fec0000010000 */
[----:B------:R-:W1:Y:S02]  /*6f490*/  LDS.128 R24, [R19] ;  /* 0x0000000013187984 */ /* 0x000e640000000c00 */
[----:B------:R-:W-:Y:S06]  /*6f4a0*/  BAR.SYNC.DEFER_BLOCKING 0x0 ;  /* 0x0000000000007b1d */ /* 0x000fec0000010000 */
[----:B------:R-:W-:Y:S04]  /*6f4b0*/  STL [R1+0x1fa8], R29 ;  /* 0x001fa81d01007387 */ /* 0x000fe80000100800 */
[----:B------:R-:W-:Y:S04]  /*6f4c0*/  STL [R1+0x1fac], R28 ;  /* 0x001fac1c01007387 */ /* 0x000fe80000100800 */
[----:B0-----:R0:W-:Y:S01]  /*6f4d0*/  STL.64 [R1+0x30], R8 ;  /* 0x0000300801007387 */ /* 0x0011e20000100a00 */
[----:B------:R-:W-:-:S03]  /*6f4e0*/  PRMT R23, R23, 0x5210, R2 ;  /* 0x0000521017177816 */ /* 0x000fc60000000002 */
[----:B------:R-:W-:Y:S04]  /*6f4f0*/  STL.64 [R1+0x38], R10 ;  /* 0x0000380a01007387 */ /* 0x000fe80000100a00 */
[----:B0-----:R-:W2:Y:S04]  /*6f500*/  LDL.LU R9, [R1+0x1fc8] ;  /* 0x001fc80001097983 */ /* 0x001ea80000300800 */
[----:B------:R-:W-:Y:S04]  /*6f510*/  STL [R1+0x1fb0], R19 ;  /* 0x001fb01301007387 */ /* 0x000fe80000100800 */
[----:B------:R0:W-:Y:S01]  /*6f520*/  STSM.16.M88.4 [R14], R20 ;  /* 0x000000140e007844 */ /* 0x0001e20000000200 */
[----:B------:R-:W-:-:S02]  /*6f530*/  SHF.R.U32.HI R5, RZ, 0x8, R0 ;  /* 0x00000008ff057819 */ /* 0x000fc40000011600 */
[----:B------:R-:W-:Y:S01]  /*6f540*/  SHF.R.U32.HI R6, RZ, 0x8, R3 ;  /* 0x00000008ff067819 */ /* 0x000fe20000011603 */
[----:B------:R-:W-:Y:S06]  /*6f550*/  BAR.SYNC.DEFER_BLOCKING 0x0 ;  /* 0x0000000000007b1d */ /* 0x000fec0000010000 */
[----:B-1----:R1:W-:Y:S04]  /*6f560*/  STL.64 [R1+0x20], R24 ;  /* 0x0000201801007387 */ /* 0x0023e80000100a00 */
[----:B------:R3:W-:Y:S04]  /*6f570*/  STL.64 [R1+0x28], R26 ;  /* 0x0000281a01007387 */ /* 0x0007e80000100a00 */
[----:B------:R-:W4:Y:S04]  /*6f580*/  LDL.LU R13, [R1+0x120] ;  /* 0x00012000010d7983 */ /* 0x000f280000300800 */
[----:B0-----:R-:W4:Y:S04]  /*6f590*/  LDL.LU R14, [R1+0x148] ;  /* 0x00014800010e7983 */ /* 0x001f280000300800 */
[----:B------:R-:W2:Y:S04]  /*6f5a0*/  LDL.LU R17, [R1+0x64] ;  /* 0x0000640001117983 */ /* 0x000ea80000300800 */
[----:B------:R-:W2:Y:S04]  /*6f5b0*/  LDL.LU R23, [R1+0x80] ;  /* 0x0000800001177983 */ /* 0x000ea80000300800 */
[----:B-1----:R-:W2:Y:S04]  /*6f5c0*/  LDL.LU R24, [R1+0x60] ;  /* 0x0000600001187983 */ /* 0x002ea80000300800 */
[----:B------:R-:W2:Y:S04]  /*6f5d0*/  LDL.LU R25, [R1+0x5c] ;  /* 0x00005c0001197983 */ /* 0x000ea80000300800 */
[----:B---3--:R-:W3:Y:S04]  /*6f5e0*/  LDL.LU R26, [R1+0x78] ;  /* 0x00007800011a7983 */ /* 0x008ee80000300800 */
[----:B------:R-:W2:Y:S04]  /*6f5f0*/  LDL.LU R27, [R1+0xcc] ;  /* 0x0000cc00011b7983 */ /* 0x000ea80000300800 */
[----:B--2---:R0:W-:Y:S04]  /*6f600*/  STL [R1+0x1fbc], R27 ;  /* 0x001fbc1b01007387 */ /* 0x0041e80000100800 */
[----:B0-----:R-:W3:Y:S04]  /*6f610*/  LDL.LU R27, [R1+0x58] ;  /* 0x00005800011b7983 */ /* 0x001ee80000300800 */
[----:B------:R-:W2:Y:S04]  /*6f620*/  LDL.LU R19, [R1+0xc0] ;  /* 0x0000c00001137983 */ /* 0x000ea80000300800 */
[----:B--2---:R0:W-:Y:S04]  /*6f630*/  STL [R1+0x1fb8], R19 ;  /* 0x001fb81301007387 */ /* 0x0041e80000100800 */
[----:B0-----:R-:W2:Y:S04]  /*6f640*/  LDL.LU R19, [R1+0x54] ;  /* 0x0000540001137983 */ /* 0x001ea80000300800 */
[----:B------:R-:W2:Y:S01]  /*6f650*/  LDL.LU R28, [R1+0x40] ;  /* 0x00004000011c7983 */ /* 0x000ea20000300800 */
[----:B------:R-:W-:-:S02]  /*6f660*/  SHF.R.U32.HI R21, RZ, 0x8, R9 ;  /* 0x00000008ff157819 */ /* 0x000fc40000011609 */
[----:B------:R-:W-:Y:S02]  /*6f670*/  SHF.R.U32.HI R20, RZ, 0x8, R7 ;  /* 0x00000008ff147819 */ /* 0x000fe40000011607 */
[----:B----4-:R-:W-:Y:S02]  /*6f680*/  PRMT R14, R14, 0x5410, R13 ;  /* 0x000054100e0e7816 */ /* 0x010fe4000000000d */
[----:B------:R-:W-:Y:S01]  /*6f690*/  PRMT R23, R23, 0x5410, R17 ;  /* 0x0000541017177816 */ /* 0x000fe20000000011 */
[----:B--2---:R0:W-:Y:S04]  /*6f6a0*/  STL [R1+0x1fb4], R28 ;  /* 0x001fb41c01007387 */ /* 0x0041e80000100800 */
[----:B0-----:R-:W2:Y:S04]  /*6f6b0*/  LDL.LU R28, [R1+0x50] ;  /* 0x00005000011c7983 */ /* 0x001ea80000300800 */
        /* <DEDUP_REMOVED lines=17> */
[----:B0-----:R-:W4:Y:S04]  /*6f7d0*/  LDL.LU R14, [R1+0x1424] ;  /* 0x00142400010e7983 */ /* 0x001f280000300800 */
[----:B------:R-:W4:Y:S01]  /*6f7e0*/  LDL.LU R17, [R1+0x1fc0] ;  /* 0x001fc00001117983 */ /* 0x000f220000300800 */
[----:B---3--:R-:W-:-:S02]  /*6f7f0*/  PRMT R26, R26, 0x5410, R27 ;  /* 0x000054101a1a7816 */ /* 0x008fc4000000001b */
[----:B--2---:R-:W-:Y:S02]  /*6f800*/  PRMT R24, R13, 0x5410, R24 ;  /* 0x000054100d187816 */ /* 0x004fe40000000018 */
[----:B------:R-:W2:Y:S04]  /*6f810*/  LDL.LU R13, [R1+0x1420] ;  /* 0x00142000010d7983 */ /* 0x000ea80000300800 */
[----:B------:R0:W-:Y:S01]  /*6f820*/  STL [R1+0x80], R23 ;  /* 0x0000801701007387 */ /* 0x0001e20000100800 */
[----:B----4-:R-:W-:-:S03]  /*6f830*/  PRMT R25, R17, 0x5410, R25 ;  /* 0x0000541011197816 */ /* 0x010fc60000000019 */
[----:B0-----:R-:W3:Y:S04]  /*6f840*/  LDL.LU R23, [R1+0x12c8] ;  /* 0x0012c80001177983 */ /* 0x001ee80000300800 */
[----:B------:R-:W4:Y:S04]  /*6f850*/  LDL.LU R17, [R1+0x12c4] ;  /* 0x0012c40001117983 */ /* 0x000f280000300800 */
[----:B------:R-:W2:Y:S02]  /*6f860*/  LDL.LU R27, [R1+0x1fbc] ;  /* 0x001fbc00011b7983 */ /* 0x000ea40000300800 */
[----:B--2---:R-:W-:-:S02]  /*6f870*/  PRMT R27, R27, 0x5410, R19 ;  /* 0x000054101b1b7816 */ /* 0x004fc40000000013 */
[----:B------:R-:W2:Y:S02]  /*6f880*/  LDL.LU R19, [R1+0x1fb8] ;  /* 0x001fb80001137983 */ /* 0x000ea40000300800 */
[----:B--2---:R-:W-:Y:S02]  /*6f890*/  PRMT R19, R19, 0x5410, R28 ;  /* 0x0000541013137816 */ /* 0x004fe4000000001c */
[----:B------:R-:W2:Y:S04]  /*6f8a0*/  LDL.LU R28, [R1+0x1fb4] ;  /* 0x001fb400011c7983 */ /* 0x000ea80000300800 */
[----:B------:R0:W-:Y:S01]  /*6f8b0*/  STL [R1+0x78], R19 ;  /* 0x0000781301007387 */ /* 0x0001e20000100800 */
[----:B------:R-:W-:Y:S02]  /*6f8c0*/  PRMT R2, R2, 0x5410, R16 ;  /* 0x0000541002027816 */ /* 0x000fe40000000010 */
[----:B------:R-:W-:Y:S01]  /*6f8d0*/  PRMT R11, R11, 0x5410, R12 ;  /* 0x000054100b0b7816 */ /* 0x000fe2000000000c */
[----:B0-----:R-:W3:Y:S01]  /*6f8e0*/  LDL.LU R19, [R1+0x1fb0] ;  /* 0x001fb00001137983 */ /* 0x001ee20000300800 */
[----:B------:R-:W-:-:S02]  /*6f8f0*/  PRMT R18, R18, 0x5410, R8 ;  /* 0x0000541012127816 */ /* 0x000fc40000000008 */
[----:B--2---:R-:W-:Y:S02]  /*6f900*/  PRMT R29, R29, 0x5410, R28 ;  /* 0x000054101d1d7816 */ /* 0x004fe4000000001c */
[----:B------:R-:W2:Y:S04]  /*6f910*/  LDL.LU R28, [R1+0x1fac] ;  /* 0x001fac00011c7983 */ /* 0x000ea80000300800 */
[----:B------:R0:W-:Y:S04]  /*6f920*/  STL [R1+0x7c], R29 ;  /* 0x00007c1d01007387 */ /* 0x0001e80000100800 */
[----:B0-----:R-:W2:Y:S04]  /*6f930*/  LDL.LU R29, [R1+0x1fa8] ;  /* 0x001fa800011d7983 */ /* 0x001ea80000300800 */
        /* <DEDUP_REMOVED lines=8> */
[----:B0-----:R-:W3:Y:S01]  /*6f9c0*/  LDL.LU R18, [R1+0x1f90] ;  /* 0x001f900001127983 */ /* 0x001ee20000300800 */
[----:B--2---:R-:W-:-:S03]  /*6f9d0*/  PRMT R8, R8, 0x5410, R2 ;  /* 0x0000541008087816 */ /* 0x004fc60000000002 */
[----:B------:R-:W2:Y:S04]  /*6f9e0*/  LDL.LU R2, [R1+0x1f8c] ;  /* 0x001f8c0001027983 */ /* 0x000ea80000300800 */
[----:B------:R0:W-:Y:S01]  /*6f9f0*/  STL [R1+0x54], R8 ;  /* 0x0000540801007387 */ /* 0x0001e20000100800 */
[----:B---3--:R-:W-:-:S03]  /*6fa00*/  PRMT R18, R18, 0x5410, R16 ;  /* 0x0000541012127816 */ /* 0x008fc60000000010 */
[----:B0-----:R-:W3:Y:S04]  /*6fa10*/  LDL.LU R8, [R1+0x1f88] ;  /* 0x001f880001087983 */ /* 0x001ee80000300800 */
[----:B------:R-:W2:Y:S01]  /*6fa20*/  LDL.LU R16, [R1+0x1f84] ;  /* 0x001f840001107983 */ /* 0x000ea20000300800 */
[----:B------:R-:W-:Y:S02]  /*6fa30*/  LOP3.LUT R21, R21, 0xffff, RZ, 0xc0, !PT ;  /* 0x0000ffff15157812 */ /* 0x000fe400078ec0ff */
[----:B------:R-:W-:Y:S02]  /*6fa40*/  LOP3.LUT R20, R20, 0xffff, RZ, 0xc0, !PT ;  /* 0x0000ffff14147812 */ /* 0x000fe400078ec0ff */
[--C-:B------:R-:W-:Y:S02]  /*6fa50*/  PRMT R21, R21, 0x3340, R1.reuse ;  /* 0x0000334015157816 */ /* 0x100fe40000000001 */
[----:B------:R-:W-:Y:S01]  /*6fa60*/  PRMT R20, R20, 0x3340, R1 ;  /* 0x0000334014147816 */ /* 0x000fe20000000001 */
[----:B------:R0:W-:Y:S01]  /*6fa70*/  STL [R1], R18 ;  /* 0x0000001201007387 */ /* 0x0001e20000100800 */
[----:B------:R-:W-:-:S02]  /*6fa80*/  PRMT R21, R4, 0x5410, R21 ;  /* 0x0000541004157816 */ /* 0x000fc40000000015 */
[----:B------:R-:W-:Y:S02]  /*6fa90*/  PRMT R28, R10, 0x5410, R28 ;  /* 0x000054100a1c7816 */ /* 0x000fe4000000001c */
[----:B------:R-:W-:Y:S01]  /*6faa0*/  PRMT R20, R15, 0x5410, R20 ;  /* 0x000054100f147816 */ /* 0x000fe20000000014 */
[----:B0-----:R-:W3:Y:S01]  /*6fab0*/  LDL.LU R18, [R1+0x1f80] ;  /* 0x001f800001127983 */ /* 0x001ee20000300800 */
[----:B--2---:R-:W-:-:S03]  /*6fac0*/  PRMT R29, R16, 0x5410, R29 ;  /* 0x00005410101d7816 */ /* 0x004fc6000000001d */
[----:B------:R-:W2:Y:S04]  /*6fad0*/  LDL.LU R16, [R1+0x1f7c] ;  /* 0x001f7c0001107983 */ /* 0x000ea80000300800 */
[----:B------:R-:W2:Y:S04]  /*6fae0*/  LDL.LU R10, [R1+0x1f78] ;  /* 0x001f7800010a7983 */ /* 0x000ea80000300800 */
[----:B------:R-:W2:Y:S04]  /*6faf0*/  LDL.LU R4, [R1+0x1f74] ;  /* 0x001f740001047983 */ /* 0x000ea80000300800 */
[----:B------:R0:W-:Y:S04]  /*6fb00*/  STL [R1+0x90], R21 ;  /* 0x0000901501007387 */ /* 0x0001e80000100800 */
[----:B0-----:R-:W2:Y:S04]  /*6fb10*/  LDL.LU R21, [R1+0x12f4] ;  /* 0x0012f40001157983 */ /* 0x001ea80000300800 */
[----:B------:R-:W2:Y:S04]  /*6fb20*/  LDL.LU R15, [R1+0x1f70] ;  /* 0x001f7000010f7983 */ /* 0x000ea80000300800 */
[----:B------:R0:W-:Y:S04]  /*6fb30*/  STL [R1+0x1a0], R20 ;  /* 0x0001a01401007387 */ /* 0x0001e80000100800 */
[----:B0-----:R-:W2:Y:S01]  /*6fb40*/  LDL.LU R20, [R1+0x12f0] ;  /* 0x0012f00001147983 */ /* 0x001ea20000300800 */
[----:B------:R-:W-:-:S02]  /*6fb50*/  LOP3.LUT R6, R6, 0xffff, RZ, 0xc0, !PT ;  /* 0x0000ffff06067812 */ /* 0x000fc400078ec0ff */
[----:B------:R-:W-:Y:S02]  /*6fb60*/  LOP3.LUT R5, R5, 0xffff, RZ, 0xc0, !PT ;  /* 0x0000ffff05057812 */ /* 0x000fe400078ec0ff */
[--C-:B------:R-:W-:Y:S02]  /*6fb70*/  PRMT R6, R6, 0x3340, R1.reuse ;  /* 0x0000334006067816 */ /* 0x100fe40000000001 */
[----:B------:R-:W-:Y:S02]  /*6fb80*/  PRMT R5, R5, 0x3340, R1 ;  /* 0x0000334005057816 */ /* 0x000fe40000000001 */
[----:B------:R-:W-:Y:S02]  /*6fb90*/  PRMT R6, R0, 0x5410, R6 ;  /* 0x0000541000067816 */ /* 0x000fe40000000006 */
[----:B------:R-:W-:Y:S01]  /*6fba0*/  PRMT R5, R9, 0x5410, R5 ;  /* 0x0000541009057816 */ /* 0x000fe20000000005 */
[----:B------:R-:W4:Y:S04]  /*6fbb0*/  LDL.LU R0, [R1+0x1f6c] ;  /* 0x001f6c0001007983 */ /* 0x000f280000300800 */
[----:B------:R-:W4:Y:S01]  /*6fbc0*/  LDL.LU R9, [R1+0x1f68] ;  /* 0x001f680001097983 */ /* 0x000f220000300800 */
[----:B--2---:R-:W-:-:S04]  /*6fbd0*/  LOP3.LUT R20, R20, 0xffff, RZ, 0xc0, !PT ;  /* 0x0000ffff14147812 */ /* 0x004fc800078ec0ff */
[--C-:B------:R-:W-:Y:S02]  /*6fbe0*/  PRMT R7, R7, 0x4210, R20.reuse ;  /* 0x0000421007077816 */ /* 0x100fe40000000014 */
[----:B---3--:R-:W-:-:S03]  /*6fbf0*/  PRMT R20, R8, 0x5210, R20 ;  /* 0x0000521008147816 */ /* 0x008fc60000000014 */
[----:B------:R0:W-:Y:S04]  /*6fc00*/  STL [R1+0x70], R7 ;  /* 0x0000700701007387 */ /* 0x0001e80000100800 */
[----:B0-----:R-:W2:Y:S04]  /*6fc10*/  LDL.LU R7, [R1+0x1f64] ;  /* 0x001f640001077983 */ /* 0x001ea80000300800 */
[----:B------:R-:W3:Y:S04]  /*6fc20*/  LDL.LU R8, [R1+0x1f60] ;  /* 0x001f600001087983 */ /* 0x000ee80000300800 */
[----:B------:R0:W-:Y:S04]  /*6fc30*/  STL [R1+0x50], R20 ;  /* 0x0000501401007387 */ /* 0x0001e80000100800 */
[----:B0-----:R-:W2:Y:S01]  /*6fc40*/  LDL.LU R20, [R1+0x12fc] ;  /* 0x0012fc0001147983 */ /* 0x001ea20000300800 */
[----:B------:R-:W-:-:S04]  /*6fc50*/  LOP3.LUT R21, R21, 0xffff, RZ, 0xc0, !PT ;  /* 0x0000ffff15157812 */ /* 0x000fc800078ec0ff */
[--C-:B------:R-:W-:Y:S02]  /*6fc60*/  PRMT R3, R3, 0x4210, R21.reuse ;  /* 0x0000421003037816 */ /* 0x100fe40000000015 */
[----:B------:R-:W-:-:S03]  /*6fc70*/  PRMT R21, R2, 0x5210, R21 ;  /* 0x0000521002157816 */ /* 0x000fc60000000015 */
[----:B------:R0:W-:Y:S04]  /*6fc80*/  STL [R1+0x60], R3 ;  /* 0x0000600301007387 */ /* 0x0001e80000100800 */
[----:B0-----:R-:W3:Y:S04]  /*6fc90*/  LDL.LU R3, [R1+0x1f5c] ;  /* 0x001f5c0001037983 */ /* 0x001ee80000300800 */
[----:B------:R-:W3:Y:S04]  /*6fca0*/  LDL.LU R2, [R1+0x1f58] ;  /* 0x001f580001027983 */ /* 0x000ee80000300800 */
[----:B------:R0:W-:Y:S04]  /*6fcb0*/  STL [R1+0x40], R21 ;  /* 0x0000401501007387 */ /* 0x0001e80000100800 */
[----:B0-----:R-:W3:Y:S01]  /*6fcc0*/  LDL.LU R21, [R1+0x131c] ;  /* 0x00131c0001157983 */ /* 0x001ee20000300800 */
[----:B--2---:R-:W-:-:S04]  /*6fcd0*/  LOP3.LUT R20, R20, 0xffff, RZ, 0xc0, !PT ;  /* 0x0000ffff14147812 */ /* 0x004fc800078ec0ff */
[--C-:B------:R-:W-:Y:S02]  /*6fce0*/  PRMT R14, R14, 0x4210, R20.reuse ;  /* 0x000042100e0e7816 */ /* 0x100fe40000000014 */
[----:B------:R-:W-:-:S03]  /*6fcf0*/  PRMT R20, R11, 0x5210, R20 ;  /* 0x000052100b147816 */ /* 0x000fc60000000014 */
[----:B------:R0:W-:Y:S04]  /*6fd00*/  STL [R1+0x64], R14 ;  /* 0x0000640e01007387 */ /* 0x0001e80000100800 */
[----:B0-----:R-:W2:Y:S04]  /*6fd10*/  LDL.LU R14, [R1+0x1f54] ;  /* 0x001f5400010e7983 */ /* 0x001ea80000300800 */
[----:B------:R-:W2:Y:S04]  /*6fd20*/  LDL.LU R11, [R1+0x1f50] ;  /* 0x001f5000010b7983 */ /* 0x000ea80000300800 */
[----:B------:R0:W-:Y:S04]  /*6fd30*/  STL [R1+0x44], R20 ;  /* 0x0000441401007387 */ /* 0x0001e80000100800 */
[----:B0-----:R-:W2:Y:S01]  /*6fd40*/  LDL.LU R20, [R1+0x1320] ;  /* 0x0013200001147983 */ /* 0x001ea20000300800 */
[----:B------:R-:W-:-:S04]  /*6fd50*/  LOP3.LUT R22, R22, 0xffff, RZ, 0xc0, !PT ;  /* 0x0000ffff16167812 */ /* 0x000fc800078ec0ff */
[--C-:B------:R-:W-:Y:S02]  /*6fd60*/  PRMT R13, R13, 0x4210, R22.reuse ;  /* 0x000042100d0d7816 */ /* 0x100fe40000000016 */
[----:B------:R-:W-:Y:S02]  /*6fd70*/  PRMT R22, R12, 0x5210, R22 ;  /* 0x000052100c167816 */ /* 0x000fe40000000016 */
[----:B---3--:R-:W-:Y:S01]  /*6fd80*/  LOP3.LUT R21, R21, 0xffff, RZ, 0xc0, !PT ;  /* 0x0000ffff15157812 */ /* 0x008fe200078ec0ff */
[----:B------:R0:W-:Y:S01]  /*6fd90*/  STL [R1+0x68], R13 ;  /* 0x0000680d01007387 */ /* 0x0001e20000100800 */
[----:B----4-:R-:W-:-:S03]  /*6fda0*/  LOP3.LUT R17, R17, 0xffff, RZ, 0xc0, !PT ;  /* 0x0000ffff11117812 */ /* 0x010fc600078ec0ff */
[----:B0-----:R-:W3:Y:S04]  /*6fdb0*/  LDL.LU R13, [R1+0x1f4c] ;  /* 0x001f4c00010d7983 */ /* 0x001ee80000300800 */
[----:B------:R-:W4:Y:S04]  /*6fdc0*/  LDL.LU R12, [R1+0x1f48] ;  /* 0x001f4800010c7983 */ /* 0x000f280000300800 */
[----:B------:R0:W-:Y:S02]  /*6fdd0*/  STL [R1+0x48], R22 ;  /* 0x0000481601007387 */ /* 0x0001e40000100800 */
[----:B0-----:R-:W-:-:S02]  /*6fde0*/  LOP3.LUT R22, R23, 0xffff, RZ, 0xc0, !PT ;  /* 0x0000ffff17167812 */ /* 0x001fc400078ec0ff */
[----:B------:R-:W-:Y:S02]  /*6fdf0*/  PRMT R23, R16, 0x4210, R17 ;  /* 0x0000421010177816 */ /* 0x000fe40000000011 */
[----:B--2---:R-:W-:-:S05]  /*6fe00*/  LOP3.LUT R20, R20, 0xffff, RZ, 0xc0, !PT ;  /* 0x0000ffff14147812 */ /* 0x004fca00078ec0ff */
[----:B------:R0:W-:Y:S02]  /*6fe10*/  STL [R1+0x4c], R20 ;  /* 0x00004c1401007387 */ /* 0x0001e40000100800 */
[----:B0-----:R-:W-:Y:S02]  /*6fe20*/  PRMT R20, R10, 0x4210, R20 ;  /* 0x000042100a147816 */ /* 0x001fe40000000014 */
[----:B------:R-:W2:Y:S04]  /*6fe30*/  LDL.LU R10, [R1+0x1f44] ;  /* 0x001f4400010a7983 */ /* 0x000ea80000300800 */
[----:B------:R0:W-:Y:S02]  /*6fe40*/  STL [R1+0x6c], R21 ;  /* 0x00006c1501007387 */ /* 0x0001e40000100800 */
[----:B0-----:R-:W-:-:S02]  /*6fe50*/  PRMT R21, R4, 0x4210, R21 ;  /* 0x0000421004157816 */ /* 0x001fc40000000015 */
[----:B------:R-:W3:Y:S04]  /*6fe60*/  LDL.LU R4, [R1+0x1f40] ;  /* 0x001f400001047983 */ /* 0x000ee80000300800 */
[----:B------:R0:W-:Y:S04]  /*6fe70*/  STL [R1+0xbc], R22 ;  /* 0x0000bc1601007387 */ /* 0x0001e80000100800 */
[----:B------:R-:W-:Y:S01]  /*6fe80*/  STL [R1+0xc0], R17 ;  /* 0x0000c01101007387 */ /* 0x000fe20000100800 */
[----:B0-----:R-:W-:-:S03]  /*6fe90*/  PRMT R22, R18, 0x4210, R22 ;  /* 0x0000421012167816 */ /* 0x001fc60000000016 */
[----:B------:R-:W0:Y:S04]  /*6fea0*/  LDS.128 R16, [R19] ;  /* 0x0000000013107984 */ /* 0x000e280000000c00 */
[----:B0-----:R-:W-:Y:S04]  /*6feb0*/  STL.64 [R1+0x10], R16 ;  /* 0x0000101001007387 */ /* 0x001fe80000100a00 */
[----:B------:R0:W-:Y:S04]  /*6fec0*/  STL.64 [R1+0x18], R18 ;  /* 0x0000181201007387 */ /* 0x0001e80000100a00 */
[----:B0-----:R-:W3:Y:S04]  /*6fed0*/  LDL.LU.64 R18, [R1+0x1f38] ;  /* 0x001f380001127983 */ /* 0x001ee80000300a00 */
[----:B------:R-:W3:Y:S04]  /*6fee0*/  LDL.LU.64 R16, [R1+0x1f30] ;  /* 0x001f300001107983 */ /* 0x000ee80000300a00 */
[----:B----4-:R0:W-:Y:S04]  /*6fef0*/  STL [R1+0x22f8], R12 ;  /* 0x0022f80c01007387 */ /* 0x0101e80000100800 */
[----:B0-----:R-:W4:Y:S04]  /*6ff00*/  LDL.LU R12, [R1+0x4c] ;  /* 0x00004c00010c7983 */ /* 0x001f280000300800 */
[----:B------:R0:W-:Y:S04]  /*6ff10*/  STL [R1+0x22f4], R29 ;  /* 0x0022f41d01007387 */ /* 0x0001e80000100800 */
[----:B0-----:R-:W4:Y:S04]  /*6ff20*/  LDL.LU R29, [R1+0x6c] ;  /* 0x00006c00011d7983 */ /* 0x001f280000300800 */
[----:B--2---:R0:W-:Y:S04]  /*6ff30*/  STL [R1+0x22f0], R10 ;  /* 0x0022f00a01007387 */ /* 0x0041e80000100800 */
[----:B0-----:R-:W2:Y:S04]  /*6ff40*/  LDL.LU R10, [R1+0xbc] ;  /* 0x0000bc00010a7983 */ /* 0x001ea80000300800 */
[----:B---3--:R0:W-:Y:S04]  /*6ff50*/  STL [R1+0x22dc], R18 ;  /* 0x0022dc1201007387 */ /* 0x0081e80000100800 */
        /* <DEDUP_REMOVED lines=8> */
[----:B0-----:R-:W3:Y:S04]  /*6ffe0*/  LDL R13, [R1+0x1c0] ;  /* 0x0001c000010d7983 */ /* 0x001ee80000100800 */
[----:B------:R0:W-:Y:S04]  /*6fff0*/  STL [R1+0x2138], R11 ;  /* 0x0021380b01007387 */ /* 0x0001e80000100800 */
[----:B0-----:R-:W3:Y:S01]  /*70000*/  LDL.LU R11, [R1+0x4] ;  /* 0x00000400010b7983 */ /* 0x001ee20000300800 */
[----:B------:R-:W-:-:S03]  /*70010*/  LOP3.LUT R4, R4, 0xbfffffff, RZ, 0xc0, !PT ;  /* 0xbfffffff04047812 */ /* 0x000fc600078ec0ff */
[----:B------:R-:W-:Y:S01]  /*70020*/  STL [R1+0x20f8], R19 ;  /* 0x0020f81301007387 */ /* 0x000fe20000100800 */
[----:B------:R-:W-:-:S03]  /*70030*/  @P0 LOP3.LUT R4, R4, 0x40000000, RZ, 0xfc, !PT ;  /* 0x4000000004040812 */ /* 0x000fc600078efcff */
[----:B------:R-:W-:Y:S01]  /*70040*/  STL [R1+0x20c0], R16 ;  /* 0x0020c01001007387 */ /* 0x000fe20000100800 */
[----:B------:R-:W-:Y:S01]  /*70050*/  BAR.SYNC.DEFER_BLOCKING 0x0 ;  /* 0x0000000000007b1d */ /* 0x000fe20000010000 */
[----:B------:R-:W-:-:S05]  /*70060*/  LOP3.LUT P0, RZ, R4, 0x200, RZ, 0xc0, !PT ;  /* 0x0000020004ff7812 */ /* 0x000fca000780c0ff */
[----:B------:R-:W-:Y:S04]  /*70070*/  STL [R1+0x20a4], R7 ;  /* 0x0020a40701007387 */ /* 0x000fe80000100800 */
[----:B------:R-:W-:Y:S04]  /*70080*/  STL [R1+0x2088], R14 ;  /* 0x0020880e01007387 */ /* 0x000fe80000100800 */
[----:B------:R-:W-:Y:S04]  /*70090*/  STL [R1+0x2040], R2 ;  /* 0x0020400201007387 */ /* 0x000fe80000100800 */
[----:B------:R4:W-:Y:S04]  /*700a0*/  STL [R1+0x1ff8], R17 ;  /* 0x001ff81101007387 */ /* 0x0009e80000100800 */
[----:B------:R0:W-:Y:S04]  /*700b0*/  STL [R1+0x1fe0], R15 ;  /* 0x001fe00f01007387 */ /* 0x0001e80000100800 */
[----:B------:R-:W-:Y:S04]  /*700c0*/  STL [R1+0x1fc8], R3 ;  /* 0x001fc80301007387 */ /* 0x000fe80000100800 */
[----:B------:R-:W-:Y:S04]  /*700d0*/  STL [R1+0x1fa8], R8 ;  /* 0x001fa80801007387 */ /* 0x000fe80000100800 */
[----:B------:R-:W-:Y:S04]  /*700e0*/  STL [R1+0x1f7c], R0 ;  /* 0x001f7c0001007387 */ /* 0x000fe80000100800 */
[----:B------:R-:W-:Y:S01]  /*700f0*/  STL [R1+0x1f78], R9 ;  /* 0x001f780901007387 */ /* 0x000fe20000100800 */
[----:B----4-:R-:W-:-:S02]  /*70100*/  IMAD.MOV.U32 R17, RZ, RZ, R12 ;  /* 0x000000ffff117224 */ /* 0x010fc400078e000c */
[----:B------:R-:W-:Y:S02]  /*70110*/  IMAD.MOV.U32 R2, RZ, RZ, R29 ;  /* 0x000000ffff027224 */ /* 0x000fe400078e001d */
[----:B--2---:R-:W-:Y:S02]  /*70120*/  IMAD.MOV.U32 R14, RZ, RZ, R10 ;  /* 0x000000ffff0e7224 */ /* 0x004fe400078e000a */
[----:B---3--:R-:W-:Y:S02]  /*70130*/  IMAD.MOV.U32 R7, RZ, RZ, R18 ;  /* 0x000000ffff077224 */ /* 0x008fe400078e0012 */
[----:B0-----:R-:W-:Y:S02]  /*70140*/  IMAD.MOV.U32 R15, RZ, RZ, R13 ;  /* 0x000000ffff0f7224 */ /* 0x001fe400078e000d */
[----:B------:R-:W-:Y:S02]  /*70150*/  IMAD.MOV.U32 R13, RZ, RZ, R5 ;  /* 0x000000ffff0d7224 */ /* 0x000fe400078e0005 */
[----:B------:R-:W-:Y:S01]  /*70160*/  IMAD.MOV.U32 R5, RZ, RZ, R28 ;  /* 0x000000ffff057224 */ /* 0x000fe200078e001c */
        /* <DEDUP_REMOVED lines=11> */
[C---:B------:R-:W-:Y:S02]  /*70220*/  LOP3.LUT P0, RZ, R4.reuse, 0x80000, RZ, 0xc0, !PT ;  /* 0x0008000004ff7812 */ /* 0x040fe4000780c0ff */
[----:B------:R-:W-:Y:S01]  /*70230*/  LOP3.LUT R4, R4, 0xdfffffff, RZ, 0xc0, !PT ;  /* 0xdfffffff04047812 */ /* 0x000fe200078ec0ff */
[----:B------:R0:W-:Y:S03]  /*70240*/  STL [R1+0x4], R11 ;  /* 0x0000040b01007387 */ /* 0x0001e60000100800 */
[----:B------:R-:W-:Y:S01]  /*70250*/  @P1 LOP3.LUT R4, R4, 0x20000000, RZ, 0xfc, !PT ;  /* 0x2000000004041812 */ /* 0x000fe200078efcff */
[----:B------:R-:W2:Y:S03]  /*70260*/  LDL.LU R12, [R1+0x1330] ;  /* 0x00133000010c7983 */ /* 0x000ea60000300800 */
[C---:B------:R-:W-:Y:S01]  /*70270*/  LOP3.LUT P1, RZ, R4.reuse, 0x400, RZ, 0xc0, !PT ;  /* 0x0000040004ff7812 */ /* 0x040fe2000782c0ff */
[----:B------:R-:W3:Y:S01]  /*70280*/  LDL.LU R29, [R1+0x132c] ;  /* 0x00132c00011d7983 */ /* 0x000ee20000300800 */
[----:B------:R-:W-:-:S03]  /*70290*/  LOP3.LUT R4, R4, 0xefffffff, RZ, 0xc0, !PT ;  /* 0xefffffff04047812 */ /* 0x000fc600078ec0ff */
[----:B------:R-:W4:Y:S01]  /*702a0*/  LDL.LU R10, [R1+0x12d8] ;  /* 0x0012d800010a7983 */ /* 0x000f220000300800 */
[----:B------:R-:W-:-:S03]  /*702b0*/  @P2 LOP3.LUT R4, R4, 0x10000000, RZ, 0xfc, !PT ;  /* 0x1000000004042812 */ /* 0x000fc600078efcff */
[----:B------:R-:W4:Y:S01]  /*702c0*/  LDL.LU R16, [R1+0x12d4] ;  /* 0x0012d40001107983 */ /* 0x000f220000300800 */
[C---:B------:R-:W-:Y:S02]  /*702d0*/  LOP3.LUT P2, RZ, R4.reuse, 0x800, RZ, 0xc0, !PT ;  /* 0x0000080004ff7812 */ /* 0x040fe4000784c0ff */
[----:B------:R-:W-:Y:S01]  /*702e0*/  LOP3.LUT R4, R4, 0xf7ffffff, RZ, 0xc0, !PT ;  /* 0xf7ffffff04047812 */ /* 0x000fe200078ec0ff */
[----:B------:R-:W4:Y:S03]  /*702f0*/  LDL.LU R19, [R1+0xec] ;  /* 0x0000ec0001137983 */ /* 0x000f260000300800 */
[----:B------:R-:W-:Y:S01]  /*70300*/  @P3 LOP3.LUT R4, R4, 0x8000000, RZ, 0xfc, !PT ;  /* 0x0800000004043812 */ /* 0x000fe200078efcff */
[----:B------:R-:W4:Y:S03]  /*70310*/  LDL.LU R18, [R1+0xf4] ;  /* 0x0000f40001127983 */ /* 0x000f260000300800 */
[C---:B------:R-:W-:Y:S01]  /*70320*/  LOP3.LUT P3, RZ, R4.reuse, 0x1000, RZ, 0xc0, !PT ;  /* 0x0000100004ff7812 */ /* 0x040fe2000786c0ff */
[----:B------:R-:W4:Y:S01]  /*70330*/  LDL.LU R28, [R1+0xe8] ;  /* 0x0000e800011c7983 */ /* 0x000f220000300800 */
[----:B------:R-:W-:-:S03]  /*70340*/  LOP3.LUT R4, R4, 0xfbffffff, RZ, 0xc0, !PT ;  /* 0xfbffffff04047812 */ /* 0x000fc600078ec0ff */
[----:B0-----:R-:W4:Y:S01]  /*70350*/  LDL.LU R11, [R1+0xf0] ;  /* 0x0000f000010b7983 */ /* 0x001f220000300800 */
[----:B------:R-:W-:-:S04]  /*70360*/  @P4 LOP3.LUT R4, R4, 0x4000000, RZ, 0xfc, !PT ;  /* 0x0400000004044812 */ /* 0x000fc800078efcff */
[C---:B------:R-:W-:Y:S02]  /*70370*/  LOP3.LUT P4, RZ, R4.reuse, 0x2000, RZ, 0xc0, !PT ;  /* 0x0000200004ff7812 */ /* 0x040fe4000788c0ff */
[----:B------:R-:W-:-:S04]  /*70380*/  LOP3.LUT R4, R4, 0xfdffffff, RZ, 0xc0, !PT ;  /* 0xfdffffff04047812 */ /* 0x000fc800078ec0ff */
[----:B------:R-:W-:-:S04]  /*70390*/  @P5 LOP3.LUT R4, R4, 0x2000000, RZ, 0xfc, !PT ;  /* 0x0200000004045812 */ /* 0x000fc800078efcff */
[C---:B------:R-:W-:Y:S02]  /*703a0*/  LOP3.LUT P5, RZ, R4.reuse, 0x4000, RZ, 0xc0, !PT ;  /* 0x0000400004ff7812 */ /* 0x040fe400078ac0ff */
[----:B------:R-:W-:-:S04]  /*703b0*/  LOP3.LUT R4, R4, 0xfeffffff, RZ, 0xc0, !PT ;  /* 0xfeffffff04047812 */ /* 0x000fc800078ec0ff */
[----:B------:R-:W-:-:S04]  /*703c0*/  @P6 LOP3.LUT R4, R4, 0x1000000, RZ, 0xfc, !PT ;  /* 0x0100000004046812 */ /* 0x000fc800078efcff */
[----:B------:R-:W-:Y:S01]  /*703d0*/  LOP3.LUT P6, RZ, R4, 0x8000, RZ, 0xc0, !PT ;  /* 0x0000800004ff7812 */ /* 0x000fe200078cc0ff */
[----:B------:R0:W-:Y:S04]  /*703e0*/  STL [R1+0x2208], R4 ;  /* 0x0022080401007387 */ /* 0x0001e80000100800 */
[----:B0-----:R-:W4:Y:S04]  /*703f0*/  LDL.LU R4, [R1+0x1c4] ;  /* 0x0001c40001047983 */ /* 0x001f280000300800 */
[----:B------:R-:W4:Y:S01]  /*70400*/  LDL.LU R9, [R1+0x54] ;  /* 0x0000540001097983 */ /* 0x000f220000300800 */
[----:B--2---:R-:W-:-:S02]  /*70410*/  LOP3.LUT R12, R12, 0xffff, RZ, 0xc0, !PT ;  /* 0x0000ffff0c0c7812 */ /* 0x004fc400078ec0ff */
[----:B---3--:R-:W-:Y:S02]  /*70420*/  LOP3.LUT R29, R29, 0xffff, RZ, 0xc0, !PT ;  /* 0x0000ffff1d1d7812 */ /* 0x008fe400078ec0ff */
[----:B----4-:R-:W-:Y:S02]  /*70430*/  LOP3.LUT R10, R10, 0xffff, RZ, 0xc0, !PT ;  /* 0x0000ffff0a0a7812 */ /* 0x010fe400078ec0ff */
[----:B------:R-:W-:Y:S01]  /*70440*/  LOP3.LUT R0, R16, 0xffff, RZ, 0xc0, !PT ;  /* 0x0000ffff10007812 */ /* 0x000fe200078ec0ff */
[----:B------:R0:W-:Y:S02]  /*70450*/  STSM.16.M88.4 [R4], R20 ;  /* 0x0000001404007844 */ /* 0x0001e40000000200 */
[----:B0-----:R-:W-:Y:S02]  /*70460*/  PRMT R21, R25, 0x5210, R2 ;  /* 0x0000521019157816 */ /* 0x001fe40000000002 */
[----:B------:R-:W-:Y:S02]  /*70470*/  PRMT R22, R26, 0x5210, R14 ;  /* 0x000052101a167816 */ /* 0x000fe4000000000e */
[----:B------:R-:W2:Y:S01]  /*70480*/  LDL.LU R14, [R1] ;  /* 0x00000000010e7983 */ /* 0x000ea20000300800 */
[----:B------:R-:W-:-:S02]  /*70490*/  PRMT R25, R18, 0x4210, R29 ;  /* 0x0000421012197816 */ /* 0x000fc4000000001d */
[----:B------:R-:W-:Y:S01]  /*704a0*/  PRMT R26, R28, 0x4210, R10 ;  /* 0x000042101c1a7816 */ /* 0x000fe2000000000a */
[----:B------:R-:W3:Y:S01]  /*704b0*/  LDL.LU R18, [R1+0x1348] ;  /* 0x0013480001127983 */ /* 0x000ee20000300800 */
[----:B------:R-:W-:Y:S02]  /*704c0*/  PRMT R23, R27, 0x5210, R7 ;  /* 0x000052101b177816 */ /* 0x000fe40000000007 */
[----:B------:R-:W-:Y:S01]  /*704d0*/  PRMT R20, R24, 0x5210, R17 ;  /* 0x0000521018147816 */ /* 0x000fe20000000011 */
[----:B------:R-:W-:Y:S01]  /*704e0*/  BAR.SYNC.DEFER_BLOCKING 0x0 ;  /* 0x0000000000007b1d */ /* 0x000fe20000010000 */
[----:B------:R-:W-:Y:S02]  /*704f0*/  PRMT R27, R11, 0x4210, R0 ;  /* 0x000042100b1b7816 */ /* 0x000fe40000000000 */
[----:B------:R-:W-:-:S03]  /*70500*/  PRMT R24, R19, 0x4210, R12 ;  /* 0x0000421013187816 */ /* 0x000fc6000000000c */
[----:B------:R-:W4:Y:S04]  /*70510*/  LDL.LU R28, [R1+0x1344] ;  /* 0x00134400011c7983 */ /* 0x000f280000300800 */
[----:B------:R-:W2:Y:S04]  /*70520*/  LDL.LU R8, [R1+0x12ec] ;  /* 0x0012ec0001087983 */ /* 0x000ea80000300800 */
[----:B------:R-:W2:Y:S04]  /*70530*/  LDL.LU R7, [R1+0x12e8] ;  /* 0x0012e80001077983 */ /* 0x000ea80000300800 */
[----:B------:R-:W2:Y:S04]  /*70540*/  LDL.LU R3, [R1+0x104] ;  /* 0x0001040001037983 */ /* 0x000ea80000300800 */
[----:B------:R-:W2:Y:S04]  /*70550*/  LDL.LU R2, [R1+0x100] ;  /* 0x0001000001027983 */ /* 0x000ea80000300800 */
[----:B------:R-:W2:Y:S04]  /*70560*/  LDL.LU R16, [R1+0xfc] ;  /* 0x0000fc0001107983 */ /* 0x000ea80000300800 */
[----:B------:R-:W2:Y:S04]  /*70570*/  LDL.LU R19, [R1+0xf8] ;  /* 0x0000f80001137983 */ /* 0x000ea80000300800 */
[----:B------:R-:W-:Y:S04]  /*70580*/  STL.64 [R1+0x2308], R26 ;  /* 0x0023081a01007387 */ /* 0x000fe80000100a00 */
[----:B------:R-:W-:Y:S04]  /*70590*/  STL.64 [R1+0x2300], R24 ;  /* 0x0023001801007387 */ /* 0x000fe80000100a00 */
[----:B------:R-:W0:Y:S01]  /*705a0*/  LDS.128 R24, [R15] ;  /* 0x000000000f187984 */ /* 0x000e220000000c00 */
[----:B------:R-:W-:Y:S06]  /*705b0*/  BAR.SYNC.DEFER_BLOCKING 0x0 ;  /* 0x0000000000007b1d */ /* 0x000fec0000010000 */
[----:B------:R-:W-:Y:S04]  /*705c0*/  STSM.16.M88.4 [R4], R20 ;  /* 0x0000001404007844 */ /* 0x000fe80000000200 */
[----:B0-----:R-:W-:Y:S01]  /*705d0*/  STL.64 [R1+0x190], R24 ;  /* 0x0001901801007387 */ /* 0x001fe20000100a00 */
[----:B------:R-:W-:-:S03]  /*705e0*/  IMAD.MOV.U32 R11, RZ, RZ, R27 ;  /* 0x000000ffff0b7224 */ /* 0x000fc600078e001b */
[----:B------:R-:W-:Y:S01]  /*705f0*/  STL [R1+0x198], R26 ;  /* 0x0001981a01007387 */ /* 0x000fe20000100800 */
[----:B------:R-:W-:Y:S06]  /*70600*/  BAR.SYNC.DEFER_BLOCKING 0x0 ;  /* 0x0000000000007b1d */ /* 0x000fec0000010000 */
[----:B------:R-:W0:Y:S04]  /*70610*/  LDS.128 R24, [R15] ;  /* 0x000000000f187984 */ /* 0x000e280000000c00 */
[----:B------:R1:W-:Y:S01]  /*70620*/  STL [R1+0x21d8], R11 ;  /* 0x0021d80b01007387 */ /* 0x0003e20000100800 */
[----:B------:R-:W-:-:S03]  /*70630*/  IMAD.MOV.U32 R17, RZ, RZ, R13 ;  /* 0x000000ffff117224 */ /* 0x000fc600078e000d */
[----:B-1----:R-:W2:Y:S04]  /*70640*/  LDL.LU R11, [R1+0x58] ;  /* 0x00005800010b7983 */ /* 0x002ea80000300800 */
[----:B------:R-:W2:Y:S04]  /*70650*/  LDL.LU R23, [R1+0x5c] ;  /* 0x00005c0001177983 */ /* 0x000ea80000300800 */
[----:B0-----:R-:W-:Y:S01]  /*70660*/  STL [R1+0x184], R25 ;  /* 0x0001841901007387 */ /* 0x001fe20000100800 */
[----:B------:R-:W-:-:S03]  /*70670*/  IMAD.MOV.U32 R13, RZ, RZ, R24 ;  /* 0x000000ffff0d7224 */ /* 0x000fc600078e0018 */
[----:B------:R0:W-:Y:S04]  /*70680*/  STL.64 [R1+0x188], R26 ;  /* 0x0001881a01007387 */ /* 0x0001e80000100a00 */
[----:B0-----:R-:W2:Y:S04]  /*70690*/  LDL.LU.64 R26, [R1+0x2308] ;  /* 0x00230800011a7983 */ /* 0x001ea80000300a00 */
[----:B------:R-:W2:Y:S01]  /*706a0*/  LDL.LU.64 R24, [R1+0x2300] ;  /* 0x0023000001187983 */ /* 0x000ea20000300a00 */
[----:B------:R-:W-:Y:S01]  /*706b0*/  BAR.SYNC.DEFER_BLOCKING 0x0 ;  /* 0x0000000000007b1d */ /* 0x000fe20000010000 */
[----:B------:R-:W-:-:S05]  /*706c0*/  PRMT R22, R9, 0x5210, R10 ;  /* 0x0000521009167816 */ /* 0x000fca000000000a */
[----:B------:R-:W-:Y:S01]  /*706d0*/  STL [R1+0x2168], R13 ;  /* 0x0021680d01007387 */ /* 0x000fe20000100800 */
[----:B---3--:R-:W-:Y:S02]  /*706e0*/  LOP3.LUT R18, R18, 0xffff, RZ, 0xc0, !PT ;  /* 0x0000ffff12127812 */ /* 0x008fe400078ec0ff */
[----:B----4-:R-:W-:Y:S02]  /*706f0*/  LOP3.LUT R28, R28, 0xffff, RZ, 0xc0, !PT ;  /* 0x0000ffff1c1c7812 */ /* 0x010fe400078ec0ff */
[----:B--2---:R-:W-:Y:S02]  /*70700*/  LOP3.LUT R9, R8, 0xffff, RZ, 0xc0, !PT ;  /* 0x0000ffff08097812 */ /* 0x004fe400078ec0ff */
[----:B------:R-:W-:Y:S02]  /*70710*/  LOP3.LUT R7, R7, 0xffff, RZ, 0xc0, !PT ;  /* 0x0000ffff07077812 */ /* 0x000fe400078ec0ff */
[----:B------:R-:W-:Y:S02]  /*70720*/  PRMT R21, R11, 0x5210, R29 ;  /* 0x000052100b157816 */ /* 0x000fe4000000001d */
[----:B------:R-:W-:-:S02]  /*70730*/  PRMT R20, R23, 0x5210, R12 ;  /* 0x0000521017147816 */ /* 0x000fc4000000000c */
[----:B------:R-:W-:Y:S01]  /*70740*/  PRMT R23, R14, 0x5210, R0 ;  /* 0x000052100e177816 */ /* 0x000fe20000000000 */
[----:B------:R-:W2:Y:S04]  /*70750*/  LDL.LU R12, [R1+0x22f8] ;  /* 0x0022f800010c7983 */ /* 0x000ea80000300800 */
[----:B------:R-:W3:Y:S04]  /*70760*/  LDL.LU R29, [R1+0x22f4] ;  /* 0x0022f400011d7983 */ /* 0x000ee80000300800 */
[----:B------:R-:W4:Y:S04]  /*70770*/  LDL.LU R10, [R1+0x22f0] ;  /* 0x0022f000010a7983 */ /* 0x000f280000300800 */
[----:B------:R-:W-:Y:S04]  /*70780*/  STL.64 [R1+0x22e8], R22 ;  /* 0x0022e81601007387 */ /* 0x000fe80000100a00 */
[----:B------:R0:W-:Y:S04]  /*70790*/  STSM.16.M88.4 [R4], R24 ;  /* 0x0000001804007844 */ /* 0x0001e80000000200 */
[----:B------:R-:W-:Y:S01]  /*707a0*/  STL.64 [R1+0x22e0], R20 ;  /* 0x0022e01401007387 */ /* 0x000fe20000100a00 */
[----:B------:R-:W-:Y:S06]  /*707b0*/  BAR.SYNC.DEFER_BLOCKING 0x0 ;  /* 0x0000000000007b1d */ /* 0x000fec0000010000 */
[----:B------:R-:W3:Y:S04]  /*707c0*/  LDL.LU R14, [R1+0x7c] ;  /* 0x00007c00010e7983 */ /* 0x000ee80000300800 */
[----:B------:R-:W1:Y:S01]  /*707d0*/  LDS.128 R20, [R15] ;  /* 0x000000000f147984 */ /* 0x000e620000000c00 */
[----:B0-----:R-:W-:-:S02]  /*707e0*/  PRMT R26, R16, 0x4210, R9 ;  /* 0x00004210101a7816 */ /* 0x001fc40000000009 */
[----:B------:R-:W-:Y:S01]  /*707f0*/  PRMT R25, R2, 0x4210, R28 ;  /* 0x0000421002197816 */ /* 0x000fe2000000001c */
[----:B------:R-:W3:Y:S01]  /*70800*/  LDL.LU R16, [R1+0x135c] ;  /* 0x00135c0001107983 */ /* 0x000ee20000300800 */
[----:B------:R-:W-:-:S03]  /*70810*/  PRMT R24, R3, 0x4210, R18 ;  /* 0x0000421003187816 */ /* 0x000fc60000000012 */
[----:B------:R-:W3:Y:S01]  /*70820*/  LDL.LU R11, [R1+0x1358] ;  /* 0x00135800010b7983 */ /* 0x000ee20000300800 */
[----:B------:R-:W-:-:S03]  /*70830*/  PRMT R27, R19, 0x4210, R7 ;  /* 0x00004210131b7816 */ /* 0x000fc60000000007 */
[----:B------:R-:W3:Y:S04]  /*70840*/  LDL.LU R2, [R1+0x1304] ;  /* 0x0013040001027983 */ /* 0x000ee80000300800 */
[----:B------:R-:W3:Y:S04]  /*70850*/  LDL.LU R0, [R1+0x1300] ;  /* 0x0013000001007983 */ /* 0x000ee80000300800 */
[----:B------:R-:W3:Y:S04]  /*70860*/  LDL.LU R8, [R1+0x110] ;  /* 0x0001100001087983 */ /* 0x000ee80000300800 */
[----:B------:R-:W3:Y:S04]  /*70870*/  LDL.LU R3, [R1+0x10c] ;  /* 0x00010c0001037983 */ /* 0x000ee80000300800 */
[----:B------:R-:W3:Y:S01]  /*70880*/  LDL.LU R19, [R1+0x108] ;  /* 0x0001080001137983 */ /* 0x000ee20000300800 */
[----:B------:R-:W-:Y:S06]  /*70890*/  BAR.SYNC.DEFER_BLOCKING 0x0 ;  /* 0x0000000000007b1d */ /* 0x000fec0000010000 */
[----:B-1----:R-:W-:Y:S01]  /*708a0*/  STL [R1+0x174], R21 ;  /* 0x0001741501007387 */ /* 0x002fe20000100800 */
[----:B------:R-:W-:-:S03]  /*708b0*/  IMAD.MOV.U32 R13, RZ, RZ, R20 ;  /* 0x000000ffff0d7224 */ /* 0x000fc600078e0014 */
[----:B------:R0:W-:Y:S04]  /*708c0*/  STL.64 [R1+0x178], R22 ;  /* 0x0001781601007387 */ /* 0x0001e80000100a00 */
[----:B0-----:R-:W3:Y:S04]  /*708d0*/  LDL.LU.64 R22, [R1+0x22e8] ;  /* 0x0022e80001167983 */ /* 0x001ee80000300a00 */
[----:B------:R-:W3:Y:S04]  /*708e0*/  LDL.LU.64 R20, [R1+0x22e0] ;  /* 0x0022e00001147983 */ /* 0x000ee80000300a00 */
[----:B--2---:R0:W-:Y:S04]  /*708f0*/  STL.64 [R1+0x2190], R12 ;  /* 0x0021900c01007387 */ /* 0x0041e80000100a00 */
[----:B0-----:R-:W2:Y:S04]  /*70900*/  LDL.LU R12, [R1+0x78] ;  /* 0x00007800010c7983 */ /* 0x001ea80000300800 */
[----:B------:R-:W4:Y:S04]  /*70910*/  LDL.LU R13, [R1+0x74] ;  /* 0x00007400010d7983 */ /* 0x000f280000300800 */
[----:B---3--:R-:W-:Y:S01]  /*70920*/  STSM.16.M88.4 [R4], R20 ;  /* 0x0000001404007844 */ /* 0x008fe20000000200 */
[----:B------:R-:W-:Y:S06]  /*70930*/  BAR.SYNC.DEFER_BLOCKING 0x0 ;  /* 0x0000000000007b1d */ /* 0x000fec0000010000 */
[----:B------:R-:W0:Y:S02]  /*70940*/  LDS.128 R20, [R15] ;  /* 0x000000000f147984 */ /* 0x000e240000000c00 */
[----:B------:R-:W-:Y:S06]  /*70950*/  BAR.SYNC.DEFER_BLOCKING 0x0 ;  /* 0x0000000000007b1d */ /* 0x000fec0000010000 */
[----:B------:R1:W-:Y:S04]  /*70960*/  STSM.16.M88.4 [R4], R24 ;  /* 0x0000001804007844 */ /* 0x0003e80000000200 */
[----:B0-----:R-:W-:Y:S04]  /*70970*/  STL.64 [R1+0x160], R20 ;  /* 0x0001601401007387 */ /* 0x001fe80000100a00 */
[----:B------:R0:W-:Y:S04]  /*70980*/  STL.64 [R1+0x168], R22 ;  /* 0x0001681601007387 */ /* 0x0001e80000100a00 */
[----:B-1----:R-:W3:Y:S01]  /*70990*/  LDL.LU R27, [R1+0x114] ;  /* 0x00011400011b7983 */ /* 0x002ee20000300800 */
[----:B0-----:R-:W-:-:S02]  /*709a0*/  PRMT R22, R14, 0x5210, R9 ;  /* 0x000052100e167816 */ /* 0x001fc40000000009 */
[----:B------:R-:W-:Y:S02]  /*709b0*/  PRMT R23, R29, 0x5210, R7 ;  /* 0x000052101d177816 */ /* 0x000fe40000000007 */
[----:B------:R-:W-:Y:S02]  /*709c0*/  LOP3.LUT R29, R16, 0xffff, RZ, 0xc0, !PT ;  /* 0x0000ffff101d7812 */ /* 0x000fe400078ec0ff */
[----:B------:R-:W-:Y:S02]  /*709d0*/  LOP3.LUT R0, R0, 0xffff, RZ, 0xc0, !PT ;  /* 0x0000ffff00007812 */ /* 0x000fe400078ec0ff */
[----:B--2---:R-:W-:Y:S02]  /*709e0*/  PRMT R20, R12, 0x5210, R18 ;  /* 0x000052100c147816 */ /* 0x004fe40000000012 */
[----:B------:R-:W2:Y:S01]  /*709f0*/  LDL.LU R18, [R1+0x22dc] ;  /* 0x0022dc0001127983 */ /* 0x000ea20000300800 */
[----:B----4-:R-:W-:-:S03]  /*70a00*/  PRMT R21, R13, 0x5210, R28 ;  /* 0x000052100d157816 */ /* 0x010fc6000000001c */
[----:B------:R-:W4:Y:S04]  /*70a10*/  LDL.LU R28, [R1+0x22d8] ;  /* 0x0022d800011c7983 */ /* 0x000f280000300800 */
[----:B------:R-:W-:Y:S04]  /*70a20*/  STL.64 [R1+0x22d0], R22 ;  /* 0x0022d01601007387 */ /* 0x000fe80000100a00 */
[----:B------:R-:W-:Y:S01]  /*70a30*/  STL.64 [R1+0x22c8], R20 ;  /* 0x0022c81401007387 */ /* 0x000fe20000100a00 */
[----:B------:R-:W-:Y:S06]  /*70a40*/  BAR.SYNC.DEFER_BLOCKING 0x0 ;  /* 0x0000000000007b1d */ /* 0x000fec0000010000 */
[----:B------:R-:W2:Y:S04]  /*70a50*/  LDL.LU R12, [R1+0x88] ;  /* 0x00008800010c7983 */ /* 0x000ea80000300800 */
[----:B------:R-:W2:Y:S04]  /*70a60*/  LDL.LU R13, [R1+0x1310] ;  /* 0x00131000010d7983 */ /* 0x000ea80000300800 */
[----:B------:R-:W2:Y:S04]  /*70a70*/  LDL.LU R9, [R1+0x8c] ;  /* 0x00008c0001097983 */ /* 0x000ea80000300800 */
[----:B------:R-:W2:Y:S04]  /*70a80*/  LDL.LU R14, [R1+0x84] ;  /* 0x00008400010e7983 */ /* 0x000ea80000300800 */
[----:B------:R-:W0:Y:S04]  /*70a90*/  LDS.128 R20, [R15] ;  /* 0x000000000f147984 */ /* 0x000e280000000c00 */
[----:B------:R-:W2:Y:S04]  /*70aa0*/  LDL.LU R7, [R1+0x80] ;  /* 0x0000800001077983 */ /* 0x000ea80000300800 */
[----:B------:R-:W2:Y:S04]  /*70ab0*/  LDL.LU R16, [R1+0x118] ;  /* 0x0001180001107983 */ /* 0x000ea80000300800 */
[----:B0-----:R-:W-:Y:S04]  /*70ac0*/  STL [R1+0x154], R21 ;  /* 0x0001541501007387 */ /* 0x001fe80000100800 */
[----:B------:R0:W-:Y:S04]  /*70ad0*/  STL.64 [R1+0x158], R22 ;  /* 0x0001581601007387 */ /* 0x0001e80000100a00 */
[----:B0-----:R-:W2:Y:S01]  /*70ae0*/  LDL.LU.64 R22, [R1+0x22d0] ;  /* 0x0022d00001167983 */ /* 0x001ea20000300a00 */
[----:B------:R-:W-:-:S04]  /*70af0*/  LOP3.LUT R11, R11, 0xffff, RZ, 0xc0, !PT ;  /* 0x0000ffff0b0b7812 */ /* 0x000fc800078ec0ff */
[----:B------:R-:W-:Y:S02]  /*70b00*/  PRMT R25, R8, 0x4210, R11 ;  /* 0x0000421008197816 */ /* 0x000fe4000000000b */
[----:B---3--:R-:W-:Y:S02]  /*70b10*/  PRMT R24, R27, 0x4210, R29 ;  /* 0x000042101b187816 */ /* 0x008fe4000000001d */
[----:B------:R-:W-:Y:S01]  /*70b20*/  PRMT R27, R19, 0x4210, R0 ;  /* 0x00004210131b7816 */ /* 0x000fe20000000000 */
[----:B------:R-:W-:Y:S02]  /*70b30*/  IMAD.MOV.U32 R19, RZ, RZ, R20 ;  /* 0x000000ffff137224 */ /* 0x000fe400078e0014 */
[----:B------:R-:W2:Y:S04]  /*70b40*/  LDL.LU.64 R20, [R1+0x22c8] ;  /* 0x0022c80001147983 */ /* 0x000ea80000300a00 */
[----:B------:R-:W3:Y:S01]  /*70b50*/  LDL.LU R8, [R1+0x1370] ;  /* 0x0013700001087983 */ /* 0x000ee20000300800 */
[----:B------:R-:W-:Y:S01]  /*70b60*/  BAR.SYNC.DEFER_BLOCKING 0x0 ;  /* 0x0000000000007b1d */ /* 0x000fe20000010000 */
[----:B------:R-:W-:-:S04]  /*70b70*/  LOP3.LUT R2, R2, 0xffff, RZ, 0xc0, !PT ;  /* 0x0000ffff02027812 */ /* 0x000fc800078ec0ff */
[----:B------:R-:W-:Y:S01]  /*70b80*/  PRMT R26, R3, 0x4210, R2 ;  /* 0x00004210031a7816 */ /* 0x000fe20000000002 */
[----:B------:R-:W-:Y:S04]  /*70b90*/  STL [R1+0x22c0], R10 ;  /* 0x0022c00a01007387 */ /* 0x000fe80000100800 */
[----:B--2---:R-:W-:Y:S01]  /*70ba0*/  STSM.16.M88.4 [R4], R20 ;  /* 0x0000001404007844 */ /* 0x004fe20000000200 */
[----:B------:R-:W-:Y:S06]  /*70bb0*/  BAR.SYNC.DEFER_BLOCKING 0x0 ;  /* 0x0000000000007b1d */ /* 0x000fec0000010000 */
[----:B------:R-:W0:Y:S02]  /*70bc0*/  LDS.128 R20, [R15] ;  /* 0x000000000f147984 */ /* 0x000e240000000c00 */
[----:B------:R-:W-:Y:S06]  /*70bd0*/  BAR.SYNC.DEFER_BLOCKING 0x0 ;  /* 0x0000000000007b1d */ /* 0x000fec0000010000 */
[----:B------:R-:W-:Y:S04]  /*70be0*/  STSM.16.M88.4 [R4], R24 ;  /* 0x0000001804007844 */ /* 0x000fe80000000200 */
[----:B---3--:R-:W-:Y:S04]  /*70bf0*/  STL [R1+0x22bc], R8 ;  /* 0x0022bc0801007387 */ /* 0x008fe80000100800 */
[----:B------:R-:W2:Y:S04]  /*70c00*/  LDL.LU R3, [R1+0x1328] ;  /* 0x0013280001037983 */ /* 0x000ea80000300800 */
[----:B------:R-:W-:Y:S04]  /*70c10*/  STL.64 [R1+0x21a8], R18 ;  /* 0x0021a81201007387 */ /* 0x000fe80000100a00 */
[----:B0-----:R0:W-:Y:S02]  /*70c20*/  STL.64 [R1+0x140], R20 ;  /* 0x0001401401007387 */ /* 0x0011e40000100a00 */
[----:B0-----:R-:W-:Y:S01]  /*70c30*/  PRMT R21, R9, 0x5210, R11 ;  /* 0x0000521009157816 */ /* 0x001fe2000000000b */
[----:B------:R-:W-:Y:S01]  /*70c40*/  BAR.SYNC.DEFER_BLOCKING 0x0 ;  /* 0x0000000000007b1d */ /* 0x000fe20000010000 */
[----:B------:R-:W-:-:S05]  /*70c50*/  PRMT R20, R12, 0x5210, R29 ;  /* 0x000052100c147816 */ /* 0x000fca000000001d */
[----:B------:R-:W0:Y:S04]  /*70c60*/  LDS.128 R8, [R15] ;  /* 0x000000000f087984 */ /* 0x000e280000000c00 */
[----:B------:R1:W-:Y:S02]  /*70c70*/  STL.64 [R1+0x148], R22 ;  /* 0x0001481601007387 */ /* 0x0003e40000100a00 */
[----:B-1----:R-:W-:Y:S02]  /*70c80*/  PRMT R22, R14, 0x5210, R2 ;  /* 0x000052100e167816 */ /* 0x002fe40000000002 */
[----:B------:R-:W-:Y:S01]  /*70c90*/  PRMT R23, R7, 0x5210, R0 ;  /* 0x0000521007177816 */ /* 0x000fe20000000000 */
[----:B------:R-:W-:Y:S06]  /*70ca0*/  BAR.SYNC.DEFER_BLOCKING 0x0 ;  /* 0x0000000000007b1d */ /* 0x000fec0000010000 */
[----:B------:R-:W3:Y:S04]  /*70cb0*/  LDL.LU R2, [R1+0x1324] ;  /* 0x0013240001027983 */ /* 0x000ee80000300800 */
[----:B------:R1:W-:Y:S01]  /*70cc0*/  STSM.16.M88.4 [R4], R20 ;  /* 0x0000001404007844 */ /* 0x0003e20000000200 */
[----:B0-----:R-:W-:-:S03]  /*70cd0*/  IMAD.MOV.U32 R7, RZ, RZ, R11 ;  /* 0x000000ffff077224 */ /* 0x001fc600078e000b */
[----:B------:R-:W-:Y:S04]  /*70ce0*/  STL.64 [R1+0x130], R8 ;  /* 0x0001300801007387 */ /* 0x000fe80000100a00 */
[----:B------:R-:W-:Y:S01]  /*70cf0*/  STL [R1+0x138], R10 ;  /* 0x0001380a01007387 */ /* 0x000fe20000100800 */
[----:B------:R-:W-:Y:S06]  /*70d00*/  BAR.SYNC.DEFER_BLOCKING 0x0 ;  /* 0x0000000000007b1d */ /* 0x000fec0000010000 */
[----:B------:R-:W0:Y:S01]  /*70d10*/  LDS.128 R8, [R15] ;  /* 0x000000000f087984 */ /* 0x000e220000000c00 */
[----:B------:R-:W-:-:S03]  /*70d20*/  LOP3.LUT R24, R13, 0xffff, RZ, 0xc0, !PT ;  /* 0x0000ffff0d187812 */ /* 0x000fc600078ec0ff */
[----:B------:R-:W-:Y:S04]  /*70d30*/  STL [R1+0x2120], R7 ;  /* 0x0021200701007387 */ /* 0x000fe80000100800 */
[----:B-1----:R-:W2:Y:S01]  /*70d40*/  LDL.LU R20, [R1+0x60] ;  /* 0x0000600001147983 */ /* 0x002ea20000300800 */
[----:B------:R-:W-:-:S03]  /*70d50*/  PRMT R0, R16, 0x4210, R24 ;  /* 0x0000421010007816 */ /* 0x000fc60000000018 */
[----:B------:R-:W2:Y:S04]  /*70d60*/  LDL.LU R21, [R1+0x64] ;  /* 0x0000640001157983 */ /* 0x000ea80000300800 */
[----:B------:R-:W2:Y:S04]  /*70d70*/  LDL.LU R22, [R1+0x68] ;  /* 0x0000680001167983 */ /* 0x000ea80000300800 */
[----:B0-----:R-:W-:Y:S01]  /*70d80*/  STL [R1+0x124], R9 ;  /* 0x0001240901007387 */ /* 0x001fe20000100800 */
[----:B------:R-:W-:-:S03]  /*70d90*/  IMAD.MOV.U32 R16, RZ, RZ, R8 ;  /* 0x000000ffff107224 */ /* 0x000fc600078e0008 */
[----:B------:R0:W-:Y:S04]  /*70da0*/  STL.64 [R1+0x128], R10 ;  /* 0x0001280a01007387 */ /* 0x0001e80000100a00 */
[----:B0-----:R-:W3:Y:S04]  /*70db0*/  LDL.LU R10, [R1+0x22c0] ;  /* 0x0022c000010a7983 */ /* 0x001ee80000300800 */
[----:B------:R-:W3:Y:S04]  /*70dc0*/  LDL.LU R8, [R1+0x22bc] ;  /* 0x0022bc0001087983 */ /* 0x000ee80000300800 */
[----:B------:R-:W4:Y:S04]  /*70dd0*/  LDL.LU R25, [R1+0x1440] ;  /* 0x0014400001197983 */ /* 0x000f280000300800 */
[----:B------:R-:W4:Y:S04]  /*70de0*/  LDL.LU R26, [R1+0x143c] ;  /* 0x00143c00011a7983 */ /* 0x000f280000300800 */
[----:B------:R-:W4:Y:S04]  /*70df0*/  LDL.LU R14, [R1+0x11c] ;  /* 0x00011c00010e7983 */ /* 0x000f280000300800 */
[----:B------:R-:W-:Y:S04]  /*70e00*/  STL [R1+0x2148], R16 ;  /* 0x0021481001007387 */ /* 0x000fe80000100800 */
[----:B------:R-:W4:Y:S04]  /*70e10*/  LDL.LU R9, [R1+0x98] ;  /* 0x0000980001097983 */ /* 0x000f280000300800 */
[----:B------:R-:W4:Y:S04]  /*70e20*/  LDL.LU R27, [R1+0x9c] ;  /* 0x00009c00011b7983 */ /* 0x000f280000300800 */
[----:B------:R-:W4:Y:S01]  /*70e30*/  LDL.LU R11, [R1+0x94] ;  /* 0x00009400010b7983 */ /* 0x000f220000300800 */
[----:B------:R-:W-:Y:S01]  /*70e40*/  IMAD.MOV.U32 R23, RZ, RZ, R0 ;  /* 0x000000ffff177224 */ /* 0x000fe200078e0000 */
[----:B------:R-:W-:Y:S06]  /*70e50*/  BAR.SYNC.DEFER_BLOCKING 0x0 ;  /* 0x0000000000007b1d */ /* 0x000fec0000010000 */
[----:B--2---:R3:W-:Y:S02]  /*70e60*/  STSM.16.M88.4 [R4], R20 ;  /* 0x0000001404007844 */ /* 0x0047e40000000200 */
[----:B---3--:R-:W-:-:S02]  /*70e70*/  LOP3.LUT R20, R8, 0xffff, RZ, 0xc0, !PT ;  /* 0x0000ffff08147812 */ /* 0x008fc400078ec0ff */
[----:B----4-:R-:W-:Y:S04]  /*70e80*/  STL.64 [R1+0x22a8], R10 ;  /* 0x0022a80a01007387 */ /* 0x010fe80000100a00 */
[----:B------:R0:W-:Y:S04]  /*70e90*/  STL [R1+0x22a0], R9 ;  /* 0x0022a00901007387 */ /* 0x0001e80000100800 */
[----:B------:R-:W2:Y:S04]  /*70ea0*/  LDL.LU R8, [R1+0x40] ;  /* 0x0000400001087983 */ /* 0x000ea80000300800 */
[----:B0-----:R-:W2:Y:S04]  /*70eb0*/  LDL.LU R9, [R1+0x44] ;  /* 0x0000440001097983 */ /* 0x001ea80000300800 */
[----:B------:R-:W2:Y:S04]  /*70ec0*/  LDL.LU R10, [R1+0x48] ;  /* 0x00004800010a7983 */ /* 0x000ea80000300800 */
[----:B------:R-:W3:Y:S04]  /*70ed0*/  LDL.LU R18, [R1+0x1380] ;  /* 0x0013800001127983 */ /* 0x000ee80000300800 */
[----:B------:R-:W3:Y:S01]  /*70ee0*/  LDL.LU R19, [R1+0x137c] ;  /* 0x00137c0001137983 */ /* 0x000ee20000300800 */
[----:B------:R-:W-:Y:S01]  /*70ef0*/  LOP3.LUT R21, R3, 0xffff, RZ, 0xc0, !PT ;  /* 0x0000ffff03157812 */ /* 0x000fe200078ec0ff */
[----:B------:R-:W-:-:S02]  /*70f00*/  IMAD.MOV.U32 R3, RZ, RZ, R17 ;  /* 0x000000ffff037224 */ /* 0x000fc400078e0011 */
[----:B------:R-:W-:Y:S01]  /*70f10*/  IMAD.MOV.U32 R17, RZ, RZ, R5 ;  /* 0x000000ffff117224 */ /* 0x000fe200078e0005 */
[----:B------:R-:W-:Y:S01]  /*70f20*/  LOP3.LUT R22, R2, 0xffff, RZ, 0xc0, !PT ;  /* 0x0000ffff02167812 */ /* 0x000fe200078ec0ff */
[----:B------:R-:W-:Y:S01]  /*70f30*/  IMAD.MOV.U32 R16, RZ, RZ, R6 ;  /* 0x000000ffff107224 */ /* 0x000fe200078e0006 */
[----:B------:R-:W-:Y:S06]  /*70f40*/  BAR.SYNC.DEFER_BLOCKING 0x0 ;  /* 0x0000000000007b1d */ /* 0x000fec0000010000 */
[----:B---3--:R0:W-:Y:S04]  /*70f50*/  STL.64 [R1+0x2298], R18 ;  /* 0x0022981201007387 */ /* 0x0081e80000100a00 */
[----:B------:R-:W-:Y:S04]  /*70f60*/  STL [R1+0x2290], R17 ;  /* 0x0022901101007387 */ /* 0x000fe80000100800 */
[----:B------:R-:W3:Y:S04]  /*70f70*/  LDL.LU R12, [R1+0x133c] ;  /* 0x00133c00010c7983 */ /* 0x000ee80000300800 */
[----:B------:R-:W4:Y:S04]  /*70f80*/  LDL.LU R13, [R1+0x1338] ;  /* 0x00133800010d7983 */ /* 0x000f280000300800 */
[----:B------:R-:W2:Y:S04]  /*70f90*/  LDL.LU R0, [R1+0x144c] ;  /* 0x00144c0001007983 */ /* 0x000ea80000300800 */
[----:B------:R-:W2:Y:S04]  /*70fa0*/  LDL.LU R2, [R1+0x1448] ;  /* 0x0014480001027983 */ /* 0x000ea80000300800 */
[----:B------:R-:W2:Y:S04]  /*70fb0*/  LDL.LU R5, [R1+0x1444] ;  /* 0x0014440001057983 */ /* 0x000ea80000300800 */
[----:B------:R-:W2:Y:S01]  /*70fc0*/  LDL.LU R6, [R1+0x120c] ;  /* 0x00120c0001067983 */ /* 0x000ea20000300800 */
[----:B0-----:R-:W-:-:S03]  /*70fd0*/  PRMT R19, R14, 0x4210, R22 ;  /* 0x000042100e137816 */ /* 0x001fc60000000016 */
[----:B--2---:R-:W-:Y:S04]  /*70fe0*/  STL [R1+0x22b8], R6 ;  /* 0x0022b80601007387 */ /* 0x004fe80000100800 */
[----:B------:R-:W-:Y:S04]  /*70ff0*/  STL.64 [R1+0x22b0], R4 ;  /* 0x0022b00401007387 */ /* 0x000fe80000100a00 */
[----:B------:R-:W0:Y:S04]  /*71000*/  LDS.128 R4, [R15] ;  /* 0x000000000f047984 */ /* 0x000e280000000c00 */
[----:B0-----:R-:W-:Y:S01]  /*71010*/  STL [R1+0x110], R4 ;  /* 0x0001100401007387 */ /* 0x001fe20000100800 */
[----:B------:R-:W-:-:S03]  /*71020*/  IMAD.MOV.U32 R14, RZ, RZ, R5 ;  /* 0x000000ffff0e7224 */ /* 0x000fc600078e0005 */
[----:B------:R0:W-:Y:S04]  /*71030*/  STL.64 [R1+0x118], R6 ;  /* 0x0001180601007387 */ /* 0x0001e80000100a00 */
[----:B0-----:R-:W2:Y:S04]  /*71040*/  LDL.LU R6, [R1+0x22b8] ;  /* 0x0022b80001067983 */ /* 0x001ea80000300800 */
[----:B------:R-:W2:Y:S01]  /*71050*/  LDL.LU.64 R4, [R1+0x22b0] ;  /* 0x0022b00001047983 */ /* 0x000ea20000300a00 */
[----:B------:R-:W-:Y:S01]  /*71060*/  PRMT R11, R28, 0x5210, R24 ;  /* 0x000052101c0b7816 */ /* 0x000fe20000000018 */
[----:B------:R-:W-:Y:S06]  /*71070*/  BAR.SYNC.DEFER_BLOCKING 0x0 ;  /* 0x0000000000007b1d */ /* 0x000fec0000010000 */
[----:B--2---:R-:W-:Y:S02]  /*71080*/  STSM.16.M88.4 [R4], R8 ;  /* 0x0000000804007844 */ /* 0x004fe40000000200 */
[----:B------:R-:W-:Y:S06]  /*71090*/  BAR.SYNC.DEFER_BLOCKING 0x0 ;  /* 0x0000000000007b1d */ /* 0x000fec0000010000 */
[----:B------:R-:W0:Y:S04]  /*710a0*/  LDS.128 R8, [R15] ;  /* 0x000000000f087984 */ /* 0x000e280000000c00 */
[----:B0-----:R-:W-:Y:S04]  /*710b0*/  STL.64 [R1+0x100], R8 ;  /* 0x0001000801007387 */ /* 0x001fe80000100a00 */
[----:B------:R0:W-:Y:S04]  /*710c0*/  STL.64 [R1+0x108], R10 ;  /* 0x0001080a01007387 */ /* 0x0001e80000100a00 */
[----:B0-----:R-:W2:Y:S04]  /*710d0*/  LDL.LU.64 R10, [R1+0x22a8] ;  /* 0x0022a800010a7983 */ /* 0x001ea80000300a00 */
[----:B------:R-:W3:Y:S04]  /*710e0*/  LDL.LU R9, [R1+0x22a0] ;  /* 0x0022a00001097983 */ /* 0x000ee80000300800 */
[----:B------:R-:W3:Y:S01]  /*710f0*/  LDL.LU R8, [R1+0xa0] ;  /* 0x0000a00001087983 */ /* 0x000ee20000300800 */
[----:B------:R-:W-:-:S02]  /*71100*/  PRMT R17, R25, 0x4210, R20 ;  /* 0x0000421019117816 */ /* 0x000fc40000000014 */
[----:B------:R-:W-:Y:S01]  /*71110*/  PRMT R18, R26, 0x4210, R21 ;  /* 0x000042101a127816 */ /* 0x000fe20000000015 */
[----:B------:R-:W-:Y:S06]  /*71120*/  BAR.SYNC.DEFER_BLOCKING 0x0 ;  /* 0x0000000000007b1d */ /* 0x000fec0000010000 */
[----:B------:R-:W-:Y:S04]  /*71130*/  STSM.16.M88.4 [R4], R16 ;  /* 0x0000001004007844 */ /* 0x000fe80000000200 */
[----:B--2---:R-:W-:Y:S04]  /*71140*/  STL [R1+0x227c], R10 ;  /* 0x00227c0a01007387 */ /* 0x004fe80000100800 */
[----:B---3--:R0:W-:Y:S02]  /*71150*/  STL [R1+0x2278], R8 ;  /* 0x0022780801007387 */ /* 0x0081e40000100800 */
[----:B0-----:R-:W-:-:S02]  /*71160*/  IMAD.MOV.U32 R8, RZ, RZ, R3 ;  /* 0x000000ffff087224 */ /* 0x001fc400078e0003 */
[----:B------:R-:W2:Y:S04]  /*71170*/  LDL.LU R3, [R1+0xa4] ;  /* 0x0000a40001037983 */ /* 0x000ea80000300800 */
[----:B------:R-:W3:Y:S01]  /*71180*/  LDL.LU.64 R18, [R1+0x2298] ;  /* 0x0022980001127983 */ /* 0x000ee20000300a00 */
[----:B------:R-:W-:Y:S02]  /*71190*/  PRMT R10, R27, 0x5210, R21 ;  /* 0x000052101b0a7816 */ /* 0x000fe40000000015 */
[----:B------:R-:W-:Y:S01]  /*711a0*/  PRMT R11, R11, 0x5210, R22 ;  /* 0x000052100b0b7816 */ /* 0x000fe20000000016 */
[----:B------:R-:W2:Y:S01]  /*711b0*/  LDL.LU R17, [R1+0x2290] ;  /* 0x0022900001117983 */ /* 0x000ea20000300800 */
[----:B------:R-:W-:-:S03]  /*711c0*/  PRMT R9, R9, 0x5210, R20 ;  /* 0x0000521009097816 */ /* 0x000fc60000000014 */
[----:B------:R-:W-:Y:S04]  /*711d0*/  STL.64 [R1+0x2288], R10 ;  /* 0x0022880a01007387 */ /* 0x000fe80000100a00 */
[----:B------:R-:W-:Y:S01]  /*711e0*/  STL.64 [R1+0x2280], R8 ;  /* 0x0022800801007387 */ /* 0x000fe20000100a00 */
[----:B------:R-:W-:Y:S06]  /*711f0*/  BAR.SYNC.DEFER_BLOCKING 0x0 ;  /* 0x0000000000007b1d */ /* 0x000fec0000010000 */
[----:B------:R-:W0:Y:S01]  /*71200*/  LDS.128 R8, [R15] ;  /* 0x000000000f087984 */ /* 0x000e220000000c00 */
[----:B------:R-:W-:-:S02]  /*71210*/  LOP3.LUT R26, R12, 0xffff, RZ, 0xc0, !PT ;  /* 0x0000ffff0c1a7812 */ /* 0x000fc400078ec0ff */
[----:B----4-:R-:W-:Y:S02]  /*71220*/  LOP3.LUT R27, R13, 0xffff, RZ, 0xc0, !PT ;  /* 0x0000ffff0d1b7812 */ /* 0x010fe400078ec0ff */
[----:B------:R-:W-:Y:S02]  /*71230*/  PRMT R22, R5, 0x4210, R26 ;  /* 0x0000421005167816 */ /* 0x000fe4000000001a */
[----:B------:R-:W-:Y:S01]  /*71240*/  PRMT R23, R6, 0x4210, R27 ;  /* 0x0000421006177816 */ /* 0x000fe2000000001b */
[----:B------:R-:W4:Y:S04]  /*71250*/  LDL.LU R5, [R1+0xa8] ;  /* 0x0000a80001057983 */ /* 0x000f280000300800 */
[----:B------:R-:W2:Y:S04]  /*71260*/  LDL.LU R6, [R1+0x90] ;  /* 0x0000900001067983 */ /* 0x000ea80000300800 */
[----:B0-----:R-:W-:Y:S04]  /*71270*/  STL.64 [R1+0xf0], R8 ;  /* 0x0000f00801007387 */ /* 0x001fe80000100a00 */
[----:B------:R0:W-:Y:S01]  /*71280*/  STL [R1+0xfc], R11 ;  /* 0x0000fc0b01007387 */ /* 0x0001e20000100800 */
[----:B------:R-:W-:Y:S01]  /*71290*/  BAR.SYNC.DEFER_BLOCKING 0x0 ;  /* 0x0000000000007b1d */ /* 0x000fe20000010000 */
[----:B---3--:R-:W-:-:S04]  /*712a0*/  LOP3.LUT R25, R19, 0xffff, RZ, 0xc0, !PT ;  /* 0x0000ffff13197812 */ /* 0x008fc800078ec0ff */
[----:B------:R-:W-:Y:S01]  /*712b0*/  PRMT R21, R2, 0x4210, R25 ;  /* 0x0000421002157816 */ /* 0x000fe20000000019 */
[----:B------:R-:W-:Y:S02]  /*712c0*/  IMAD.MOV.U32 R2, RZ, RZ, R10 ;  /* 0x000000ffff027224 */ /* 0x000fe400078e000a */
[----:B0-----:R-:W3:Y:S04]  /*712d0*/  LDL.LU.64 R10, [R1+0x2288] ;  /* 0x00228800010a7983 */ /* 0x001ee80000300a00 */
[----:B------:R-:W3:Y:S04]  /*712e0*/  LDL.LU.64 R8, [R1+0x2280] ;  /* 0x0022800001087983 */ /* 0x000ee80000300a00 */
[----:B------:R-:W2:Y:S04]  /*712f0*/  LDL.LU R29, [R1+0x139c] ;  /* 0x00139c00011d7983 */ /* 0x000ea80000300800 */
[----:B------:R-:W2:Y:S04]  /*71300*/  LDL.LU R28, [R1+0x1398] ;  /* 0x00139800011c7983 */ /* 0x000ea80000300800 */
[----:B------:R-:W2:Y:S04]  /*71310*/  LDL.LU R16, [R1+0x1354] ;  /* 0x0013540001107983 */ /* 0x000ea80000300800 */
[----:B------:R-:W2:Y:S04]  /*71320*/  LDL.LU R7, [R1+0x1350] ;  /* 0x0013500001077983 */ /* 0x000ea80000300800 */
[----:B---3--:R-:W-:Y:S01]  /*71330*/  STSM.16.M88.4 [R4], R8 ;  /* 0x0000000804007844 */ /* 0x008fe20000000200 */
[----:B------:R-:W-:Y:S06]  /*71340*/  BAR.SYNC.DEFER_BLOCKING 0x0 ;  /* 0x0000000000007b1d */ /* 0x000fec0000010000 */
[----:B------:R-:W0:Y:S04]  /*71350*/  LDS.128 R8, [R15] ;  /* 0x000000000f087984 */ /* 0x000e280000000c00 */
[----:B0-----:R-:W-:Y:S04]  /*71360*/  STL.64 [R1+0xe0], R8 ;  /* 0x0000e00801007387 */ /* 0x001fe80000100a00 */
[----:B------:R0:W-:Y:S04]  /*71370*/  STL.64 [R1+0xe8], R10 ;  /* 0x0000e80a01007387 */ /* 0x0001e80000100a00 */
[----:B0-----:R-:W3:Y:S04]  /*71380*/  LDL.LU R10, [R1+0x227c] ;  /* 0x00227c00010a7983 */ /* 0x001ee80000300800 */
[----:B------:R-:W3:Y:S01]  /*71390*/  LDL.LU R8, [R1+0x2278] ;  /* 0x0022780001087983 */ /* 0x000ee20000300800 */
[----:B------:R-:W-:-:S04]  /*713a0*/  LOP3.LUT R24, R18, 0xffff, RZ, 0xc0, !PT ;  /* 0x0000ffff12187812 */ /* 0x000fc800078ec0ff */
[--C-:B------:R-:W-:Y:S01]  /*713b0*/  PRMT R20, R0, 0x4210, R24.reuse ;  /* 0x0000421000147816 */ /* 0x100fe20000000018 */
[----:B------:R-:W-:Y:S06]  /*713c0*/  BAR.SYNC.DEFER_BLOCKING 0x0 ;  /* 0x0000000000007b1d */ /* 0x000fec0000010000 */
[----:B------:R2:W-:Y:S02]  /*713d0*/  STSM.16.M88.4 [R4], R20 ;  /* 0x0000001404007844 */ /* 0x0005e40000000200 */
[----:B--2---:R-:W-:Y:S02]  /*713e0*/  PRMT R21, R3, 0x5210, R25 ;  /* 0x0000521003157816 */ /* 0x004fe40000000019 */
[----:B---3--:R-:W-:-:S02]  /*713f0*/  PRMT R20, R8, 0x5210, R24 ;  /* 0x0000521008147816 */ /* 0x008fc40000000018 */
[----:B------:R-:W2:Y:S04]  /*71400*/  LDL.LU R24, [R1+0x145c] ;  /* 0x00145c0001187983 */ /* 0x000ea80000300800 */
[----:B------:R-:W3:Y:S04]  /*71410*/  LDL.LU R25, [R1+0x1458] ;  /* 0x0014580001197983 */ /* 0x000ee80000300800 */
[----:B------:R-:W2:Y:S04]  /*71420*/  LDL.LU R18, [R1+0xb0] ;  /* 0x0000b00001127983 */ /* 0x000ea80000300800 */
[----:B------:R-:W2:Y:S04]  /*71430*/  LDL.LU R19, [R1+0xb8] ;  /* 0x0000b80001137983 */ /* 0x000ea80000300800 */
[----:B------:R-:W2:Y:S04]  /*71440*/  LDL.LU R12, [R1+0xb4] ;  /* 0x0000b400010c7983 */ /* 0x000ea80000300800 */
[----:B------:R-:W2:Y:S04]  /*71450*/  LDL.LU R13, [R1+0x13b0] ;  /* 0x0013b000010d7983 */ /* 0x000ea80000300800 */
[----:B------:R-:W2:Y:S04]  /*71460*/  LDL.LU R11, [R1+0x13ac] ;  /* 0x0013ac00010b7983 */ /* 0x000ea80000300800 */
[----:B------:R-:W3:Y:S01]  /*71470*/  LDL.LU R9, [R1+0x1368] ;  /* 0x0013680001097983 */ /* 0x000ee20000300800 */
[----:B------:R-:W-:-:S02]  /*71480*/  LOP3.LUT R16, R16, 0xffff, RZ, 0xc0, !PT ;  /* 0x0000ffff10107812 */ /* 0x000fc400078ec0ff */
[----:B------:R-:W-:Y:S02]  /*71490*/  LOP3.LUT R7, R7, 0xffff, RZ, 0xc0, !PT ;  /* 0x0000ffff07077812 */ /* 0x000fe400078ec0ff */
[----:B----4-:R-:W-:Y:S02]  /*714a0*/  PRMT R22, R5, 0x5210, R26 ;  /* 0x0000521005167816 */ /* 0x010fe4000000001a */
[----:B------:R-:W-:Y:S01]  /*714b0*/  PRMT R23, R6, 0x5210, R27 ;  /* 0x0000521006177816 */ /* 0x000fe2000000001b */
[----:B------:R-:W-:Y:S06]  /*714c0*/  BAR.SYNC.DEFER_BLOCKING 0x0 ;  /* 0x0000000000007b1d */ /* 0x000fec0000010000 */
[----:B--2---:R0:W-:Y:S04]  /*714d0*/  STL.64 [R1+0x2270], R10 ;  /* 0x0022700a01007387 */ /* 0x0041e80000100a00 */
[----:B0-----:R-:W2:Y:S04]  /*714e0*/  LDL.LU R10, [R1+0x1454] ;  /* 0x00145400010a7983 */ /* 0x001ea80000300800 */
[----:B------:R-:W4:Y:S01]  /*714f0*/  LDL.LU R11, [R1+0x1210] ;  /* 0x00121000010b7983 */ /* 0x000f220000300800 */
[----:B------:R-:W-:-:S05]  /*71500*/  IMAD.MOV.U32 R8, RZ, RZ, R17 ;  /* 0x000000ffff087224 */ /* 0x000fca00078e0011 */
[----:B---3--:R-:W-:Y:S04]  /*71510*/  STL.64 [R1+0x2268], R8 ;  /* 0x0022680801007387 */ /* 0x008fe80000100a00 */
[----:B------:R-:W3:Y:S04]  /*71520*/  LDL.LU R0, [R1+0x1364] ;  /* 0x0013640001007983 */ /* 0x000ee80000300800 */
[----:B------:R-:W3:Y:S04]  /*71530*/  LDL.LU R3, [R1+0x1468] ;  /* 0x0014680001037983 */ /* 0x000ee80000300800 */
[----:B------:R-:W3:Y:S04]  /*71540*/  LDL.LU R17, [R1+0x1464] ;  /* 0x0014640001117983 */ /* 0x000ee80000300800 */
[----:B------:R-:W3:Y:S04]  /*71550*/  LDL.LU R5, [R1+0x1460] ;  /* 0x0014600001057983 */ /* 0x000ee80000300800 */
[----:B------:R-:W3:Y:S01]  /*71560*/  LDL.LU R6, [R1+0x1214] ;  /* 0x0012140001067983 */ /* 0x000ee20000300800 */
[----:B--2---:R-:W-:-:S02]  /*71570*/  PRMT R26, R10, 0x4210, R16 ;  /* 0x000042100a1a7816 */ /* 0x004fc40000000010 */
[----:B----4-:R-:W-:Y:S02]  /*71580*/  PRMT R27, R11, 0x4210, R7 ;  /* 0x000042100b1b7816 */ /* 0x010fe40000000007 */
[----:B------:R-:W0:Y:S01]  /*71590*/  LDS.128 R8, [R15] ;  /* 0x000000000f087984 */ /* 0x000e220000000c00 */
[----:B------:R-:W-:Y:S06]  /*715a0*/  BAR.SYNC.DEFER_BLOCKING 0x0 ;  /* 0x0000000000007b1d */ /* 0x000fec0000010000 */
[----:B------:R1:W-:Y:S04]  /*715b0*/  STSM.16.M88.4 [R4], R20 ;  /* 0x0000001404007844 */ /* 0x0003e80000000200 */
[----:B0-----:R-:W-:Y:S04]  /*715c0*/  STL.64 [R1+0xd0], R8 ;  /* 0x0000d00801007387 */ /* 0x001fe80000100a00 */
[----:B------:R-:W-:Y:S01]  /*715d0*/  STL.64 [R1+0xd8], R10 ;  /* 0x0000d80a01007387 */ /* 0x000fe20000100a00 */
[----:B------:R-:W-:Y:S06]  /*715e0*/  BAR.SYNC.DEFER_BLOCKING 0x0 ;  /* 0x0000000000007b1d */ /* 0x000fec0000010000 */
[----:B-1----:R-:W2:Y:S04]  /*715f0*/  LDL.LU R23, [R1+0xac] ;  /* 0x0000ac0001177983 */ /* 0x002ea80000300800 */
[----:B------:R-:W0:Y:S04]  /*71600*/  LDS.128 R8, [R15] ;  /* 0x000000000f087984 */ /* 0x000e280000000c00 */
[----:B0-----:R-:W-:Y:S04]  /*71610*/  STL.64 [R1+0xc0], R8 ;  /* 0x0000c00801007387 */ /* 0x001fe80000100a00 */
[----:B------:R0:W-:Y:S04]  /*71620*/  STL.64 [R1+0xc8], R10 ;  /* 0x0000c80a01007387 */ /* 0x0001e80000100a00 */
[----:B0-----:R-:W4:Y:S04]  /*71630*/  LDL.LU.64 R10, [R1+0x2270] ;  /* 0x00227000010a7983 */ /* 0x001f280000300a00 */
[----:B------:R-:W4:Y:S01]  /*71640*/  LDL.LU.64 R8, [R1+0x2268] ;  /* 0x0022680001087983 */ /* 0x000f220000300a00 */
[----:B------:R-:W-:-:S02]  /*71650*/  LOP3.LUT R29, R29, 0xffff, RZ, 0xc0, !PT ;  /* 0x0000ffff1d1d7812 */ /* 0x000fc400078ec0ff */
[----:B------:R-:W-:Y:S02]  /*71660*/  LOP3.LUT R28, R28, 0xffff, RZ, 0xc0, !PT ;  /* 0x0000ffff1c1c7812 */ /* 0x000fe400078ec0ff */
[--C-:B------:R-:W-:Y:S02]  /*71670*/  PRMT R24, R24, 0x4210, R29.reuse ;  /* 0x0000421018187816 */ /* 0x100fe4000000001d */
[----:B------:R-:W-:Y:S01]  /*71680*/  PRMT R25, R25, 0x4210, R28 ;  /* 0x0000421019197816 */ /* 0x000fe2000000001c */
[----:B------:R-:W-:Y:S01]  /*71690*/  BAR.SYNC.DEFER_BLOCKING 0x0 ;  /* 0x0000000000007b1d */ /* 0x000fe20000010000 */
[----:B------:R-:W-:Y:S02]  /*716a0*/  PRMT R20, R18, 0x5210, R29 ;  /* 0x0000521012147816 */ /* 0x000fe4000000001d */
[----:B------:R-:W-:-:S03]  /*716b0*/  PRMT R22, R19, 0x5210, R16 ;  /* 0x0000521013167816 */ /* 0x000fc60000000010 */
[----:B------:R-:W4:Y:S04]  /*716c0*/  LDL.LU R18, [R1+0x1ac] ;  /* 0x0001ac0001127983 */ /* 0x000f280000300800 */
[----:B------:R-:W4:Y:S04]  /*716d0*/  LDL.LU R19, [R1+0x1a0] ;  /* 0x0001a00001137983 */ /* 0x000f280000300800 */
[----:B------:R0:W-:Y:S01]  /*716e0*/  STSM.16.M88.4 [R4], R24 ;  /* 0x0000001804007844 */ /* 0x0001e20000000200 */
[----:B--2---:R-:W-:Y:S02]  /*716f0*/  PRMT R21, R23, 0x5210, R28 ;  /* 0x0000521017157816 */ /* 0x004fe4000000001c */
[----:B------:R-:W-:Y:S01]  /*71700*/  PRMT R23, R12, 0x5210, R7 ;  /* 0x000052100c177816 */ /* 0x000fe20000000007 */
[----:B------:R-:W-:Y:S01]  /*71710*/  BAR.SYNC.DEFER_BLOCKING 0x0 ;  /* 0x0000000000007b1d */ /* 0x000fe20000010000 */
[----:B---3--:R-:W-:-:S02]  /*71720*/  LOP3.LUT R7, R0, 0xffff, RZ, 0xc0, !PT ;  /* 0x0000ffff00077812 */ /* 0x008fc400078ec0ff */
[----:B------:R-:W-:Y:S02]  /*71730*/  LOP3.LUT R28, R13, 0xffff, RZ, 0xc0, !PT ;  /* 0x0000ffff0d1c7812 */ /* 0x000fe400078ec0ff */
[----:B0-----:R-:W-:Y:S02]  /*71740*/  PRMT R27, R6, 0x4210, R7 ;  /* 0x00004210061b7816 */ /* 0x001fe40000000007 */
[----:B------:R-:W-:Y:S02]  /*71750*/  PRMT R24, R3, 0x4210, R28 ;  /* 0x0000421003187816 */ /* 0x000fe4000000001c */
[----:B----4-:R-:W-:Y:S02]  /*71760*/  LOP3.LUT R16, R11, 0xffff, RZ, 0xc0, !PT ;  /* 0x0000ffff0b107812 */ /* 0x010fe400078ec0ff */
[----:B------:R-:W-:Y:S02]  /*71770*/  LOP3.LUT R29, R9, 0xffff, RZ, 0xc0, !PT ;  /* 0x0000ffff091d7812 */ /* 0x000fe400078ec0ff */
[----:B------:R-:W-:-:S02]  /*71780*/  PRMT R25, R17, 0x4210, R16 ;  /* 0x0000421011197816 */ /* 0x000fc40000000010 */
[----:B------:R-:W-:-:S05]  /*71790*/  PRMT R26, R5, 0x4210, R29 ;  /* 0x00004210051a7816 */ /* 0x000fca000000001d */
[----:B------:R-:W-:Y:S04]  /*717a0*/  STL.64 [R1+0x2260], R26 ;  /* 0x0022601a01007387 */ /* 0x000fe80000100a00 */
[----:B------:R-:W-:Y:S04]  /*717b0*/  STL.64 [R1+0x2258], R24 ;  /* 0x0022581801007387 */ /* 0x000fe80000100a00 */
[----:B------:R-:W0:Y:S01]  /*717c0*/  LDS.128 R24, [R15] ;  /* 0x000000000f187984 */ /* 0x000e220000000c00 */
[----:B------:R-:W-:Y:S06]  /*717d0*/  BAR.SYNC.DEFER_BLOCKING 0x0 ;  /* 0x0000000000007b1d */ /* 0x000fec0000010000 */
[----:B------:R-:W2:Y:S04]  /*717e0*/  LDL.LU R12, [R1+0x13d0] ;  /* 0x0013d000010c7983 */ /* 0x000ea80000300800 */
[----:B------:R-:W3:Y:S04]  /*717f0*/  LDL.LU R13, [R1+0x13cc] ;  /* 0x0013cc00010d7983 */ /* 0x000ee80000300800 */
[----:B------:R-:W4:Y:S04]  /*71800*/  LDL.LU R11, [R1+0x1378] ;  /* 0x00137800010b7983 */ /* 0x000f280000300800 */
[----:B------:R-:W2:Y:S04]  /*71810*/  LDL.LU R6, [R1+0x1374] ;  /* 0x0013740001067983 */ /* 0x000ea80000300800 */
[----:B------:R1:W-:Y:S04]  /*71820*/  STSM.16.M88.4 [R4], R20 ;  /* 0x0000001404007844 */ /* 0x0003e80000000200 */
[----:B------:R-:W3:Y:S04]  /*71830*/  LDL.LU R9, [R1+0x1474] ;  /* 0x0014740001097983 */ /* 0x000ee80000300800 */
[----:B------:R-:W3:Y:S04]  /*71840*/  LDL.LU R0, [R1+0x1470] ;  /* 0x0014700001007983 */ /* 0x000ee80000300800 */
[----:B------:R-:W3:Y:S01]  /*71850*/  LDL.LU R5, [R1+0x146c] ;  /* 0x00146c0001057983 */ /* 0x000ee20000300800 */
[----:B-1----:R-:W-:-:S03]  /*71860*/  IMAD.MOV.U32 R22, RZ, RZ, R15 ;  /* 0x000000ffff167224 */ /* 0x002fc600078e000f */
[----:B0-----:R-:W-:Y:S01]  /*71870*/  STL [R1+0xb0], R24 ;  /* 0x0000b01801007387 */ /* 0x001fe20000100800 */
[----:B------:R-:W-:-:S03]  /*71880*/  IMAD.MOV.U32 R17, RZ, RZ, R25 ;  /* 0x000000ffff117224 */ /* 0x000fc600078e0019 */
[----:B------:R-:W-:Y:S01]  /*71890*/  STL.64 [R1+0xb8], R26 ;  /* 0x0000b81a01007387 */ /* 0x000fe20000100a00 */
[----:B------:R-:W-:Y:S06]  /*718a0*/  BAR.SYNC.DEFER_BLOCKING 0x0 ;  /* 0x0000000000007b1d */ /* 0x000fec0000010000 */
[----:B------:R-:W3:Y:S04]  /*718b0*/  LDL.LU R3, [R1+0x1218] ;  /* 0x0012180001037983 */ /* 0x000ee80000300800 */
[----:B------:R-:W0:Y:S04]  /*718c0*/  LDS.128 R24, [R22] ;  /* 0x0000000016187984 */ /* 0x000e280000000c00 */
[----:B------:R1:W-:Y:S04]  /*718d0*/  STL [R1+0x20a0], R17 ;  /* 0x0020a01101007387 */ /* 0x0003e80000100800 */
[----:B-1----:R-:W3:Y:S04]  /*718e0*/  LDL.LU R17, [R1+0x1a8] ;  /* 0x0001a80001117983 */ /* 0x002ee80000300800 */
[----:B------:R-:W4:Y:S04]  /*718f0*/  LDL.LU R23, [R1+0x1a4] ;  /* 0x0001a40001177983 */ /* 0x000f280000300800 */
[----:B0-----:R-:W-:Y:S01]  /*71900*/  STL.64 [R1+0xa0], R24 ;  /* 0x0000a01801007387 */ /* 0x001fe20000100a00 */
[----:B------:R-:W-:-:S03]  /*71910*/  IMAD.MOV.U32 R15, RZ, RZ, R27 ;  /* 0x000000ffff0f7224 */ /* 0x000fc600078e001b */
[----:B------:R0:W-:Y:S04]  /*71920*/  STL [R1+0xa8], R26 ;  /* 0x0000a81a01007387 */ /* 0x0001e80000100800 */
[----:B0-----:R-:W4:Y:S04]  /*71930*/  LDL.LU.64 R26, [R1+0x2260] ;  /* 0x00226000011a7983 */ /* 0x001f280000300a00 */
[----:B------:R-:W4:Y:S01]  /*71940*/  LDL.LU.64 R24, [R1+0x2258] ;  /* 0x0022580001187983 */ /* 0x000f220000300a00 */
[----:B------:R-:W-:Y:S01]  /*71950*/  BAR.SYNC.DEFER_BLOCKING 0x0 ;  /* 0x0000000000007b1d */ /* 0x000fe20000010000 */
[----:B------:R-:W-:-:S05]  /*71960*/  PRMT R21, R18, 0x5210, R16 ;  /* 0x0000521012157816 */ /* 0x000fca0000000010 */
[----:B------:R0:W-:Y:S04]  /*71970*/  STL [R1+0x2078], R15 ;  /* 0x0020780f01007387 */ /* 0x0001e80000100800 */
[----:B------:R-:W-:Y:S01]  /*71980*/  STL [R1+0x20fc], R14 ;  /* 0x0020fc0e01007387 */ /* 0x000fe20000100800 */
[----:B0-----:R-:W-:Y:S01]  /*71990*/  IMAD.MOV.U32 R15, RZ, RZ, R22 ;  /* 0x000000ffff0f7224 */ /* 0x001fe200078e0016 */
[----:B--2---:R-:W-:Y:S02]  /*719a0*/  LOP3.LUT R6, R6, 0xffff, RZ, 0xc0, !PT ;  /* 0x0000ffff06067812 */ /* 0x004fe400078ec0ff */
[----:B---3--:R-:W-:Y:S02]  /*719b0*/  PRMT R22, R17, 0x5210, R29 ;  /* 0x0000521011167816 */ /* 0x008fe4000000001d */
[----:B----4-:R-:W-:-:S02]  /*719c0*/  PRMT R20, R23, 0x5210, R28 ;  /* 0x0000521017147816 */ /* 0x010fc4000000001c */
[----:B------:R-:W-:-:S05]  /*719d0*/  PRMT R23, R19, 0x5210, R7 ;  /* 0x0000521013177816 */ /* 0x000fca0000000007 */
[----:B------:R-:W-:Y:S04]  /*719e0*/  STL.64 [R1+0x2250], R22 ;  /* 0x0022501601007387 */ /* 0x000fe80000100a00 */
[----:B------:R-:W-:Y:S04]  /*719f0*/  STL.64 [R1+0x2248], R20 ;  /* 0x0022481401007387 */ /* 0x000fe80000100a00 */
[----:B------:R0:W-:Y:S01]  /*71a00*/  STSM.16.M88.4 [R4], R24 ;  /* 0x0000001804007844 */ /* 0x0001e20000000200 */
[----:B------:R-:W-:Y:S01]  /*71a10*/  BAR.SYNC.DEFER_BLOCKING 0x0 ;  /* 0x0000000000007b1d */ /* 0x000fe20000010000 */
[----:B------:R-:W-:-:S02]  /*71a20*/  LOP3.LUT R7, R11, 0xffff, RZ, 0xc0, !PT ;  /* 0x0000ffff0b077812 */ /* 0x000fc400078ec0ff */
[----:B------:R-:W-:-:S03]  /*71a30*/  LOP3.LUT R29, R12, 0xffff, RZ, 0xc0, !PT ;  /* 0x0000ffff0c1d7812 */ /* 0x000fc600078ec0ff */
[----:B------:R-:W2:Y:S01]  /*71a40*/  LDL.LU R17, [R1+0x1b0] ;  /* 0x0001b00001117983 */ /* 0x000ea20000300800 */
[----:B------:R-:W-:-:S03]  /*71a50*/  LOP3.LUT R28, R13, 0xffff, RZ, 0xc0, !PT ;  /* 0x0000ffff0d1c7812 */ /* 0x000fc600078ec0ff */
[----:B------:R-:W3:Y:S04]  /*71a60*/  LDL.LU R16, [R1+0x1b4] ;  /* 0x0001b40001107983 */ /* 0x000ee80000300800 */
[----:B------:R-:W1:Y:S01]  /*71a70*/  LDS.128 R20, [R15] ;  /* 0x000000000f147984 */ /* 0x000e620000000c00 */
[----:B0-----:R-:W-:-:S03]  /*71a80*/  PRMT R26, R5, 0x4210, R7 ;  /* 0x00004210051a7816 */ /* 0x001fc60000000007 */
[----:B------:R-:W4:Y:S04]  /*71a90*/  LDL.LU R11, [R1+0x1b8] ;  /* 0x0001b800010b7983 */ /* 0x000f280000300800 */
[----:B------:R-:W2:Y:S01]  /*71aa0*/  LDL.LU R18, [R1+0x13d8] ;  /* 0x0013d80001127983 */ /* 0x000ea20000300800 */
[----:B------:R-:W-:-:S03]  /*71ab0*/  PRMT R24, R9, 0x4210, R29 ;  /* 0x0000421009187816 */ /* 0x000fc6000000001d */
[----:B------:R-:W2:Y:S01]  /*71ac0*/  LDL.LU R5, [R1+0x138c] ;  /* 0x00138c0001057983 */ /* 0x000ea20000300800 */
[----:B------:R-:W-:-:S03]  /*71ad0*/  PRMT R25, R0, 0x4210, R28 ;  /* 0x0000421000197816 */ /* 0x000fc6000000001c */
[----:B------:R-:W2:Y:S04]  /*71ae0*/  LDL.LU R19, [R1+0x1388] ;  /* 0x0013880001137983 */ /* 0x000ea80000300800 */
[----:B------:R-:W2:Y:S01]  /*71af0*/  LDL.LU R12, [R1+0x1480] ;  /* 0x00148000010c7983 */ /* 0x000ea20000300800 */
[----:B------:R-:W-:-:S03]  /*71b00*/  PRMT R27, R3, 0x4210, R6 ;  /* 0x00004210031b7816 */ /* 0x000fc60000000006 */
[----:B------:R-:W2:Y:S04]  /*71b10*/  LDL.LU R13, [R1+0x147c] ;  /* 0x00147c00010d7983 */ /* 0x000ea80000300800 */
[----:B------:R-:W2:Y:S04]  /*71b20*/  LDL.LU R9, [R1+0x1478] ;  /* 0x0014780001097983 */ /* 0x000ea80000300800 */
[----:B------:R-:W2:Y:S01]  /*71b30*/  LDL.LU R0, [R1+0x121c] ;  /* 0x00121c0001007983 */ /* 0x000ea20000300800 */
[----:B------:R-:W-:Y:S01]  /*71b40*/  BAR.SYNC.DEFER_BLOCKING 0x0 ;  /* 0x0000000000007b1d */ /* 0x000fe20000010000 */
[----:B-1----:R-:W-:-:S05]  /*71b50*/  IMAD.MOV.U32 R3, RZ, RZ, R22 ;  /* 0x000000ffff037224 */ /* 0x002fca00078e0016 */
[----:B------:R-:W-:Y:S04]  /*71b60*/  STL.64 [R1+0x90], R20 ;  /* 0x0000901401007387 */ /* 0x000fe80000100a00 */
[----:B------:R0:W-:Y:S04]  /*71b70*/  STL [R1+0x9c], R23 ;  /* 0x00009c1701007387 */ /* 0x0001e80000100800 */
[----:B0-----:R-:W2:Y:S04]  /*71b80*/  LDL.LU.64 R22, [R1+0x2250] ;  /* 0x0022500001167983 */ /* 0x001ea80000300a00 */
[----:B------:R-:W2:Y:S04]  /*71b90*/  LDL.LU.64 R20, [R1+0x2248] ;  /* 0x0022480001147983 */ /* 0x000ea80000300a00 */
[----:B------:R0:W-:Y:S04]  /*71ba0*/  STL.64 [R1+0x2048], R2 ;  /* 0x0020480201007387 */ /* 0x0001e80000100a00 */
[----:B0-----:R-:W3:Y:S04]  /*71bb0*/  LDL.LU R2, [R1+0x1bc] ;  /* 0x0001bc0001027983 */ /* 0x001ee80000300800 */
[----:B------:R-:W3:Y:S04]  /*71bc0*/  LDL.LU R3, [R1+0x13dc] ;  /* 0x0013dc0001037983 */ /* 0x000ee80000300800 */
[----:B--2---:R-:W-:Y:S01]  /*71bd0*/  STSM.16.M88.4 [R4], R20 ;  /* 0x0000001404007844 */ /* 0x004fe20000000200 */
[----:B------:R-:W-:Y:S06]  /*71be0*/  BAR.SYNC.DEFER_BLOCKING 0x0 ;  /* 0x0000000000007b1d */ /* 0x000fec0000010000 */
[----:B------:R-:W0:Y:S02]  /*71bf0*/  LDS.128 R20, [R15] ;  /* 0x000000000f147984 */ /* 0x000e240000000c00 */
[----:B------:R-:W-:Y:S06]  /*71c00*/  BAR.SYNC.DEFER_BLOCKING 0x0 ;  /* 0x0000000000007b1d */ /* 0x000fec0000010000 */
[----:B0-----:R0:W-:Y:S04]  /*71c10*/  STL.64 [R1+0x80], R20 ;  /* 0x0000801401007387 */ /* 0x0011e80000100a00 */
[----:B------:R4:W-:Y:S04]  /*71c20*/  STL.64 [R1+0x88], R22 ;  /* 0x0000881601007387 */ /* 0x0009e80000100a00 */
[----:B------:R-:W2:Y:S01]  /*71c30*/  LDL.LU R14, [R1+0xf94] ;  /* 0x000f9400010e7983 */ /* 0x000ea20000300800 */
[----:B0-----:R-:W-:-:S02]  /*71c40*/  PRMT R21, R17, 0x5210, R28 ;  /* 0x0000521011157816 */ /* 0x001fc4000000001c */
[----:B---3--:R-:W-:Y:S01]  /*71c50*/  PRMT R20, R16, 0x5210, R29 ;  /* 0x0000521010147816 */ /* 0x008fe2000000001d */
[----:B------:R-:W3:Y:S01]  /*71c60*/  LDL.LU R17, [R1+0xf90] ;  /* 0x000f900001117983 */ /* 0x000ee20000300800 */
[----:B----4-:R-:W-:-:S03]  /*71c70*/  PRMT R22, R11, 0x5210, R7 ;  /* 0x000052100b167816 */ /* 0x010fc60000000007 */
[----:B------:R-:W4:Y:S04]  /*71c80*/  LDL.LU R16, [R1+0xfb8] ;  /* 0x000fb80001107983 */ /* 0x000f280000300800 */
[----:B------:R-:W2:Y:S04]  /*71c90*/  LDL.LU R7, [R1+0x13e8] ;  /* 0x0013e80001077983 */ /* 0x000ea80000300800 */
[----:B------:R-:W2:Y:S04]  /*71ca0*/  LDL.LU R11, [R1+0x13e4] ;  /* 0x0013e400010b7983 */ /* 0x000ea80000300800 */
[----:B------:R0:W-:Y:S01]  /*71cb0*/  STSM.16.M88.4 [R4], R24 ;  /* 0x0000001804007844 */ /* 0x0001e20000000200 */
[----:B------:R-:W-:-:S04]  /*71cc0*/  LOP3.LUT R29, R5, 0xffff, RZ, 0xc0, !PT ;  /* 0x0000ffff051d7812 */ /* 0x000fc800078ec0ff */
[----:B0-----:R-:W-:Y:S02]  /*71cd0*/  PRMT R26, R9, 0x4210, R29 ;  /* 0x00004210091a7816 */ /* 0x001fe4000000001d */
[----:B------:R-:W-:Y:S01]  /*71ce0*/  PRMT R23, R2, 0x5210, R6 ;  /* 0x0000521002177816 */ /* 0x000fe20000000006 */
[----:B------:R-:W-:Y:S01]  /*71cf0*/  BAR.SYNC.DEFER_BLOCKING 0x0 ;  /* 0x0000000000007b1d */ /* 0x000fe20000010000 */
[----:B------:R-:W-:Y:S02]  /*71d00*/  LOP3.LUT R28, R3, 0xffff, RZ, 0xc0, !PT ;  /* 0x0000ffff031c7812 */ /* 0x000fe400078ec0ff */
[----:B------:R-:W-:Y:S02]  /*71d10*/  LOP3.LUT R3, R18, 0xffff, RZ, 0xc0, !PT ;  /* 0x0000ffff12037812 */ /* 0x000fe400078ec0ff */
[----:B------:R-:W-:Y:S02]  /*71d20*/  LOP3.LUT R2, R19, 0xffff, RZ, 0xc0, !PT ;  /* 0x0000ffff13027812 */ /* 0x000fe400078ec0ff */
[----:B------:R-:W-:Y:S01]  /*71d30*/  PRMT R24, R12, 0x4210, R28 ;  /* 0x000042100c187816 */ /* 0x000fe2000000001c */
[----:B--2---:R-:W-:Y:S04]  /*71d40*/  STL.64 [R1+0x2238], R10 ;  /* 0x0022380a01007387 */ /* 0x004fe80000100a00 */
[----:B------:R-:W-:Y:S04]  /*71d50*/  STL [R1+0x2230], R8 ;  /* 0x0022300801007387 */ /* 0x000fe80000100800 */
[----:B------:R-:W0:Y:S04]  /*71d60*/  LDS.128 R8, [R15] ;  /* 0x000000000f087984 */ /* 0x000e280000000c00 */
[----:B------:R-:W2:Y:S04]  /*71d70*/  LDL.LU R6, [R1+0x2240] ;  /* 0x0022400001067983 */ /* 0x000ea80000300800 */
[----:B------:R-:W2:Y:S04]  /*71d80*/  LDL.LU R5, [R1+0x13a4] ;  /* 0x0013a40001057983 */ /* 0x000ea80000300800 */
[----:B------:R-:W2:Y:S04]  /*71d90*/  LDL.LU R18, [R1+0x13a0] ;  /* 0x0013a00001127983 */ /* 0x000ea80000300800 */
[----:B------:R-:W2:Y:S04]  /*71da0*/  LDL.LU R19, [R1+0x148c] ;  /* 0x00148c0001137983 */ /* 0x000ea80000300800 */
[----:B------:R-:W2:Y:S01]  /*71db0*/  LDL.LU R12, [R1+0x1488] ;  /* 0x00148800010c7983 */ /* 0x000ea20000300800 */
[----:B------:R-:W-:Y:S06]  /*71dc0*/  BAR.SYNC.DEFER_BLOCKING 0x0 ;  /* 0x0000000000007b1d */ /* 0x000fec0000010000 */
[----:B0-----:R-:W-:Y:S04]  /*71dd0*/  STL.64 [R1+0x70], R8 ;  /* 0x0000700801007387 */ /* 0x001fe80000100a00 */
[----:B------:R0:W-:Y:S04]  /*71de0*/  STL.64 [R1+0x78], R10 ;  /* 0x0000780a01007387 */ /* 0x0001e80000100a00 */
[----:B0-----:R-:W2:Y:S04]  /*71df0*/  LDL.LU.64 R10, [R1+0x2238] ;  /* 0x00223800010a7983 */ /* 0x001ea80000300a00 */
[----:B------:R-:W-:Y:S01]  /*71e00*/  STSM.16.M88.4 [R4], R20 ;  /* 0x0000001404007844 */ /* 0x000fe20000000200 */
[----:B------:R-:W-:Y:S01]  /*71e10*/  BAR.SYNC.DEFER_BLOCKING 0x0 ;  /* 0x0000000000007b1d */ /* 0x000fe20000010000 */
[----:B------:R-:W-:-:S02]  /*71e20*/  PRMT R25, R13, 0x4210, R3 ;  /* 0x000042100d197816 */ /* 0x000fc40000000003 */
[----:B------:R-:W-:-:S03]  /*71e30*/  PRMT R27, R0, 0x4210, R2 ;  /* 0x00004210001b7816 */ /* 0x000fc60000000002 */
[----:B------:R-:W3:Y:S04]  /*71e40*/  LDL.LU R8, [R1+0x2230] ;  /* 0x0022300001087983 */ /* 0x000ee80000300800 */
[----:B------:R-:W3:Y:S04]  /*71e50*/  LDL.LU R13, [R1+0x1484] ;  /* 0x00148400010d7983 */ /* 0x000ee80000300800 */
[----:B------:R-:W3:Y:S04]  /*71e60*/  LDL.LU R0, [R1+0x1220] ;  /* 0x0012200001007983 */ /* 0x000ee80000300800 */
[----:B------:R-:W0:Y:S01]  /*71e70*/  LDS.128 R20, [R15] ;  /* 0x000000000f147984 */ /* 0x000e220000000c00 */
[----:B------:R-:W-:Y:S06]  /*71e80*/  BAR.SYNC.DEFER_BLOCKING 0x0 ;  /* 0x0000000000007b1d */ /* 0x000fec0000010000 */
[----:B0-----:R0:W-:Y:S04]  /*71e90*/  STL.64 [R1+0x60], R20 ;  /* 0x0000601401007387 */ /* 0x0011e80000100a00 */
[----:B------:R-:W-:Y:S01]  /*71ea0*/  STL [R1+0x6c], R23 ;  /* 0x00006c1701007387 */ /* 0x000fe20000100800 */
[----:B0-----:R-:W-:-:S02]  /*71eb0*/  PRMT R20, R14, 0x5210, R28 ;  /* 0x000052100e147816 */ /* 0x001fc4000000001c */
[----:B----4-:R-:W-:Y:S02]  /*71ec0*/  PRMT R21, R16, 0x5210, R3 ;  /* 0x0000521010157816 */ /* 0x010fe40000000003 */
[----:B------:R-:W4:Y:S01]  /*71ed0*/  LDL.LU R3, [R1+0xfc0] ;  /* 0x000fc00001037983 */ /* 0x000f220000300800 */
[----:B--2---:R-:W-:-:S03]  /*71ee0*/  LOP3.LUT R28, R11, 0xffff, RZ, 0xc0, !PT ;  /* 0x0000ffff0b1c7812 */ /* 0x004fc600078ec0ff */
[----:B------:R-:W2:Y:S04]  /*71ef0*/  LDL.LU R11, [R1+0x13f8] ;  /* 0x0013f800010b7983 */ /* 0x000ea80000300800 */
[----:B------:R0:W-:Y:S01]  /*71f00*/  STSM.16.M88.4 [R4], R24 ;  /* 0x0000001804007844 */ /* 0x0001e20000000200 */
[----:B------:R-:W-:Y:S01]  /*71f10*/  LOP3.LUT R5, R5, 0xffff, RZ, 0xc0, !PT ;  /* 0x0000ffff05057812 */ /* 0x000fe200078ec0ff */
[----:B---3--:R-:W-:Y:S02]  /*71f20*/  IMAD.MOV.U32 R9, RZ, RZ, R8 ;  /* 0x000000ffff097224 */ /* 0x008fe400078e0008 */
[----:B------:R-:W-:Y:S01]  /*71f30*/  IMAD.MOV.U32 R8, RZ, RZ, R22 ;  /* 0x000000ffff087224 */ /* 0x000fe200078e0016 */
[----:B0-----:R-:W-:Y:S01]  /*71f40*/  PRMT R26, R13, 0x4210, R5 ;  /* 0x000042100d1a7816 */ /* 0x001fe20000000005 */
[----:B------:R-:W-:Y:S01]  /*71f50*/  IMAD.MOV.U32 R13, RZ, RZ, R9 ;  /* 0x000000ffff0d7224 */ /* 0x000fe200078e0009 */
[----:B------:R-:W-:-:S02]  /*71f60*/  PRMT R22, R17, 0x5210, R29 ;  /* 0x0000521011167816 */ /* 0x000fc4000000001d */
[----:B------:R-:W-:Y:S01]  /*71f70*/  PRMT R23, R6, 0x5210, R2 ;  /* 0x0000521006177816 */ /* 0x000fe20000000002 */
[----:B------:R-:W-:Y:S01]  /*71f80*/  BAR.SYNC.DEFER_BLOCKING 0x0 ;  /* 0x0000000000007b1d */ /* 0x000fe20000010000 */
[----:B------:R-:W-:Y:S02]  /*71f90*/  LOP3.LUT R29, R7, 0xffff, RZ, 0xc0, !PT ;  /* 0x0000ffff071d7812 */ /* 0x000fe400078ec0ff */
[----:B------:R-:W-:Y:S02]  /*71fa0*/  LOP3.LUT R2, R18, 0xffff, RZ, 0xc0, !PT ;  /* 0x0000ffff12027812 */ /* 0x000fe400078ec0ff */
[----:B------:R-:W-:Y:S02]  /*71fb0*/  PRMT R24, R19, 0x4210, R29 ;  /* 0x0000421013187816 */ /* 0x000fe4000000001d */
[----:B------:R-:W-:Y:S02]  /*71fc0*/  PRMT R25, R12, 0x4210, R28 ;  /* 0x000042100c197816 */ /* 0x000fe4000000001c */
[----:B------:R-:W-:Y:S01]  /*71fd0*/  PRMT R27, R0, 0x4210, R2 ;  /* 0x00004210001b7816 */ /* 0x000fe20000000002 */
[----:B--2---:R-:W-:Y:S04]  /*71fe0*/  STL.64 [R1+0x2228], R10 ;  /* 0x0022280a01007387 */ /* 0x004fe80000100a00 */
[----:B------:R-:W-:Y:S04]  /*71ff0*/  STL [R1+0x2224], R8 ;  /* 0x0022240801007387 */ /* 0x000fe80000100800 */
[----:B------:R-:W0:Y:S01]  /*72000*/  LDS.128 R8, [R15] ;  /* 0x000000000f087984 */ /* 0x000e220000000c00 */
[----:B------:R-:W-:Y:S06]  /*72010*/  BAR.SYNC.DEFER_BLOCKING 0x0 ;  /* 0x0000000000007b1d */ /* 0x000fec0000010000 */
[----:B------:R-:W2:Y:S04]  /*72020*/  LDL.LU R14, [R1+0x13f4] ;  /* 0x0013f400010e7983 */ /* 0x000ea80000300800 */
[----:B------:R-:W3:Y:S04]  /*72030*/  LDL.LU R17, [R1+0x13b8] ;  /* 0x0013b80001117983 */ /* 0x000ee80000300800 */
[----:B------:R-:W2:Y:S04]  /*72040*/  LDL.LU R16, [R1+0x13b4] ;  /* 0x0013b40001107983 */ /* 0x000ea80000300800 */
[----:B------:R-:W2:Y:S04]  /*72050*/  LDL.LU R7, [R1+0x1498] ;  /* 0x0014980001077983 */ /* 0x000ea80000300800 */
[----:B------:R-:W-:Y:S04]  /*72060*/  STSM.16.M88.4 [R4], R20 ;  /* 0x0000001404007844 */ /* 0x000fe80000000200 */
[----:B------:R-:W2:Y:S04]  /*72070*/  LDL.LU R18, [R1+0x1494] ;  /* 0x0014940001127983 */ /* 0x000ea80000300800 */
[----:B------:R-:W2:Y:S04]  /*72080*/  LDL.LU R19, [R1+0x1490] ;  /* 0x0014900001137983 */ /* 0x000ea80000300800 */
[----:B------:R-:W2:Y:S01]  /*72090*/  LDL.LU R12, [R1+0x1224] ;  /* 0x00122400010c7983 */ /* 0x000ea20000300800 */
[----:B0-----:R-:W-:-:S03]  /*720a0*/  IMAD.MOV.U32 R0, RZ, RZ, R11 ;  /* 0x000000ffff007224 */ /* 0x001fc600078e000b */
[----:B------:R-:W-:Y:S04]  /*720b0*/  STL.64 [R1+0x50], R8 ;  /* 0x0000500801007387 */ /* 0x000fe80000100a00 */
[----:B------:R-:W-:Y:S01]  /*720c0*/  STL [R1+0x58], R10 ;  /* 0x0000580a01007387 */ /* 0x000fe20000100800 */
[----:B------:R-:W-:Y:S06]  /*720d0*/  BAR.SYNC.DEFER_BLOCKING 0x0 ;  /* 0x0000000000007b1d */ /* 0x000fec0000010000 */
[----:B------:R-:W0:Y:S04]  /*720e0*/  LDS.128 R8, [R15] ;  /* 0x000000000f087984 */ /* 0x000e280000000c00 */
[----:B------:R1:W-:Y:S01]  /*720f0*/  STL [R1+0x1f90], R0 ;  /* 0x001f900001007387 */ /* 0x0003e20000100800 */
[----:B------:R-:W-:Y:S06]  /*72100*/  BAR.SYNC.DEFER_BLOCKING 0x0 ;  /* 0x0000000000007b1d */ /* 0x000fec0000010000 */
[----:B-1----:R-:W2:Y:S04]  /*72110*/  LDL.LU R0, [R1+0x1208] ;  /* 0x0012080001007983 */ /* 0x002ea80000300800 */
[----:B------:R-:W2:Y:S04]  /*72120*/  LDL.LU R22, [R1+0xfbc] ;  /* 0x000fbc0001167983 */ /* 0x000ea80000300800 */
[----:B------:R-:W3:Y:S04]  /*72130*/  LDL.LU R23, [R1+0xfc4] ;  /* 0x000fc40001177983 */ /* 0x000ee80000300800 */
[----:B0-----:R0:W-:Y:S04]  /*72140*/  STL.64 [R1+0x40], R8 ;  /* 0x0000400801007387 */ /* 0x0011e80000100a00 */
[----:B------:R1:W-:Y:S01]  /*72150*/  STL [R1+0x48], R10 ;  /* 0x0000480a01007387 */ /* 0x0003e20000100800 */
[----:B0-----:R-:W-:-:S03]  /*72160*/  IMAD.MOV.U32 R9, RZ, RZ, R11 ;  /* 0x000000ffff097224 */ /* 0x001fc600078e000b */
[----:B-1----:R-:W3:Y:S04]  /*72170*/  LDL.LU.64 R10, [R1+0x2228] ;  /* 0x00222800010a7983 */ /* 0x002ee80000300a00 */
[----:B------:R-:W4:Y:S01]  /*72180*/  LDL.LU R8, [R1+0x2224] ;  /* 0x0022240001087983 */ /* 0x000f220000300800 */
[----:B--2---:R-:W-:Y:S02]  /*72190*/  PRMT R21, R22, 0x5210, R28 ;  /* 0x0000521016157816 */ /* 0x004fe4000000001c */
[----:B------:R-:W-:Y:S02]  /*721a0*/  PRMT R22, R0, 0x5210, R5 ;  /* 0x0000521000167816 */ /* 0x000fe40000000005 */
[----:B---3--:R-:W-:Y:S01]  /*721b0*/  LOP3.LUT R28, R11, 0xffff, RZ, 0xc0, !PT ;  /* 0x0000ffff0b1c7812 */ /* 0x008fe200078ec0ff */
[----:B----4-:R0:W-:Y:S04]  /*721c0*/  STL.64 [R1+0x1fb0], R8 ;  /* 0x001fb00801007387 */ /* 0x0101e80000100a00 */
[----:B------:R-:W2:Y:S04]  /*721d0*/  LDL.LU R5, [R1+0x2220] ;  /* 0x0022200001057983 */ /* 0x000ea80000300800 */
[----:B------:R-:W3:Y:S01]  /*721e0*/  LDL.LU R11, [R1+0x4] ;  /* 0x00000400010b7983 */ /* 0x000ee20000300800 */
[----:B------:R-:W-:-:S02]  /*721f0*/  PRMT R20, R23, 0x5210, R29 ;  /* 0x0000521017147816 */ /* 0x000fc4000000001d */
[----:B------:R-:W-:Y:S02]  /*72200*/  LOP3.LUT R14, R14, 0xffff, RZ, 0xc0, !PT ;  /* 0x0000ffff0e0e7812 */ /* 0x000fe400078ec0ff */
[----:B------:R-:W-:Y:S02]  /*72210*/  LOP3.LUT R29, R17, 0xffff, RZ, 0xc0, !PT ;  /* 0x0000ffff111d7812 */ /* 0x000fe400078ec0ff */
[----:B------:R-:W-:Y:S02]  /*72220*/  LOP3.LUT R16, R16, 0xffff, RZ, 0xc0, !PT ;  /* 0x0000ffff10107812 */ /* 0x000fe400078ec0ff */
[----:B------:R-:W-:Y:S02]  /*72230*/  PRMT R23, R3, 0x5210, R2 ;  /* 0x0000521003177816 */ /* 0x000fe40000000002 */
[----:B0-----:R-:W-:Y:S02]  /*72240*/  PRMT R8, R18, 0x4210, R14 ;  /* 0x0000421012087816 */ /* 0x001fe4000000000e */
[----:B------:R-:W-:-:S02]  /*72250*/  PRMT R3, R19, 0x4210, R29 ;  /* 0x0000421013037816 */ /* 0x000fc4000000001d */
[----:B------:R-:W-:Y:S02]  /*72260*/  PRMT R2, R12, 0x4210, R16 ;  /* 0x000042100c027816 */ /* 0x000fe40000000010 */
[----:B------:R-:W-:Y:S01]  /*72270*/  PRMT R9, R7, 0x4210, R28 ;  /* 0x0000421007097816 */ /* 0x000fe2000000001c */
[----:B------:R-:W-:Y:S01]  /*72280*/  STSM.16.M88.4 [R4], R24 ;  /* 0x0000001804007844 */ /* 0x000fe20000000200 */
[----:B------:R-:W-:Y:S06]  /*72290*/  BAR.SYNC.DEFER_BLOCKING 0x0 ;  /* 0x0000000000007b1d */ /* 0x000fec0000010000 */
[----:B------:R-:W0:Y:S02]  /*722a0*/  LDS.128 R24, [R15] ;  /* 0x000000000f187984 */ /* 0x000e240000000c00 */
[----:B------:R-:W-:Y:S06]  /*722b0*/  BAR.SYNC.DEFER_BLOCKING 0x0 ;  /* 0x0000000000007b1d */ /* 0x000fec0000010000 */
[----:B---3--:R1:W-:Y:S04]  /*722c0*/  STL.64 [R1+0x21f0], R10 ;  /* 0x0021f00a01007387 */ /* 0x0083e80000100a00 */
[----:B------:R-:W3:Y:S04]  /*722d0*/  LDL.LU R0, [R1+0x1f0] ;  /* 0x0001f00001007983 */ /* 0x000ee80000300800 */
[----:B------:R-:W4:Y:S04]  /*722e0*/  LDL.LU R17, [R1+0x1244] ;  /* 0x0012440001117983 */ /* 0x000f280000300800 */
[----:B------:R-:W2:Y:S04]  /*722f0*/  LDL.LU R18, [R1+0x1240] ;  /* 0x0012400001127983 */ /* 0x000ea80000300800 */
[----:B------:R-:W2:Y:S04]  /*72300*/  LDL.LU R19, [R1+0x123c] ;  /* 0x00123c0001137983 */ /* 0x000ea80000300800 */
[----:B-1----:R-:W2:Y:S04]  /*72310*/  LDL.LU.64 R10, [R1+0xf58] ;  /* 0x000f5800010a7983 */ /* 0x002ea80000300a00 */
[----:B------:R-:W2:Y:S04]  /*72320*/  LDL.LU R12, [R1+0x1e0] ;  /* 0x0001e000010c7983 */ /* 0x000ea80000300800 */
[----:B------:R-:W2:Y:S04]  /*72330*/  LDL.LU R7, [R1+0x1f4] ;  /* 0x0001f40001077983 */ /* 0x000ea80000300800 */
[----:B------:R-:W-:Y:S01]  /*72340*/  STSM.16.M88.4 [R4], R20 ;  /* 0x0000001404007844 */ /* 0x000fe20000000200 */
[----:B------:R-:W-:Y:S06]  /*72350*/  BAR.SYNC.DEFER_BLOCKING 0x0 ;  /* 0x0000000000007b1d */ /* 0x000fec0000010000 */
[----:B------:R-:W1:Y:S02]  /*72360*/  LDS.128 R20, [R15] ;  /* 0x000000000f147984 */ /* 0x000e640000000c00 */
[----:B------:R-:W-:Y:S06]  /*72370*/  BAR.SYNC.DEFER_BLOCKING 0x0 ;  /* 0x0000000000007b1d */ /* 0x000fec0000010000 */
[----:B--2---:R2:W-:Y:S04]  /*72380*/  STL.64 [R1+0x21e8], R6 ;  /* 0x0021e80601007387 */ /* 0x0045e80000100a00 */
[----:B--2---:R-:W2:Y:S04]  /*72390*/  LDL.LU.64 R6, [R1+0xf50] ;  /* 0x000f500001067983 */ /* 0x004ea80000300a00 */
[----:B0-----:R-:W-:Y:S04]  /*723a0*/  STL.64 [R1+0x1f80], R24 ;  /* 0x001f801801007387 */ /* 0x001fe80000100a00 */
[----:B------:R0:W-:Y:S04]  /*723b0*/  STL.64 [R1+0x1f50], R26 ;  /* 0x001f501a01007387 */ /* 0x0001e80000100a00 */
[----:B0-----:R-:W2:Y:S04]  /*723c0*/  LDL.LU.64 R26, [R1+0xf28] ;  /* 0x000f2800011a7983 */ /* 0x001ea80000300a00 */
[----:B-1----:R0:W-:Y:S04]  /*723d0*/  STL.64 [R1+0x1f70], R20 ;  /* 0x001f701401007387 */ /* 0x0021e80000100a00 */
[----:B0-----:R-:W2:Y:S04]  /*723e0*/  LDL.LU.64 R20, [R1+0xf30] ;  /* 0x000f300001147983 */ /* 0x001ea80000300a00 */
[----:B------:R0:W-:Y:S04]  /*723f0*/  STL.64 [R1+0x1f58], R22 ;  /* 0x001f581601007387 */ /* 0x0001e80000100a00 */
[----:B0-----:R-:W2:Y:S04]  /*72400*/  LDL.LU.64 R22, [R1+0xf48] ;  /* 0x000f480001167983 */ /* 0x001ea80000300a00 */
[----:B--2---:R0:W-:Y:S04]  /*72410*/  STL.64 [R1+0x2200], R22 ;  /* 0x0022001601007387 */ /* 0x0041e80000100a00 */
[----:B------:R1:W-:Y:S04]  /*72420*/  STL.64 [R1+0x21f8], R20 ;  /* 0x0021f81401007387 */ /* 0x0003e80000100a00 */
[----:B------:R-:W2:Y:S01]  /*72430*/  LDL.LU.64 R24, [R1+0xf10] ;  /* 0x000f100001187983 */ /* 0x000ea20000300a00 */
[----:B0-----:R-:W-:-:S02]  /*72440*/  IMAD.MOV.U32 R22, RZ, RZ, R3 ;  /* 0x000000ffff167224 */ /* 0x001fc400078e0003 */
[----:B------:R-:W-:Y:S02]  /*72450*/  IMAD.MOV.U32 R23, RZ, RZ, R2 ;  /* 0x000000ffff177224 */ /* 0x000fe400078e0002 */
[----:B-1----:R-:W-:Y:S02]  /*72460*/  IMAD.MOV.U32 R20, RZ, RZ, R9 ;  /* 0x000000ffff147224 */ /* 0x002fe400078e0009 */
[----:B------:R-:W-:-:S05]  /*72470*/  IMAD.MOV.U32 R21, RZ, RZ, R8 ;  /* 0x000000ffff157224 */ /* 0x000fca00078e0008 */
[----:B------:R-:W-:Y:S04]  /*72480*/  STSM.16.M88.4 [R4], R20 ;  /* 0x0000001404007844 */ /* 0x000fe80000000200 */
[----:B------:R0:W-:Y:S02]  /*72490*/  STL.64 [R1+0x2218], R26 ;  /* 0x0022181a01007387 */ /* 0x0001e40000100a00 */
[----:B0-----:R-:W-:Y:S01]  /*724a0*/  IMAD.MOV.U32 R27, RZ, RZ, R15 ;  /* 0x000000ffff1b7224 */ /* 0x001fe200078e000f */
[----:B----4-:R-:W-:Y:S02]  /*724b0*/  PRMT R20, R17, 0x5210, R28 ;  /* 0x0000521011147816 */ /* 0x010fe4000000001c */
[----:B------:R-:W-:Y:S02]  /*724c0*/  PRMT R22, R18, 0x5210, R29 ;  /* 0x0000521012167816 */ /* 0x000fe4000000001d */
[----:B------:R-:W-:-:S02]  /*724d0*/  PRMT R21, R19, 0x5210, R14 ;  /* 0x0000521013157816 */ /* 0x000fc4000000000e */
[----:B------:R-:W-:Y:S01]  /*724e0*/  PRMT R23, R5, 0x5210, R16 ;  /* 0x0000521005177816 */ /* 0x000fe20000000010 */
[----:B------:R-:W-:Y:S01]  /*724f0*/  BAR.SYNC.DEFER_BLOCKING 0x0 ;  /* 0x0000000000007b1d */ /* 0x000fe20000010000 */
[----:B---3--:R-:W-:-:S05]  /*72500*/  PRMT R28, R0, 0x7770, RZ ;  /* 0x00007770001c7816 */ /* 0x008fca00000000ff */
[----:B--2---:R-:W-:Y:S04]  /*72510*/  STL.64 [R1+0x2210], R24 ;  /* 0x0022101801007387 */ /* 0x004fe80000100a00 */
[----:B------:R-:W0:Y:S01]  /*72520*/  LDS.128 R24, [R27] ;  /* 0x000000001b187984 */ /* 0x000e220000000c00 */
[----:B------:R-:W-:Y:S06]  /*72530*/  BAR.SYNC.DEFER_BLOCKING 0x0 ;  /* 0x0000000000007b1d */ /* 0x000fec0000010000 */
[----:B------:R-:W2:Y:S04]  /*72540*/  LDL.LU.64 R8, [R1+0xf08] ;  /* 0x000f080001087983 */ /* 0x000ea80000300a00 */
[----:B------:R-:W3:Y:S04]  /*72550*/  LDL.LU.64 R2, [R1+0xef0] ;  /* 0x000ef00001027983 */ /* 0x000ee80000300a00 */
[----:B------:R-:W4:Y:S04]  /*72560*/  LDL.LU.64 R14, [R1+0xee8] ;  /* 0x000ee800010e7983 */ /* 0x000f280000300a00 */
[----:B------:R-:W2:Y:S04]  /*72570*/  LDL.LU.64 R16, [R1+0xed0] ;  /* 0x000ed00001107983 */ /* 0x000ea80000300a00 */
[----:B------:R-:W-:Y:S01]  /*72580*/  STSM.16.M88.4 [R4], R20 ;  /* 0x0000001404007844 */ /* 0x000fe20000000200 */
[----:B------:R-:W-:Y:S06]  /*72590*/  BAR.SYNC.DEFER_BLOCKING 0x0 ;  /* 0x0000000000007b1d */ /* 0x000fec0000010000 */
[----:B------:R-:W2:Y:S04]  /*725a0*/  LDL.LU.64 R18, [R1+0xec8] ;  /* 0x000ec80001127983 */ /* 0x000ea80000300a00 */
[----:B0-----:R-:W-:Y:S04]  /*725b0*/  STL.64 [R1+0x1a0], R24 ;  /* 0x0001a01801007387 */ /* 0x001fe80000100a00 */
[----:B------:R0:W-:Y:S04]  /*725c0*/  STL.64 [R1+0x1a8], R26 ;  /* 0x0001a81a01007387 */ /* 0x0001e80000100a00 */
[----:B------:R1:W-:Y:S04]  /*725d0*/  @P0 STG.E.U8 desc[UR40][R10.64], R28 ;  /* 0x0000001c0a000986 */ /* 0x0003e8000c101128 */
[----:B0-----:R-:W2:Y:S04]  /*725e0*/  LDL.LU.64 R26, [R1+0x2218] ;  /* 0x00221800011a7983 */ /* 0x001ea80000300a00 */
[----:B------:R-:W2:Y:S04]  /*725f0*/  LDL.LU.64 R24, [R1+0x2210] ;  /* 0x0022100001187983 */ /* 0x000ea80000300a00 */
[----:B------:R-:W2:Y:S04]  /*72600*/  LDL.LU R4, [R1+0x2208] ;  /* 0x0022080001047983 */ /* 0x000ea80000300800 */
[----:B------:R-:W2:Y:S04]  /*72610*/  LDL.LU.64 R22, [R1+0x2200] ;  /* 0x0022000001167983 */ /* 0x000ea80000300a00 */
[----:B------:R-:W2:Y:S04]  /*72620*/  LDL.LU.64 R20, [R1+0x21f8] ;  /* 0x0021f80001147983 */ /* 0x000ea80000300a00 */
[----:B-1----:R-:W2:Y:S01]  /*72630*/  LDL.LU.64 R10, [R1+0x21f0] ;  /* 0x0021f000010a7983 */ /* 0x002ea20000300a00 */
[----:B------:R-:W-:-:S02]  /*72640*/  PRMT R28, R0, 0x7771, RZ ;  /* 0x00007771001c7816 */ /* 0x000fc400000000ff */
[----:B--2---:R-:W-:-:S13]  /*72650*/  LOP3.LUT P0, RZ, R11, 0x80, RZ, 0xc0, !PT ;  /* 0x000000800bff7812 */ /* 0x004fda000780c0ff */
[----:B------:R0:W-:Y:S04]  /*72660*/  @P0 STG.E.U8 desc[UR40][R6.64], R28 ;  /* 0x0000001c06000986 */ /* 0x0001e8000c101128 */
[----:B0-----:R-:W2:Y:S01]  /*72670*/  LDL.LU.64 R6, [R1+0x21e8] ;  /* 0x0021e80001067983 */ /* 0x001ea20000300a00 */
[----:B------:R-:W-:Y:S02]  /*72680*/  LOP3.LUT P0, RZ, R11, 0x40, RZ, 0xc0, !PT ;  /* 0x000000400bff7812 */ /* 0x000fe4000780c0ff */
[----:B------:R-:W-:-:S11]  /*72690*/  PRMT R28, R0, 0x7772, RZ ;  /* 0x00007772001c7816 */ /* 0x000fd600000000ff */
[----:B------:R0:W-:Y:S01]  /*726a0*/  @P0 STG.E.U8 desc[UR40][R22.64], R28 ;  /* 0x0000001c16000986 */ /* 0x0001e2000c101128 */
[----:B------:R-:W-:Y:S02]  /*726b0*/  LOP3.LUT P0, RZ, R11, 0x20, RZ, 0xc0, !PT ;  /* 0x000000200bff7812 */ /* 0x000fe4000780c0ff */
[----:B0-----:R-:W-:-:S11]  /*726c0*/  PRMT R28, R0, 0x7773, RZ ;  /* 0x00007773001c7816 */ /* 0x001fd600000000ff */
[----:B------:R0:W-:Y:S02]  /*726d0*/  @P0 STG.E.U8 desc[UR40][R20.64], R28 ;  /* 0x0000001c14000986 */ /* 0x0001e4000c101128 */
[----:B0-----:R-:W-:-:S05]  /*726e0*/  PRMT R28, R12, 0x7770, RZ ;  /* 0x000077700c1c7816 */ /* 0x001fca00000000ff */
[----:B------:R0:W-:Y:S02]  /*726f0*/  @P6 STG.E.U8 desc[UR40][R26.64], R28 ;  /* 0x0000001c1a006986 */ /* 0x0001e4000c101128 */
[----:B0-----:R-:W-:-:S05]  /*72700*/  PRMT R28, R12, 0x7771, RZ ;  /* 0x000077710c1c7816 */ /* 0x001fca00000000ff */
[----:B------:R0:W-:Y:S02]  /*72710*/  @P5 STG.E.U8 desc[UR40][R24.64], R28 ;  /* 0x0000001c18005986 */ /* 0x0001e4000c101128 */
[----:B0-----:R-:W-:-:S05]  /*72720*/  PRMT R28, R12, 0x7772, RZ ;  /* 0x000077720c1c7816 */ /* 0x001fca00000000ff */
[----:B------:R0:W-:Y:S01]  /*72730*/  @P4 STG.E.U8 desc[UR40][R8.64], R28 ;  /* 0x0000001c08004986 */ /* 0x0001e2000c101128 */
[----:B------:R-:W-:Y:S02]  /*72740*/  LOP3.LUT P0, RZ, R11, 0x10, RZ, 0xc0, !PT ;  /* 0x000000100bff7812 */ /* 0x000fe4000780c0ff */
[----:B0-----:R-:W-:-:S05]  /*72750*/  PRMT R28, R12, 0x7773, RZ ;  /* 0x000077730c1c7816 */ /* 0x001fca00000000ff */
[----:B---3--:R2:W-:Y:S02]  /*72760*/  @P3 STG.E.U8 desc[UR40][R2.64], R28 ;  /* 0x0000001c02003986 */ /* 0x0085e4000c101128 */
[----:B--2---:R-:W-:-:S05]  /*72770*/  PRMT R28, R7, 0x7770, RZ ;  /* 0x00007770071c7816 */ /* 0x004fca00000000ff */
[----:B----4-:R0:W-:Y:S02]  /*72780*/  @P2 STG.E.U8 desc[UR40][R14.64], R28 ;  /* 0x0000001c0e002986 */ /* 0x0101e4000c101128 */
[----:B0-----:R-:W-:-:S05]  /*72790*/  PRMT R28, R7, 0x7771, RZ ;  /* 0x00007771071c7816 */ /* 0x001fca00000000ff */
[----:B------:R0:W-:Y:S02]  /*727a0*/  @P1 STG.E.U8 desc[UR40][R16.64], R28 ;  /* 0x0000001c10001986 */ /* 0x0001e4000c101128 */
[----:B0-----:R-:W-:Y:S02]  /*727b0*/  PRMT R28, R7, 0x7772, RZ ;  /* 0x00007772071c7816 */ /* 0x001fe400000000ff */
[----:B------:R-:W2:Y:S04]  /*727c0*/  LDL.LU.64 R16, [R1+0xec0] ;  /* 0x000ec00001107983 */ /* 0x000ea80000300a00 */
[----:B------:R0:W-:Y:S04]  /*727d0*/  @P0 STG.E.U8 desc[UR40][R18.64], R28 ;  /* 0x0000001c12000986 */ /* 0x0001e8000c101128 */
[----:B0-----:R-:W3:Y:S04]  /*727e0*/  LDL.LU.64 R18, [R1+0xeb8] ;  /* 0x000eb80001127983 */ /* 0x001ee80000300a00 */
[----:B------:R-:W4:Y:S04]  /*727f0*/  LDL.LU.64 R8, [R1+0xea0] ;  /* 0x000ea00001087983 */ /* 0x000f280000300a00 */
[----:B------:R-:W3:Y:S04]  /*72800*/  LDL.LU.64 R2, [R1+0xe98] ;  /* 0x000e980001027983 */ /* 0x000ee80000300a00 */
[----:B------:R-:W3:Y:S01]  /*72810*/  LDL.LU R12, [R1+0x1e4] ;  /* 0x0001e400010c7983 */ /* 0x000ee20000300800 */
[----:B------:R-:W-:-:S02]  /*72820*/  LOP3.LUT P6, RZ, R10, 0x10000000, RZ, 0xc0, !PT ;  /* 0x100000000aff7812 */ /* 0x000fc400078cc0ff */
[----:B------:R-:W-:Y:S01]  /*72830*/  LOP3.LUT R5, R5, 0xefffffff, RZ, 0xc0, !PT ;  /* 0xefffffff05057812 */ /* 0x000fe200078ec0ff */
[----:B------:R-:W4:Y:S01]  /*72840*/  LDL.LU.64 R14, [R1+0xe78] ;  /* 0x000e7800010e7983 */ /* 0x000f220000300a00 */
[----:B------:R-:W-:Y:S02]  /*72850*/  LOP3.LUT R11, R11, 0xfffffffe, RZ, 0xc0, !PT ;  /* 0xfffffffe0b0b7812 */ /* 0x000fe400078ec0ff */
[----:B------:R-:W-:Y:S01]  /*72860*/  LOP3.LUT P3, RZ, R4, 0x100, RZ, 0xc0, !PT ;  /* 0x0000010004ff7812 */ /* 0x000fe2000786c0ff */
[----:B------:R-:W4:Y:S06]  /*72870*/  LDL.LU R29, [R1+0x1f8] ;  /* 0x0001f800011d7983 */ /* 0x000f2c0000300800 */
        /* <DEDUP_REMOVED lines=15> */
[C---:B------:R-:W-:Y:S02]  /*72970*/  LOP3.LUT P6, RZ, R4.reuse, 0x4, RZ, 0xc0, !PT ;  /* 0x0000000404ff7812 */ /* 0x040fe400078cc0ff */
[----:B------:R-:W-:Y:S02]  /*72980*/  LOP3.LUT R11, R11, 0xfffffffb, RZ, 0xc0, !PT ;  /* 0xfffffffb0b0b7812 */ /* 0x000fe400078ec0ff */
[----:B------:R-:W-:Y:S02]  /*72990*/  LOP3.LUT P2, RZ, R4, 0x80, RZ, 0xc0, !PT ;  /* 0x0000008004ff7812 */ /* 0x000fe4000784c0ff */
[----:B------:R-:W-:-:S07]  /*729a0*/  PRMT R28, R7, 0x7773, RZ ;  /* 0x00007773071c7816 */ /* 0x000fce00000000ff */
[----:B------:R-:W-:Y:S02]  /*729b0*/  @P6 LOP3.LUT R11, R11, 0x4, RZ, 0xfc, !PT ;  /* 0x000000040b0b6812 */ /* 0x000fe400078efcff */
[C---:B------:R-:W-:Y:S02]  /*729c0*/  LOP3.LUT P6, RZ, R4.reuse, 0x8, RZ, 0xc0, !PT ;  /* 0x0000000804ff7812 */ /* 0x040fe400078cc0ff */
[----:B------:R-:W-:Y:S01]  /*729d0*/  LOP3.LUT R11, R11, 0xfffffff7, RZ, 0xc0, !PT ;  /* 0xfffffff70b0b7812 */ /* 0x000fe200078ec0ff */
[----:B------:R-:W-:Y:S01]  /*729e0*/  STL.64 [R1+0x21d0], R4 ;  /* 0x0021d00401007387 */ /* 0x000fe20000100a00 */
[C---:B------:R-:W-:Y:S02]  /*729f0*/  LOP3.LUT P1, RZ, R4.reuse, 0x40, RZ, 0xc0, !PT ;  /* 0x0000004004ff7812 */ /* 0x040fe4000782c0ff */
[----:B------:R-:W-:-:S07]  /*72a00*/  LOP3.LUT P0, RZ, R4, 0x20, RZ, 0xc0, !PT ;  /* 0x0000002004ff7812 */ /* 0x000fce000780c0ff */
[----:B------:R-:W-:Y:S02]  /*72a10*/  @P6 LOP3.LUT R11, R11, 0x8, RZ, 0xfc, !PT ;  /* 0x000000080b0b6812 */ /* 0x000fe400078efcff */
[----:B------:R-:W-:Y:S01]  /*72a20*/  LOP3.LUT P6, RZ, R4, 0x10, RZ, 0xc0, !PT ;  /* 0x0000001004ff7812 */ /* 0x000fe200078cc0ff */
[----:B--2---:R0:W-:Y:S04]  /*72a30*/  @P3 STG.E.U8 desc[UR40][R16.64], R28 ;  /* 0x0000001c10003986 */ /* 0x0041e8000c101128 */
[----:B0-----:R-:W2:Y:S01]  /*72a40*/  LDL.LU.64 R16, [R1+0xe70] ;  /* 0x000e700001107983 */ /* 0x001ea20000300a00 */
[----:B---3--:R-:W-:-:S05]  /*72a50*/  PRMT R28, R12, 0x7770, RZ ;  /* 0x000077700c1c7816 */ /* 0x008fca00000000ff */
[----:B------:R0:W-:Y:S04]  /*72a60*/  @P2 STG.E.U8 desc[UR40][R18.64], R28 ;  /* 0x0000001c12002986 */ /* 0x0001e8000c101128 */
[----:B0-----:R-:W3:Y:S04]  /*72a70*/  LDL.LU.64 R18, [R1+0xe58] ;  /* 0x000e580001127983 */ /* 0x001ee80000300a00 */
[----:B------:R-:W2:Y:S04]  /*72a80*/  LDL.LU R0, [R1+0x1e8] ;  /* 0x0001e80001007983 */ /* 0x000ea80000300800 */
[----:B------:R-:W2:Y:S01]  /*72a90*/  LDL.LU.64 R4, [R1+0xe40] ;  /* 0x000e400001047983 */ /* 0x000ea20000300a00 */
[----:B------:R-:W-:-:S05]  /*72aa0*/  PRMT R28, R12, 0x7771, RZ ;  /* 0x000077710c1c7816 */ /* 0x000fca00000000ff */
[----:B----4-:R0:W-:Y:S02]  /*72ab0*/  @P1 STG.E.U8 desc[UR40][R8.64], R28 ;  /* 0x0000001c08001986 */ /* 0x0101e4000c101128 */
[----:B0-----:R-:W-:-:S05]  /*72ac0*/  PRMT R28, R12, 0x7772, RZ ;  /* 0x000077720c1c7816 */ /* 0x001fca00000000ff */
[----:B------:R-:W-:Y:S04]  /*72ad0*/  @P0 STG.E.U8 desc[UR40][R2.64], R28 ;  /* 0x0000001c02000986 */ /* 0x000fe8000c101128 */
[----:B--2---:R0:W-:Y:S04]  /*72ae0*/  STL.64 [R1+0x21e0], R4 ;  /* 0x0021e00401007387 */ /* 0x0041e80000100a00 */
[----:B0-----:R-:W2:Y:S04]  /*72af0*/  LDL.LU.64 R4, [R1+0xe50] ;  /* 0x000e500001047983 */ /* 0x001ea80000300a00 */
[----:B------:R-:W4:Y:S01]  /*72b00*/  LDL.LU.64 R22, [R1+0xe30] ;  /* 0x000e300001167983 */ /* 0x000f220000300a00 */
[----:B------:R-:W-:-:S05]  /*72b10*/  PRMT R28, R12, 0x7773, RZ ;  /* 0x000077730c1c7816 */ /* 0x000fca00000000ff */
[----:B------:R0:W-:Y:S01]  /*72b20*/  @P6 STG.E.U8 desc[UR40][R14.64], R28 ;  /* 0x0000001c0e006986 */ /* 0x0001e2000c101128 */
[----:B------:R-:W-:Y:S02]  /*72b30*/  LOP3.LUT P6, RZ, R11, 0x8, RZ, 0xc0, !PT ;  /* 0x000000080bff7812 */ /* 0x000fe400078cc0ff */
[----:B0-----:R-:W-:-:S11]  /*72b40*/  PRMT R28, R29, 0x7770, RZ ;  /* 0x000077701d1c7816 */ /* 0x001fd600000000ff */
[----:B------:R0:W-:Y:S01]  /*72b50*/  @P6 STG.E.U8 desc[UR40][R16.64], R28 ;  /* 0x0000001c10006986 */ /* 0x0001e2000c101128 */
[----:B------:R-:W-:Y:S02]  /*72b60*/  LOP3.LUT P6, RZ, R11, 0x4, RZ, 0xc0, !PT ;  /* 0x000000040bff7812 */ /* 0x000fe400078cc0ff */
[----:B0-----:R-:W-:-:S11]  /*72b70*/  PRMT R28, R29, 0x7771, RZ ;  /* 0x000077711d1c7816 */ /* 0x001fd600000000ff */
[----:B---3--:R0:W-:Y:S01]  /*72b80*/  @P6 STG.E.U8 desc[UR40][R18.64], R28 ;  /* 0x0000001c12006986 */ /* 0x0081e2000c101128 */
[----:B------:R-:W-:Y:S02]  /*72b90*/  LOP3.LUT P6, RZ, R11, 0x2, RZ, 0xc0, !PT ;  /* 0x000000020bff7812 */ /* 0x000fe400078cc0ff */
[----:B0-----:R-:W-:Y:S01]  /*72ba0*/  PRMT R28, R29, 0x7772, RZ ;  /* 0x000077721d1c7816 */ /* 0x001fe200000000ff */
[----:B----4-:R0:W-:Y:S04]  /*72bb0*/  STL.64 [R1+0x21c8], R22 ;  /* 0x0021c81601007387 */ /* 0x0101e80000100a00 */
[----:B0-----:R-:W3:Y:S04]  /*72bc0*/  LDL.LU.64 R22, [R1+0xe38] ;  /* 0x000e380001167983 */ /* 0x001ee80000300a00 */
[----:B------:R-:W4:Y:S04]  /*72bd0*/  LDL.LU R7, [R1+0x1fc] ;  /* 0x0001fc0001077983 */ /* 0x000f280000300800 */
[----:B------:R-:W3:Y:S04]  /*72be0*/  LDL.LU.64 R20, [R1+0xe28] ;  /* 0x000e280001147983 */ /* 0x000ee80000300a00 */
[----:B------:R-:W3:Y:S04]  /*72bf0*/  LDL.LU.64 R26, [R1+0xe18] ;  /* 0x000e1800011a7983 */ /* 0x000ee80000300a00 */
[----:B------:R-:W3:Y:S04]  /*72c00*/  LDL.LU.64 R24, [R1+0xe10] ;  /* 0x000e100001187983 */ /* 0x000ee80000300a00 */
[----:B------:R-:W3:Y:S04]  /*72c10*/  LDL.LU.64 R8, [R1+0xe00] ;  /* 0x000e000001087983 */ /* 0x000ee80000300a00 */
[----:B------:R-:W3:Y:S04]  /*72c20*/  LDL.LU R12, [R1+0x1ec] ;  /* 0x0001ec00010c7983 */ /* 0x000ee80000300800 */
[----:B------:R-:W3:Y:S04]  /*72c30*/  LDL.LU.64 R2, [R1+0xdf8] ;  /* 0x000df80001027983 */ /* 0x000ee80000300a00 */
[----:B------:R-:W3:Y:S04]  /*72c40*/  LDL.LU.64 R14, [R1+0xdf0] ;  /* 0x000df000010e7983 */ /* 0x000ee80000300a00 */
[----:B------:R-:W3:Y:S04]  /*72c50*/  LDL.LU.64 R16, [R1+0xde8] ;  /* 0x000de80001107983 */ /* 0x000ee80000300a00 */
[----:B------:R-:W3:Y:S04]  /*72c60*/  LDL.LU.64 R18, [R1+0xdd8] ;  /* 0x000dd80001127983 */ /* 0x000ee80000300a00 */
[----:B--2---:R0:W-:Y:S04]  /*72c70*/  @P6 STG.E.U8 desc[UR40][R4.64], R28 ;  /* 0x0000001c04006986 */ /* 0x0041e8000c101128 */
[----:B0-----:R-:W2:Y:S01]  /*72c80*/  LDL.LU.64 R4, [R1+0x21e0] ;  /* 0x0021e00001047983 */ /* 0x001ea20000300a00 */
[----:B------:R-:W-:-:S02]  /*72c90*/  LOP3.LUT P6, RZ, R11, 0x1, RZ, 0xc0, !PT ;  /* 0x000000010bff7812 */ /* 0x000fc400078cc0ff */
[----:B------:R-:W-:Y:S01]  /*72ca0*/  PRMT R28, R29, 0x7773, RZ ;  /* 0x000077731d1c7816 */ /* 0x000fe200000000ff */
[----:B------:R-:W3:Y:S10]  /*72cb0*/  LDL.LU R11, [R1+0x21d8] ;  /* 0x0021d800010b7983 */ /* 0x000ef40000300800 */
[----:B--2---:R0:W-:Y:S04]  /*72cc0*/  @P6 STG.E.U8 desc[UR40][R4.64], R28 ;  /* 0x0000001c04006986 */ /* 0x0041e8000c101128 */
[----:B0-----:R-:W2:Y:S01]  /*72cd0*/  LDL.LU.64 R4, [R1+0x21d0] ;  /* 0x0021d00001047983 */ /* 0x001ea20000300a00 */
[----:B------:R-:W-:-:S02]  /*72ce0*/  PRMT R28, R0, 0x7770, RZ ;  /* 0x00007770001c7816 */ /* 0x000fc400000000ff */
[----:B--2---:R-:W-:-:S13]  /*72cf0*/  LOP3.LUT P6, RZ, R5, 0x80000000, RZ, 0xc0, !PT ;  /* 0x8000000005ff7812 */ /* 0x004fda00078cc0ff */
[----:B---3--:R0:W-:Y:S04]  /*72d00*/  @P6 STG.E.U8 desc[UR40][R22.64], R28 ;  /* 0x0000001c16006986 */ /* 0x0081e8000c101128 */
[----:B0-----:R-:W2:Y:S01]  /*72d10*/  LDL.LU.64 R22, [R1+0x21c8] ;  /* 0x0021c80001167983 */ /* 0x001ea20000300a00 */
[----:B------:R-:W-:Y:S02]  /*72d20*/  LOP3.LUT P6, RZ, R5, 0x40000000, RZ, 0xc0, !PT ;  /* 0x4000000005ff7812 */ /* 0x000fe400078cc0ff */
[----:B------:R-:W-:Y:S02]  /*72d30*/  PRMT R28, R0, 0x7771, RZ ;  /* 0x00007771001c7816 */ /* 0x000fe400000000ff */
[C---:B------:R-:W-:Y:S02]  /*72d40*/  LOP3.LUT P5, RZ, R10.reuse, 0x8000000, RZ, 0xc0, !PT ;  /* 0x080000000aff7812 */ /* 0x040fe400078ac0ff */
[----:B------:R-:W-:-:S02]  /*72d50*/  LOP3.LUT P4, RZ, R10, 0x4000000, RZ, 0xc0, !PT ;  /* 0x040000000aff7812 */ /* 0x000fc4000788c0ff */
[C---:B------:R-:W-:Y:S02]  /*72d60*/  LOP3.LUT P3, RZ, R10.reuse, 0x2000000, RZ, 0xc0, !PT ;  /* 0x020000000aff7812 */ /* 0x040fe4000786c0ff */
[C---:B------:R-:W-:Y:S02]  /*72d70*/  LOP3.LUT P2, RZ, R10.reuse, 0x1000000, RZ, 0xc0, !PT ;  /* 0x010000000aff7812 */ /* 0x040fe4000784c0ff */
[C---:B------:R-:W-:Y:S02]  /*72d80*/  LOP3.LUT P1, RZ, R10.reuse, 0x800000, RZ, 0xc0, !PT ;  /* 0x008000000aff7812 */ /* 0x040fe4000782c0ff */
[----:B------:R-:W-:Y:S01]  /*72d90*/  LOP3.LUT P0, RZ, R10, 0x400000, RZ, 0xc0, !PT ;  /* 0x004000000aff7812 */ /* 0x000fe2000780c0ff */
[----:B--2---:R0:W-:Y:S01]  /*72da0*/  @P6 STG.E.U8 desc[UR40][R22.64], R28 ;  /* 0x0000001c16006986 */ /* 0x0041e2000c101128 */
[----:B------:R-:W-:Y:S02]  /*72db0*/  LOP3.LUT P6, RZ, R5, 0x20000000, RZ, 0xc0, !PT ;  /* 0x2000000005ff7812 */ /* 0x000fe400078cc0ff */
[----:B0-----:R-:W-:-:S11]  /*72dc0*/  PRMT R28, R0, 0x7772, RZ ;  /* 0x00007772001c7816 */ /* 0x001fd600000000ff */
[----:B------:R0:W-:Y:S01]  /*72dd0*/  @P6 STG.E.U8 desc[UR40][R20.64], R28 ;  /* 0x0000001c14006986 */ /* 0x0001e2000c101128 */
[----:B------:R-:W-:Y:S02]  /*72de0*/  LOP3.LUT P6, RZ, R5, 0x10000000, RZ, 0xc0, !PT ;  /* 0x1000000005ff7812 */ /* 0x000fe400078cc0ff */
[----:B0-----:R-:W-:-:S11]  /*72df0*/  PRMT R28, R0, 0x7773, RZ ;  /* 0x00007773001c7816 */ /* 0x001fd600000000ff */
[----:B------:R4:W-:Y:S02]  /*72e00*/  @P6 STG.E.U8 desc[UR40][R26.64], R28 ;  /* 0x0000001c1a006986 */ /* 0x0009e4000c101128 */
[----:B----4-:R-:W-:-:S05]  /*72e10*/  PRMT R28, R7, 0x7770, RZ ;  /* 0x00007770071c7816 */ /* 0x010fca00000000ff */
[----:B------:R0:W-:Y:S02]  /*72e20*/  @P5 STG.E.U8 desc[UR40][R24.64], R28 ;  /* 0x0000001c18005986 */ /* 0x0001e4000c101128 */
[----:B0-----:R-:W-:-:S05]  /*72e30*/  PRMT R28, R7, 0x7771, RZ ;  /* 0x00007771071c7816 */ /* 0x001fca00000000ff */
[----:B------:R0:W-:Y:S02]  /*72e40*/  @P4 STG.E.U8 desc[UR40][R8.64], R28 ;  /* 0x0000001c08004986 */ /* 0x0001e4000c101128 */
[----:B0-----:R-:W-:-:S05]  /*72e50*/  PRMT R28, R7, 0x7772, RZ ;  /* 0x00007772071c7816 */ /* 0x001fca00000000ff */
[----:B------:R0:W-:Y:S02]  /*72e60*/  @P3 STG.E.U8 desc[UR40][R2.64], R28 ;  /* 0x0000001c02003986 */ /* 0x0001e4000c101128 */
[----:B0-----:R-:W-:-:S05]  /*72e70*/  PRMT R28, R7, 0x7773, RZ ;  /* 0x00007773071c7816 */ /* 0x001fca00000000ff */
[----:B------:R0:W-:Y:S02]  /*72e80*/  @P2 STG.E.U8 desc[UR40][R14.64], R28 ;  /* 0x0000001c0e002986 */ /* 0x0001e4000c101128 */
[C---:B0-----:R-:W-:Y:S02]  /*72e90*/  PRMT R28, R12.reuse, 0x7770, RZ ;  /* 0x000077700c1c7816 */ /* 0x041fe400000000ff */
[----:B------:R-:W2:Y:S04]  /*72ea0*/  LDL.LU.64 R14, [R1+0xdd0] ;  /* 0x000dd000010e7983 */ /* 0x000ea80000300a00 */
[----:B------:R0:W-:Y:S02]  /*72eb0*/  @P1 STG.E.U8 desc[UR40][R16.64], R28 ;  /* 0x0000001c10001986 */ /* 0x0001e4000c101128 */
[----:B0-----:R-:W-:-:S02]  /*72ec0*/  PRMT R28, R12, 0x7771, RZ ;  /* 0x000077710c1c7816 */ /* 0x001fc400000000ff */
[----:B------:R-:W3:Y:S04]  /*72ed0*/  LDL.LU.64 R16, [R1+0xdc0] ;  /* 0x000dc00001107983 */ /* 0x000ee80000300a00 */
[----:B------:R0:W-:Y:S04]  /*72ee0*/  @P0 STG.E.U8 desc[UR40][R18.64], R28 ;  /* 0x0000001c12000986 */ /* 0x0001e8000c101128 */
[----:B------:R-:W4:Y:S04]  /*72ef0*/  LDL.LU.64 R8, [R1+0xdb8] ;  /* 0x000db80001087983 */ /* 0x000f280000300a00 */
[----:B0-----:R-:W4:Y:S04]  /*72f00*/  LDL.LU.64 R18, [R1+0xdb0] ;  /* 0x000db00001127983 */ /* 0x001f280000300a00 */
[----:B------:R-:W4:Y:S04]  /*72f10*/  LDL.LU.64 R2, [R1+0xda8] ;  /* 0x000da80001027983 */ /* 0x000f280000300a00 */
[----:B------:R-:W4:Y:S01]  /*72f20*/  LDL.LU R7, [R1+0x1d0] ;  /* 0x0001d00001077983 */ /* 0x000f220000300800 */
[----:B------:R-:W-:-:S02]  /*72f30*/  LOP3.LUT P3, RZ, R10, 0x200000, RZ, 0xc0, !PT ;  /* 0x002000000aff7812 */ /* 0x000fc4000786c0ff */
[----:B------:R-:W-:Y:S02]  /*72f40*/  LOP3.LUT P2, RZ, R10, 0x100000, RZ, 0xc0, !PT ;  /* 0x001000000aff7812 */ /* 0x000fe4000784c0ff */
[----:B------:R-:W-:Y:S02]  /*72f50*/  PRMT R28, R12, 0x7772, RZ ;  /* 0x000077720c1c7816 */ /* 0x000fe400000000ff */
[C---:B------:R-:W-:Y:S02]  /*72f60*/  LOP3.LUT P1, RZ, R10.reuse, 0x80000, RZ, 0xc0, !PT ;  /* 0x000800000aff7812 */ /* 0x040fe4000782c0ff */
[----:B------:R-:W-:-:S05]  /*72f70*/  LOP3.LUT P0, RZ, R10, 0x40000, RZ, 0xc0, !PT ;  /* 0x000400000aff7812 */ /* 0x000fca000780c0ff */
[----:B--2---:R0:W-:Y:S02]  /*72f80*/  @P3 STG.E.U8 desc[UR40][R14.64], R28 ;  /* 0x0000001c0e003986 */ /* 0x0041e4000c101128 */
[----:B0-----:R-:W-:Y:S02]  /*72f90*/  PRMT R28, R12, 0x7773, RZ ;  /* 0x000077730c1c7816 */ /* 0x001fe400000000ff */
[----:B------:R-:W2:Y:S04]  /*72fa0*/  LDL.LU.64 R14, [R1+0xd98] ;  /* 0x000d9800010e7983 */ /* 0x000ea80000300a00 */
[----:B---3--:R0:W-:Y:S04]  /*72fb0*/  @P2 STG.E.U8 desc[UR40][R16.64], R28 ;  /* 0x0000001c10002986 */ /* 0x0081e8000c101128 */
[----:B------:R-:W3:Y:S04]  /*72fc0*/  LDL.LU R29, [R1+0x30] ;  /* 0x00003000011d7983 */ /* 0x000ee80000300800 */
[----:B0-----:R-:W2:Y:S04]  /*72fd0*/  LDL.LU.64 R16, [R1+0xd90] ;  /* 0x000d900001107983 */ /* 0x001ea80000300a00 */
[----:B------:R-:W2:Y:S01]  /*72fe0*/  LDL.LU R0, [R1+0x1d4] ;  /* 0x0001d40001007983 */ /* 0x000ea20000300800 */
[----:B----4-:R-:W-:-:S05]  /*72ff0*/  PRMT R28, R7, 0x7770, RZ ;  /* 0x00007770071c7816 */ /* 0x010fca00000000ff */
[----:B------:R0:W-:Y:S02]  /*73000*/  @P1 STG.E.U8 desc[UR40][R8.64], R28 ;  /* 0x0000001c08001986 */ /* 0x0001e4000c101128 */
[----:B0-----:R-:W-:-:S05]  /*73010*/  PRMT R28, R7, 0x7771, RZ ;  /* 0x00007771071c7816 */ /* 0x001fca00000000ff */
[----:B------:R0:W-:Y:S04]  /*73020*/  @P0 STG.E.U8 desc[UR40][R18.64], R28 ;  /* 0x0000001c12000986 */ /* 0x0001e8000c101128 */
[----:B0-----:R-:W4:Y:S04]  /*73030*/  LDL.LU.64 R18, [R1+0xd48] ;  /* 0x000d480001127983 */ /* 0x001f280000300a00 */
[----:B----4-:R0:W-:Y:S04]  /*73040*/  STL.64 [R1+0x21b0], R18 ;  /* 0x0021b01201007387 */ /* 0x0101e80000100a00 */
[----:B0-----:R-:W4:Y:S04]  /*73050*/  LDL.LU.64 R18, [R1+0xd50] ;  /* 0x000d500001127983 */ /* 0x001f280000300a00 */
[----:B----4-:R0:W-:Y:S04]  /*73060*/  STL.64 [R1+0x21b8], R18 ;  /* 0x0021b81201007387 */ /* 0x0101e80000100a00 */
[----:B0-----:R-:W4:Y:S01]  /*73070*/  LDL.LU.64 R18, [R1+0xd68] ;  /* 0x000d680001127983 */ /* 0x001f220000300a00 */
[----:B------:R-:W-:-:S02]  /*73080*/  LOP3.LUT P6, RZ, R10, 0x200, RZ, 0xc0, !PT ;  /* 0x000002000aff7812 */ /* 0x000fc400078cc0ff */
        /* <DEDUP_REMOVED lines=15> */
[----:B------:R-:W-:Y:S01]  /*73180*/  LOP3.LUT R5, R5, 0xfdffffff, RZ, 0xc0, !PT ;  /* 0xfdffffff05057812 */ /* 0x000fe200078ec0ff */
[----:B----4-:R0:W-:Y:S04]  /*73190*/  STL.64 [R1+0x21c0], R18 ;  /* 0x0021c01201007387 */ /* 0x0101e80000100a00 */
[----:B0-----:R-:W4:Y:S06]  /*731a0*/  LDL.LU.64 R18, [R1+0xd70] ;  /* 0x000d700001127983 */ /* 0x001f2c0000300a00 */
[----:B------:R-:W-:-:S02]  /*731b0*/  @P6 LOP3.LUT R5, R5, 0x2000000, RZ, 0xfc, !PT ;  /* 0x0200000005056812 */ /* 0x000fc400078efcff */
[C---:B------:R-:W-:Y:S01]  /*731c0*/  LOP3.LUT P6, RZ, R10.reuse, 0x8000, RZ, 0xc0, !PT ;  /* 0x000080000aff7812 */ /* 0x040fe200078cc0ff */
[----:B------:R-:W4:Y:S01]  /*731d0*/  LDL.LU.64 R22, [R1+0xd30] ;  /* 0x000d300001167983 */ /* 0x000f220000300a00 */
[----:B------:R-:W-:Y:S02]  /*731e0*/  LOP3.LUT R5, R5, 0xfbffffff, RZ, 0xc0, !PT ;  /* 0xfbffffff05057812 */ /* 0x000fe400078ec0ff */
[----:B------:R-:W-:Y:S01]  /*731f0*/  PRMT R28, R7, 0x7772, RZ ;  /* 0x00007772071c7816 */ /* 0x000fe200000000ff */
[----:B------:R-:W4:Y:S04]  /*73200*/  LDL.LU.64 R20, [R1+0xd28] ;  /* 0x000d280001147983 */ /* 0x000f280000300a00 */
[----:B------:R-:W4:Y:S04]  /*73210*/  LDL.LU.64 R26, [R1+0xd10] ;  /* 0x000d1000011a7983 */ /* 0x000f280000300a00 */
[----:B------:R-:W-:Y:S01]  /*73220*/  @P6 LOP3.LUT R5, R5, 0x4000000, RZ, 0xfc, !PT ;  /* 0x0400000005056812 */ /* 0x000fe200078efcff */
[----:B------:R-:W4:Y:S01]  /*73230*/  LDL.LU R12, [R1+0x34] ;  /* 0x00003400010c7983 */ /* 0x000f220000300800 */
[----:B------:R-:W-:-:S02]  /*73240*/  LOP3.LUT P6, RZ, R10, 0x10000, RZ, 0xc0, !PT ;  /* 0x000100000aff7812 */ /* 0x000fc400078cc0ff */
[----:B------:R-:W-:Y:S01]  /*73250*/  LOP3.LUT R5, R5, 0xf7ffffff, RZ, 0xc0, !PT ;  /* 0xf7ffffff05057812 */ /* 0x000fe200078ec0ff */
[----:B------:R-:W4:Y:S04]  /*73260*/  LDL.LU.64 R24, [R1+0xd08] ;  /* 0x000d080001187983 */ /* 0x000f280000300a00 */
[----:B------:R-:W4:Y:S06]  /*73270*/  LDL.LU.64 R8, [R1+0xcf0] ;  /* 0x000cf00001087983 */ /* 0x000f2c0000300a00 */
[----:B------:R-:W-:-:S02]  /*73280*/  @P6 LOP3.LUT R5, R5, 0x8000000, RZ, 0xfc, !PT ;  /* 0x0800000005056812 */ /* 0x000fc400078efcff */
[----:B------:R-:W-:-:S13]  /*73290*/  LOP3.LUT P6, RZ, R10, 0x20000, RZ, 0xc0, !PT ;  /* 0x000200000aff7812 */ /* 0x000fda00078cc0ff */
[----:B------:R0:W-:Y:S01]  /*732a0*/  @P6 STG.E.U8 desc[UR40][R2.64], R28 ;  /* 0x0000001c02006986 */ /* 0x0001e2000c101128 */
[----:B------:R-:W-:Y:S02]  /*732b0*/  LOP3.LUT P6, RZ, R5, 0x8000000, RZ, 0xc0, !PT ;  /* 0x0800000005ff7812 */ /* 0x000fe400078cc0ff */
[----:B0-----:R-:W-:Y:S01]  /*732c0*/  PRMT R28, R7, 0x7773, RZ ;  /* 0x00007773071c7816 */ /* 0x001fe200000000ff */
[----:B------:R-:W4:Y:S10]  /*732d0*/  LDL.LU.64 R2, [R1+0xce8] ;  /* 0x000ce80001027983 */ /* 0x000f340000300a00 */
[----:B--2---:R3:W-:Y:S01]  /*732e0*/  @P6 STG.E.U8 desc[UR40][R14.64], R28 ;  /* 0x0000001c0e006986 */ /* 0x0047e2000c101128 */
[----:B------:R-:W-:-:S02]  /*732f0*/  LOP3.LUT P6, RZ, R5, 0x4000000, RZ, 0xc0, !PT ;  /* 0x0400000005ff7812 */ /* 0x000fc400078cc0ff */
[----:B---3--:R-:W-:Y:S01]  /*73300*/  PRMT R28, R29, 0x7770, RZ ;  /* 0x000077701d1c7816 */ /* 0x008fe200000000ff */
[----:B------:R-:W2:Y:S10]  /*73310*/  LDL.LU.64 R14, [R1+0xcd0] ;  /* 0x000cd000010e7983 */ /* 0x000eb40000300a00 */
[----:B------:R0:W-:Y:S01]  /*73320*/  @P6 STG.E.U8 desc[UR40][R16.64], R28 ;  /* 0x0000001c10006986 */ /* 0x0001e2000c101128 */
[----:B------:R-:W-:-:S03]  /*73330*/  LOP3.LUT P6, RZ, R5, 0x2000000, RZ, 0xc0, !PT ;  /* 0x0200000005ff7812 */ /* 0x000fc600078cc0ff */
[----:B------:R-:W3:Y:S01]  /*73340*/  LDL.LU R7, [R1+0x1d8] ;  /* 0x0001d80001077983 */ /* 0x000ee20000300800 */
[----:B0-----:R-:W-:-:S03]  /*73350*/  PRMT R28, R29, 0x7771, RZ ;  /* 0x000077711d1c7816 */ /* 0x001fc600000000ff */
[----:B------:R-:W2:Y:S06]  /*73360*/  LDL.LU.64 R16, [R1+0xcc8] ;  /* 0x000cc80001107983 */ /* 0x000eac0000300a00 */
[----:B----4-:R0:W-:Y:S04]  /*73370*/  @P6 STG.E.U8 desc[UR40][R18.64], R28 ;  /* 0x0000001c12006986 */ /* 0x0101e8000c101128 */
[----:B0-----:R-:W4:Y:S01]  /*73380*/  LDL.LU.64 R18, [R1+0x21c0] ;  /* 0x0021c00001127983 */ /* 0x001f220000300a00 */
[----:B------:R-:W-:-:S02]  /*73390*/  LOP3.LUT P6, RZ, R5, 0x1000000, RZ, 0xc0, !PT ;  /* 0x0100000005ff7812 */ /* 0x000fc400078cc0ff */
[----:B------:R-:W-:-:S11]  /*733a0*/  PRMT R28, R29, 0x7772, RZ ;  /* 0x000077721d1c7816 */ /* 0x000fd600000000ff */
[----:B----4-:R0:W-:Y:S04]  /*733b0*/  @P6 STG.E.U8 desc[UR40][R18.64], R28 ;  /* 0x0000001c12006986 */ /* 0x0101e8000c101128 */
[----:B0-----:R-:W4:Y:S01]  /*733c0*/  LDL.LU.64 R18, [R1+0x21b8] ;  /* 0x0021b80001127983 */ /* 0x001f220000300a00 */
[----:B------:R-:W-:Y:S02]  /*733d0*/  LOP3.LUT P6, RZ, R5, 0x800000, RZ, 0xc0, !PT ;  /* 0x0080000005ff7812 */ /* 0x000fe400078cc0ff */
[----:B------:R-:W-:-:S11]  /*733e0*/  PRMT R28, R29, 0x7773, RZ ;  /* 0x000077731d1c7816 */ /* 0x000fd600000000ff */
[----:B----4-:R0:W-:Y:S04]  /*733f0*/  @P6 STG.E.U8 desc[UR40][R18.64], R28 ;  /* 0x0000001c12006986 */ /* 0x0101e8000c101128 */
[----:B0-----:R-:W4:Y:S01]  /*73400*/  LDL.LU.64 R18, [R1+0x21b0] ;  /* 0x0021b00001127983 */ /* 0x001f220000300a00 */
        /* <DEDUP_REMOVED lines=8> */
[----:B----4-:R0:W-:Y:S01]  /*73490*/  @P6 STG.E.U8 desc[UR40][R18.64], R28 ;  /* 0x0000001c12006986 */ /* 0x0101e2000c101128 */
[C---:B------:R-:W-:Y:S02]  /*734a0*/  LOP3.LUT P6, RZ, R5.reuse, 0x200000, RZ, 0xc0, !PT ;  /* 0x0020000005ff7812 */ /* 0x040fe400078cc0ff */
[----:B0-----:R-:W-:Y:S01]  /*734b0*/  PRMT R28, R0, 0x7771, RZ ;  /* 0x00007771001c7816 */ /* 0x001fe200000000ff */
[----:B------:R-:W4:Y:S10]  /*734c0*/  LDL.LU.64 R18, [R1+0x21a8] ;  /* 0x0021a80001127983 */ /* 0x000f340000300a00 */
[----:B------:R0:W-:Y:S01]  /*734d0*/  @P6 STG.E.U8 desc[UR40][R22.64], R28 ;  /* 0x0000001c16006986 */ /* 0x0001e2000c101128 */
[----:B------:R-:W-:-:S02]  /*734e0*/  LOP3.LUT P6, RZ, R5, 0x100000, RZ, 0xc0, !PT ;  /* 0x0010000005ff7812 */ /* 0x000fc400078cc0ff */
[----:B0-----:R-:W-:-:S11]  /*734f0*/  PRMT R28, R0, 0x7772, RZ ;  /* 0x00007772001c7816 */ /* 0x001fd600000000ff */
[----:B------:R0:W-:Y:S02]  /*73500*/  @P6 STG.E.U8 desc[UR40][R20.64], R28 ;  /* 0x0000001c14006986 */ /* 0x0001e4000c101128 */
[----:B0-----:R-:W-:-:S05]  /*73510*/  PRMT R28, R0, 0x7773, RZ ;  /* 0x00007773001c7816 */ /* 0x001fca00000000ff */
[----:B------:R0:W-:Y:S02]  /*73520*/  @P5 STG.E.U8 desc[UR40][R26.64], R28 ;  /* 0x0000001c1a005986 */ /* 0x0001e4000c101128 */
[----:B0-----:R-:W-:-:S05]  /*73530*/  PRMT R28, R12, 0x7770, RZ ;  /* 0x000077700c1c7816 */ /* 0x001fca00000000ff */
[----:B------:R0:W-:Y:S02]  /*73540*/  @P4 STG.E.U8 desc[UR40][R24.64], R28 ;  /* 0x0000001c18004986 */ /* 0x0001e4000c101128 */
[----:B0-----:R-:W-:-:S05]  /*73550*/  PRMT R28, R12, 0x7771, RZ ;  /* 0x000077710c1c7816 */ /* 0x001fca00000000ff */
[----:B------:R0:W-:Y:S02]  /*73560*/  @P3 STG.E.U8 desc[UR40][R8.64], R28 ;  /* 0x0000001c08003986 */ /* 0x0001e4000c101128 */
[----:B0-----:R-:W-:-:S05]  /*73570*/  PRMT R28, R12, 0x7772, RZ ;  /* 0x000077720c1c7816 */ /* 0x001fca00000000ff */
[----:B------:R0:W-:Y:S02]  /*73580*/  @P2 STG.E.U8 desc[UR40][R2.64], R28 ;  /* 0x0000001c02002986 */ /* 0x0001e4000c101128 */
[----:B0-----:R-:W-:Y:S02]  /*73590*/  PRMT R28, R12, 0x7773, RZ ;  /* 0x000077730c1c7816 */ /* 0x001fe400000000ff */
[----:B------:R-:W4:Y:S04]  /*735a0*/  LDL.LU.64 R2, [R1+0xcb0] ;  /* 0x000cb00001027983 */ /* 0x000f280000300a00 */
[----:B--2---:R3:W-:Y:S02]  /*735b0*/  @P1 STG.E.U8 desc[UR40][R14.64], R28 ;  /* 0x0000001c0e001986 */ /* 0x0047e4000c101128 */
[----:B---3--:R-:W-:-:S05]  /*735c0*/  PRMT R28, R7, 0x7770, RZ ;  /* 0x00007770071c7816 */ /* 0x008fca00000000ff */
[----:B------:R0:W-:Y:S01]  /*735d0*/  @P0 STG.E.U8 desc[UR40][R16.64], R28 ;  /* 0x0000001c10000986 */ /* 0x0001e2000c101128 */
[----:B------:R-:W-:-:S03]  /*735e0*/  IMAD.MOV.U32 R15, RZ, RZ, R13 ;  /* 0x000000ffff0f7224 */ /* 0x000fc600078e000d */
[----:B0-----:R-:W2:Y:S04]  /*735f0*/  LDL.LU.64 R16, [R1+0xca8] ;  /* 0x000ca80001107983 */ /* 0x001ea80000300a00 */
[----:B------:R-:W3:Y:S01]  /*73600*/  LDL.LU.64 R12, [R1+0xc90] ;  /* 0x000c9000010c7983 */ /* 0x000ee20000300a00 */
[C---:B------:R-:W-:Y:S02]  /*73610*/  LOP3.LUT P3, RZ, R10.reuse, 0x4, RZ, 0xc0, !PT ;  /* 0x000000040aff7812 */ /* 0x040fe4000786c0ff */
[C---:B------:R-:W-:Y:S01]  /*73620*/  LOP3.LUT P2, RZ, R10.reuse, 0x2, RZ, 0xc0, !PT ;  /* 0x000000020aff7812 */ /* 0x040fe2000784c0ff */
[----:B------:R-:W3:Y:S01]  /*73630*/  LDL.LU.64 R24, [R1+0xc88] ;  /* 0x000c880001187983 */ /* 0x000ee20000300a00 */
[C---:B------:R-:W-:Y:S02]  /*73640*/  PRMT R28, R7.reuse, 0x7771, RZ ;  /* 0x00007771071c7816 */ /* 0x040fe400000000ff */
[----:B------:R-:W-:Y:S01]  /*73650*/  LOP3.LUT P1, RZ, R10, 0x1, RZ, 0xc0, !PT ;  /* 0x000000010aff7812 */ /* 0x000fe2000782c0ff */
[----:B------:R-:W3:Y:S04]  /*73660*/  LDL.LU.64 R8, [R1+0xc70] ;  /* 0x000c700001087983 */ /* 0x000ee80000300a00 */
[----:B------:R-:W-:Y:S04]  /*73670*/  STL.64 [R1+0x2140], R10 ;  /* 0x0021400a01007387 */ /* 0x000fe80000100a00 */
[----:B----4-:R0:W-:Y:S02]  /*73680*/  @P3 STG.E.U8 desc[UR40][R2.64], R28 ;  /* 0x0000001c02003986 */ /* 0x0101e4000c101128 */
[----:B0-----:R-:W-:-:S02]  /*73690*/  PRMT R28, R7, 0x7772, RZ ;  /* 0x00007772071c7816 */ /* 0x001fc400000000ff */
[----:B------:R-:W4:Y:S04]  /*736a0*/  LDL.LU.64 R2, [R1+0xc68] ;  /* 0x000c680001027983 */ /* 0x000f280000300a00 */
[----:B------:R-:W4:Y:S04]  /*736b0*/  LDL.LU R29, [R1+0x1dc] ;  /* 0x0001dc00011d7983 */ /* 0x000f280000300800 */
[----:B--2---:R0:W-:Y:S02]  /*736c0*/  @P2 STG.E.U8 desc[UR40][R16.64], R28 ;  /* 0x0000001c10002986 */ /* 0x0041e4000c101128 */
[----:B0-----:R-:W-:-:S02]  /*736d0*/  PRMT R28, R7, 0x7773, RZ ;  /* 0x00007773071c7816 */ /* 0x001fc400000000ff */
[----:B------:R-:W2:Y:S04]  /*736e0*/  LDL.LU.64 R16, [R1+0xc50] ;  /* 0x000c500001107983 */ /* 0x000ea80000300a00 */
[----:B---3--:R0:W-:Y:S04]  /*736f0*/  @P1 STG.E.U8 desc[UR40][R12.64], R28 ;  /* 0x0000001c0c001986 */ /* 0x0081e8000c101128 */
[----:B0-----:R-:W3:Y:S04]  /*73700*/  LDL.LU.64 R12, [R1+0xc28] ;  /* 0x000c2800010c7983 */ /* 0x001ee80000300a00 */
[----:B---3--:R0:W-:Y:S04]  /*73710*/  STL.64 [R1+0x2198], R12 ;  /* 0x0021980c01007387 */ /* 0x0081e80000100a00 */
[----:B0-----:R-:W3:Y:S01]  /*73720*/  LDL.LU.64 R12, [R1+0xc30] ;  /* 0x000c3000010c7983 */ /* 0x001ee20000300a00 */
        /* <DEDUP_REMOVED lines=17> */
[----:B---3--:R0:W-:Y:S04]  /*73840*/  STL.64 [R1+0x21a0], R12 ;  /* 0x0021a00c01007387 */ /* 0x0081e80000100a00 */
[----:B0-----:R-:W3:Y:S06]  /*73850*/  LDL.LU.64 R12, [R1+0xc48] ;  /* 0x000c4800010c7983 */ /* 0x001eec0000300a00 */
[----:B------:R-:W-:-:S02]  /*73860*/  @P6 LOP3.LUT R5, R5, 0x20000, RZ, 0xfc, !PT ;  /* 0x0002000005056812 */ /* 0x000fc400078efcff */
[C---:B------:R-:W-:Y:S01]  /*73870*/  LOP3.LUT P6, RZ, R18.reuse, 0x10000000, RZ, 0xc0, !PT ;  /* 0x1000000012ff7812 */ /* 0x040fe200078cc0ff */
[----:B------:R-:W3:Y:S01]  /*73880*/  LDL.LU.64 R10, [R1+0xc10] ;  /* 0x000c1000010a7983 */ /* 0x000ee20000300a00 */
[----:B------:R-:W-:Y:S02]  /*73890*/  LOP3.LUT R5, R5, 0xfffbffff, RZ, 0xc0, !PT ;  /* 0xfffbffff05057812 */ /* 0x000fe400078ec0ff */
[----:B------:R-:W-:Y:S01]  /*738a0*/  LOP3.LUT P0, RZ, R18, 0x80000000, RZ, 0xc0, !PT ;  /* 0x8000000012ff7812 */ /* 0x000fe2000780c0ff */
[----:B------:R-:W3:Y:S01]  /*738b0*/  LDL.LU R0, [R1+0x3c] ;  /* 0x00003c0001007983 */ /* 0x000ee20000300800 */
[----:B------:R-:W-:-:S03]  /*738c0*/  PRMT R28, R15, 0x7770, RZ ;  /* 0x000077700f1c7816 */ /* 0x000fc600000000ff */
[----:B------:R-:W3:Y:S04]  /*738d0*/  LDL.LU.64 R22, [R1+0xc08] ;  /* 0x000c080001167983 */ /* 0x000ee80000300a00 */
[----:B------:R-:W-:Y:S01]  /*738e0*/  @P6 LOP3.LUT R5, R5, 0x40000, RZ, 0xfc, !PT ;  /* 0x0004000005056812 */ /* 0x000fe200078efcff */
[----:B------:R-:W3:Y:S01]  /*738f0*/  LDL.LU.64 R20, [R1+0xbf0] ;  /* 0x000bf00001147983 */ /* 0x000ee20000300a00 */
[----:B------:R-:W-:Y:S02]  /*73900*/  LOP3.LUT P6, RZ, R18, 0x20000000, RZ, 0xc0, !PT ;  /* 0x2000000012ff7812 */ /* 0x000fe400078cc0ff */
[----:B------:R-:W-:Y:S01]  /*73910*/  LOP3.LUT R5, R5, 0xfff7ffff, RZ, 0xc0, !PT ;  /* 0xfff7ffff05057812 */ /* 0x000fe200078ec0ff */
[----:B------:R0:W-:Y:S04]  /*73920*/  @P0 STG.E.U8 desc[UR40][R24.64], R28 ;  /* 0x0000001c18000986 */ /* 0x0001e8000c101128 */
[----:B------:R-:W3:Y:S04]  /*73930*/  LDL.LU R7, [R1+0x20] ;  /* 0x0000200001077983 */ /* 0x000ee80000300800 */
[----:B------:R-:W3:Y:S02]  /*73940*/  LDL.LU.64 R26, [R1+0xbe8] ;  /* 0x000be800011a7983 */ /* 0x000ee40000300a00 */
[----:B------:R-:W-:-:S02]  /*73950*/  @P6 LOP3.LUT R5, R5, 0x80000, RZ, 0xfc, !PT ;  /* 0x0008000005056812 */ /* 0x000fc400078efcff */
[----:B------:R-:W-:Y:S01]  /*73960*/  LOP3.LUT P6, RZ, R18, 0x40000000, RZ, 0xc0, !PT ;  /* 0x4000000012ff7812 */ /* 0x000fe200078cc0ff */
[----:B0-----:R-:W3:Y:S01]  /*73970*/  LDL.LU.64 R24, [R1+0xbd0] ;  /* 0x000bd00001187983 */ /* 0x001ee20000300a00 */
[----:B------:R-:W-:-:S11]  /*73980*/  PRMT R28, R15, 0x7771, RZ ;  /* 0x000077710f1c7816 */ /* 0x000fd600000000ff */
[----:B------:R0:W-:Y:S01]  /*73990*/  @P6 STG.E.U8 desc[UR40][R8.64], R28 ;  /* 0x0000001c08006986 */ /* 0x0001e2000c101128 */
[----:B------:R-:W-:Y:S02]  /*739a0*/  LOP3.LUT P6, RZ, R5, 0x80000, RZ, 0xc0, !PT ;  /* 0x0008000005ff7812 */ /* 0x000fe400078cc0ff */
[----:B0-----:R-:W-:Y:S01]  /*739b0*/  PRMT R28, R15, 0x7772, RZ ;  /* 0x000077720f1c7816 */ /* 0x001fe200000000ff */
[----:B------:R-:W3:Y:S10]  /*739c0*/  LDL.LU.64 R8, [R1+0xbc8] ;  /* 0x000bc80001087983 */ /* 0x000ef40000300a00 */
[----:B----4-:R0:W-:Y:S01]  /*739d0*/  @P6 STG.E.U8 desc[UR40][R2.64], R28 ;  /* 0x0000001c02006986 */ /* 0x0101e2000c101128 */
[----:B------:R-:W-:Y:S01]  /*739e0*/  LOP3.LUT P6, RZ, R5, 0x40000, RZ, 0xc0, !PT ;  /* 0x0004000005ff7812 */ /* 0x000fe200078cc0ff */
[----:B0-----:R-:W-:-:S02]  /*739f0*/  IMAD.MOV.U32 R28, RZ, RZ, R15 ;  /* 0x000000ffff1c7224 */ /* 0x001fc400078e000f */
[----:B------:R-:W4:Y:S03]  /*73a00*/  LDL.LU.64 R2, [R1+0xbb0] ;  /* 0x000bb00001027983 */ /* 0x000f260000300a00 */
[----:B------:R-:W-:Y:S01]  /*73a10*/  PRMT R28, R28, 0x7773, RZ ;  /* 0x000077731c1c7816 */ /* 0x000fe200000000ff */
[----:B------:R-:W4:Y:S06]  /*73a20*/  LDL.LU.64 R14, [R1+0xba8] ;  /* 0x000ba800010e7983 */ /* 0x000f2c0000300a00 */
[----:B--2---:R0:W-:Y:S01]  /*73a30*/  @P6 STG.E.U8 desc[UR40][R16.64], R28 ;  /* 0x0000001c10006986 */ /* 0x0041e2000c101128 */
[----:B------:R-:W-:-:S02]  /*73a40*/  LOP3.LUT P6, RZ, R5, 0x20000, RZ, 0xc0, !PT ;  /* 0x0002000005ff7812 */ /* 0x000fc400078cc0ff */
[----:B0-----:R-:W-:Y:S01]  /*73a50*/  PRMT R28, R29, 0x7770, RZ ;  /* 0x000077701d1c7816 */ /* 0x001fe200000000ff */
[----:B------:R-:W2:Y:S10]  /*73a60*/  LDL.LU.64 R16, [R1+0xb90] ;  /* 0x000b900001107983 */ /* 0x000eb40000300a00 */
[----:B---3--:R0:W-:Y:S04]  /*73a70*/  @P6 STG.E.U8 desc[UR40][R12.64], R28 ;  /* 0x0000001c0c006986 */ /* 0x0081e8000c101128 */
[----:B0-----:R-:W3:Y:S01]  /*73a80*/  LDL.LU.64 R12, [R1+0x21a0] ;  /* 0x0021a000010c7983 */ /* 0x001ee20000300a00 */
[----:B------:R-:W-:-:S02]  /*73a90*/  LOP3.LUT P6, RZ, R5, 0x10000, RZ, 0xc0, !PT ;  /* 0x0001000005ff7812 */ /* 0x000fc400078cc0ff */
[----:B------:R-:W-:-:S11]  /*73aa0*/  PRMT R28, R29, 0x7771, RZ ;  /* 0x000077711d1c7816 */ /* 0x000fd600000000ff */
[----:B---3--:R0:W-:Y:S04]  /*73ab0*/  @P6 STG.E.U8 desc[UR40][R12.64], R28 ;  /* 0x0000001c0c006986 */ /* 0x0081e8000c101128 */
[----:B0-----:R-:W3:Y:S01]  /*73ac0*/  LDL.LU.64 R12, [R1+0x2198] ;  /* 0x00219800010c7983 */ /* 0x001ee20000300a00 */
        /* <DEDUP_REMOVED lines=8> */
[----:B---3--:R0:W-:Y:S01]  /*73b50*/  @P6 STG.E.U8 desc[UR40][R12.64], R28 ;  /* 0x0000001c0c006986 */ /* 0x0081e2000c101128 */
[----:B------:R-:W-:Y:S02]  /*73b60*/  LOP3.LUT P6, RZ, R5, 0x4000, RZ, 0xc0, !PT ;  /* 0x0000400005ff7812 */ /* 0x000fe400078cc0ff */
[----:B0-----:R-:W-:Y:S01]  /*73b70*/  PRMT R28, R29, 0x7773, RZ ;  /* 0x000077731d1c7816 */ /* 0x001fe200000000ff */
[----:B------:R-:W3:Y:S10]  /*73b80*/  LDL.LU.64 R12, [R1+0x2190] ;  /* 0x00219000010c7983 */ /* 0x000ef40000300a00 */
[----:B------:R0:W-:Y:S01]  /*73b90*/  @P6 STG.E.U8 desc[UR40][R10.64], R28 ;  /* 0x0000001c0a006986 */ /* 0x0001e2000c101128 */
[----:B------:R-:W-:-:S02]  /*73ba0*/  LOP3.LUT P6, RZ, R5, 0x2000, RZ, 0xc0, !PT ;  /* 0x0000200005ff7812 */ /* 0x000fc400078cc0ff */
[----:B0-----:R-:W-:-:S11]  /*73bb0*/  PRMT R28, R0, 0x7770, RZ ;  /* 0x00007770001c7816 */ /* 0x001fd600000000ff */
        /* <DEDUP_REMOVED lines=11> */
[----:B----4-:R0:W-:Y:S02]  /*73c70*/  @P2 STG.E.U8 desc[UR40][R2.64], R28 ;  /* 0x0000001c02002986 */ /* 0x0101e4000c101128 */
[----:B0-----:R-:W-:-:S05]  /*73c80*/  PRMT R28, R7, 0x7772, RZ ;  /* 0x00007772071c7816 */ /* 0x001fca00000000ff */
[----:B------:R0:W-:Y:S02]  /*73c90*/  @P1 STG.E.U8 desc[UR40][R14.64], R28 ;  /* 0x0000001c0e001986 */ /* 0x0001e4000c101128 */
[----:B0-----:R-:W-:Y:S02]  /*73ca0*/  PRMT R28, R7, 0x7773, RZ ;  /* 0x00007773071c7816 */ /* 0x001fe400000000ff */
[----:B------:R-:W4:Y:S04]  /*73cb0*/  LDL.LU.64 R14, [R1+0xb88] ;  /* 0x000b8800010e7983 */ /* 0x000f280000300a00 */
[----:B--2---:R0:W-:Y:S04]  /*73cc0*/  @P0 STG.E.U8 desc[UR40][R16.64], R28 ;  /* 0x0000001c10000986 */ /* 0x0041e8000c101128 */
[----:B0-----:R-:W2:Y:S04]  /*73cd0*/  LDL.LU.64 R16, [R1+0xb70] ;  /* 0x000b700001107983 */ /* 0x001ea80000300a00 */
[----:B------:R-:W2:Y:S04]  /*73ce0*/  LDL.LU.64 R24, [R1+0xb68] ;  /* 0x000b680001187983 */ /* 0x000ea80000300a00 */
[----:B------:R-:W2:Y:S01]  /*73cf0*/  LDL.LU R7, [R1+0x10] ;  /* 0x0000100001077983 */ /* 0x000ea20000300800 */
[----:B------:R-:W-:-:S02]  /*73d00*/  LOP3.LUT P3, RZ, R18, 0x8000, RZ, 0xc0, !PT ;  /* 0x0000800012ff7812 */ /* 0x000fc4000786c0ff */
[----:B------:R-:W-:Y:S01]  /*73d10*/  LOP3.LUT P2, RZ, R18, 0x4000, RZ, 0xc0, !PT ;  /* 0x0000400012ff7812 */ /* 0x000fe2000784c0ff */
[----:B------:R-:W3:Y:S04]  /*73d20*/  LDL.LU.64 R8, [R1+0xb48] ;  /* 0x000b480001087983 */ /* 0x000ee80000300a00 */
[----:B------:R-:W3:Y:S04]  /*73d30*/  LDL.LU.64 R2, [R1+0xb40] ;  /* 0x000b400001027983 */ /* 0x000ee80000300a00 */
[----:B------:R-:W3:Y:S01]  /*73d40*/  LDL.LU R20, [R1+0x24] ;  /* 0x0000240001147983 */ /* 0x000ee20000300800 */
[----:B--2---:R-:W-:-:S05]  /*73d50*/  PRMT R28, R7, 0x7770, RZ ;  /* 0x00007770071c7816 */ /* 0x004fca00000000ff */
[----:B----4-:R0:W-:Y:S02]  /*73d60*/  @P3 STG.E.U8 desc[UR40][R14.64], R28 ;  /* 0x0000001c0e003986 */ /* 0x0101e4000c101128 */
[----:B0-----:R-:W-:Y:S02]  /*73d70*/  PRMT R28, R7, 0x7771, RZ ;  /* 0x00007771071c7816 */ /* 0x001fe400000000ff */
[----:B------:R-:W2:Y:S04]  /*73d80*/  LDL.LU.64 R14, [R1+0xb28] ;  /* 0x000b2800010e7983 */ /* 0x000ea80000300a00 */
[----:B------:R0:W-:Y:S04]  /*73d90*/  @P2 STG.E.U8 desc[UR40][R16.64], R28 ;  /* 0x0000001c10002986 */ /* 0x0001e8000c101128 */
[----:B0-----:R-:W4:Y:S04]  /*73da0*/  LDL.LU.64 R16, [R1+0xb20] ;  /* 0x000b200001107983 */ /* 0x001f280000300a00 */
[----:B------:R-:W2:Y:S04]  /*73db0*/  LDL.LU R0, [R1+0x14] ;  /* 0x0000140001007983 */ /* 0x000ea80000300800 */
[----:B------:R-:W2:Y:S04]  /*73dc0*/  LDL.LU.64 R28, [R1+0xae0] ;  /* 0x000ae000011c7983 */ /* 0x000ea80000300a00 */
[----:B--2---:R0:W-:Y:S04]  /*73dd0*/  STL.64 [R1+0x2178], R28 ;  /* 0x0021781c01007387 */ /* 0x0041e80000100a00 */
[----:B0-----:R-:W2:Y:S04]  /*73de0*/  LDL.LU.64 R28, [R1+0xae8] ;  /* 0x000ae800011c7983 */ /* 0x001ea80000300a00 */
[----:B--2---:R0:W-:Y:S04]  /*73df0*/  STL.64 [R1+0x2180], R28 ;  /* 0x0021801c01007387 */ /* 0x0041e80000100a00 */
[----:B0-----:R-:W2:Y:S01]  /*73e00*/  LDL.LU.64 R28, [R1+0xb00] ;  /* 0x000b0000011c7983 */ /* 0x001ea20000300a00 */
        /* <DEDUP_REMOVED lines=17> */
[----:B--2---:R0:W-:Y:S04]  /*73f20*/  STL.64 [R1+0x2188], R28 ;  /* 0x0021881c01007387 */ /* 0x0041e80000100a00 */
[----:B0-----:R-:W2:Y:S06]  /*73f30*/  LDL.LU.64 R28, [R1+0xb08] ;  /* 0x000b0800011c7983 */ /* 0x001eac0000300a00 */
[----:B------:R-:W-:-:S02]  /*73f40*/  @P6 LOP3.LUT R5, R5, 0x200, RZ, 0xfc, !PT ;  /* 0x0000020005056812 */ /* 0x000fc400078efcff */
[C---:B------:R-:W-:Y:S01]  /*73f50*/  LOP3.LUT P6, RZ, R18.reuse, 0x200, RZ, 0xc0, !PT ;  /* 0x0000020012ff7812 */ /* 0x040fe200078cc0ff */
[----:B------:R-:W2:Y:S01]  /*73f60*/  LDL.LU.64 R10, [R1+0xac8] ;  /* 0x000ac800010a7983 */ /* 0x000ea20000300a00 */
[----:B------:R-:W-:Y:S02]  /*73f70*/  LOP3.LUT R5, R5, 0xfffffbff, RZ, 0xc0, !PT ;  /* 0xfffffbff05057812 */ /* 0x000fe400078ec0ff */
[----:B------:R-:W-:-:S09]  /*73f80*/  LOP3.LUT P1, RZ, R18, 0x2000, RZ, 0xc0, !PT ;  /* 0x0000200012ff7812 */ /* 0x000fd2000782c0ff */
[----:B------:R-:W-:Y:S02]  /*73f90*/  @P6 LOP3.LUT R5, R5, 0x400, RZ, 0xfc, !PT ;  /* 0x0000040005056812 */ /* 0x000fe400078efcff */
[C---:B------:R-:W-:Y:S02]  /*73fa0*/  LOP3.LUT P6, RZ, R18.reuse, 0x400, RZ, 0xc0, !PT ;  /* 0x0000040012ff7812 */ /* 0x040fe400078cc0ff */
[----:B------:R-:W-:Y:S02]  /*73fb0*/  LOP3.LUT R5, R5, 0xfffff7ff, RZ, 0xc0, !PT ;  /* 0xfffff7ff05057812 */ /* 0x000fe400078ec0ff */
[C---:B------:R-:W-:Y:S02]  /*73fc0*/  LOP3.LUT P0, RZ, R18.reuse, 0x1000, RZ, 0xc0, !PT ;  /* 0x0000100012ff7812 */ /* 0x040fe4000780c0ff */
[C---:B------:R-:W-:Y:S02]  /*73fd0*/  LOP3.LUT P5, RZ, R18.reuse, 0x4, RZ, 0xc0, !PT ;  /* 0x0000000412ff7812 */ /* 0x040fe400078ac0ff */
[----:B------:R-:W-:-:S02]  /*73fe0*/  LOP3.LUT P4, RZ, R18, 0x2, RZ, 0xc0, !PT ;  /* 0x0000000212ff7812 */ /* 0x000fc4000788c0ff */
[----:B------:R-:W-:-:S03]  /*73ff0*/  LOP3.LUT P3, RZ, R18, 0x1, RZ, 0xc0, !PT ;  /* 0x0000000112ff7812 */ /* 0x000fc6000786c0ff */
[----:B------:R-:W-:Y:S02]  /*74000*/  @P6 LOP3.LUT R5, R5, 0x800, RZ, 0xfc, !PT ;  /* 0x0000080005056812 */ /* 0x000fe400078efcff */
[----:B------:R-:W-:Y:S02]  /*74010*/  LOP3.LUT P6, RZ, R18, 0x800, RZ, 0xc0, !PT ;  /* 0x0000080012ff7812 */ /* 0x000fe400078cc0ff */
[----:B------:R-:W-:-:S05]  /*74020*/  PRMT R18, R7, 0x7772, RZ ;  /* 0x0000777207127816 */ /* 0x000fca00000000ff */
[----:B------:R0:W-:Y:S02]  /*74030*/  @P1 STG.E.U8 desc[UR40][R24.64], R18 ;  /* 0x0000001218001986 */ /* 0x0001e4000c101128 */
[----:B0-----:R-:W-:Y:S02]  /*74040*/  PRMT R18, R7, 0x7773, RZ ;  /* 0x0000777307127816 */ /* 0x001fe400000000ff */
[----:B------:R-:W2:Y:S04]  /*74050*/  LDL.LU R7, [R1+0x28] ;  /* 0x0000280001077983 */ /* 0x000ea80000300800 */
[----:B---3--:R0:W-:Y:S04]  /*74060*/  @P0 STG.E.U8 desc[UR40][R8.64], R18 ;  /* 0x0000001208000986 */ /* 0x0081e8000c101128 */
[----:B------:R-:W3:Y:S04]  /*74070*/  LDL.LU.64 R22, [R1+0xac0] ;  /* 0x000ac00001167983 */ /* 0x000ee80000300a00 */
[----:B------:R-:W3:Y:S01]  /*74080*/  LDL.LU.64 R26, [R1+0xaa8] ;  /* 0x000aa800011a7983 */ /* 0x000ee20000300a00 */
[----:B0-----:R-:W-:-:S03]  /*74090*/  PRMT R18, R20, 0x7770, RZ ;  /* 0x0000777014127816 */ /* 0x001fc600000000ff */
[----:B------:R-:W3:Y:S04]  /*740a0*/  LDL.LU.64 R24, [R1+0xaa0] ;  /* 0x000aa00001187983 */ /* 0x000ee80000300a00 */
[----:B------:R0:W-:Y:S01]  /*740b0*/  @P6 STG.E.U8 desc[UR40][R2.64], R18 ;  /* 0x0000001202006986 */ /* 0x0001e2000c101128 */
[----:B------:R-:W-:-:S03]  /*740c0*/  LOP3.LUT P6, RZ, R5, 0x800, RZ, 0xc0, !PT ;  /* 0x0000080005ff7812 */ /* 0x000fc600078cc0ff */
[----:B------:R-:W3:Y:S04]  /*740d0*/  LDL.LU.64 R8, [R1+0xa88] ;  /* 0x000a880001087983 */ /* 0x000ee80000300a00 */
[----:B------:R-:W3:Y:S01]  /*740e0*/  LDL.LU R21, [R1+0x18] ;  /* 0x0000180001157983 */ /* 0x000ee20000300800 */
[----:B0-----:R-:W-:-:S03]  /*740f0*/  PRMT R18, R20, 0x7771, RZ ;  /* 0x0000777114127816 */ /* 0x001fc600000000ff */
[----:B------:R-:W3:Y:S04]  /*74100*/  LDL.LU.64 R2, [R1+0xa80] ;  /* 0x000a800001027983 */ /* 0x000ee80000300a00 */
[----:B------:R0:W-:Y:S01]  /*74110*/  @P6 STG.E.U8 desc[UR40][R14.64], R18 ;  /* 0x000000120e006986 */ /* 0x0001e2000c101128 */
[C---:B------:R-:W-:Y:S02]  /*74120*/  LOP3.LUT P6, RZ, R5.reuse, 0x400, RZ, 0xc0, !PT ;  /* 0x0000040005ff7812 */ /* 0x040fe400078cc0ff */
[----:B0-----:R-:W-:Y:S01]  /*74130*/  PRMT R18, R20, 0x7772, RZ ;  /* 0x0000777214127816 */ /* 0x001fe200000000ff */
[----:B------:R-:W3:Y:S10]  /*74140*/  LDL.LU.64 R14, [R1+0xa68] ;  /* 0x000a6800010e7983 */ /* 0x000ef40000300a00 */
[----:B----4-:R0:W-:Y:S01]  /*74150*/  @P6 STG.E.U8 desc[UR40][R16.64], R18 ;  /* 0x0000001210006986 */ /* 0x0101e2000c101128 */
[----:B------:R-:W-:-:S02]  /*74160*/  LOP3.LUT P6, RZ, R5, 0x200, RZ, 0xc0, !PT ;  /* 0x0000020005ff7812 */ /* 0x000fc400078cc0ff */
[----:B0-----:R-:W-:Y:S01]  /*74170*/  PRMT R18, R20, 0x7773, RZ ;  /* 0x0000777314127816 */ /* 0x001fe200000000ff */
[----:B------:R-:W4:Y:S10]  /*74180*/  LDL.LU.64 R16, [R1+0xa60] ;  /* 0x000a600001107983 */ /* 0x000f340000300a00 */
[----:B--2---:R0:W-:Y:S04]  /*74190*/  @P6 STG.E.U8 desc[UR40][R28.64], R18 ;  /* 0x000000121c006986 */ /* 0x0041e8000c101128 */
[----:B0-----:R-:W2:Y:S01]  /*741a0*/  LDL.LU.64 R28, [R1+0x2188] ;  /* 0x00218800011c7983 */ /* 0x001ea20000300a00 */
[----:B------:R-:W-:-:S02]  /*741b0*/  LOP3.LUT P6, RZ, R5, 0x100, RZ, 0xc0, !PT ;  /* 0x0000010005ff7812 */ /* 0x000fc400078cc0ff */
[----:B------:R-:W-:-:S11]  /*741c0*/  PRMT R18, R0, 0x7770, RZ ;  /* 0x0000777000127816 */ /* 0x000fd600000000ff */
[----:B--2---:R0:W-:Y:S04]  /*741d0*/  @P6 STG.E.U8 desc[UR40][R28.64], R18 ;  /* 0x000000121c006986 */ /* 0x0041e8000c101128 */
[----:B0-----:R-:W2:Y:S01]  /*741e0*/  LDL.LU.64 R28, [R1+0x2180] ;  /* 0x00218000011c7983 */ /* 0x001ea20000300a00 */
[----:B------:R-:W-:Y:S02]  /*741f0*/  LOP3.LUT P6, RZ, R5, 0x80, RZ, 0xc0, !PT ;  /* 0x0000008005ff7812 */ /* 0x000fe400078cc0ff */
[----:B------:R-:W-:-:S11]  /*74200*/  PRMT R18, R0, 0x7771, RZ ;  /* 0x0000777100127816 */ /* 0x000fd600000000ff */
[----:B--2---:R0:W-:Y:S04]  /*74210*/  @P6 STG.E.U8 desc[UR40][R28.64], R18 ;  /* 0x000000121c006986 */ /* 0x0041e8000c101128 */
[----:B0-----:R-:W2:Y:S01]  /*74220*/  LDL.LU.64 R28, [R1+0x2178] ;  /* 0x00217800011c7983 */ /* 0x001ea20000300a00 */
[----:B------:R-:W-:Y:S02]  /*74230*/  LOP3.LUT P6, RZ, R5, 0x40, RZ, 0xc0, !PT ;  /* 0x0000004005ff7812 */ /* 0x000fe400078cc0ff */
[----:B------:R-:W-:Y:S02]  /*74240*/  PRMT R18, R0, 0x7772, RZ ;  /* 0x0000777200127816 */ /* 0x000fe400000000ff */
[C---:B------:R-:W-:Y:S02]  /*74250*/  LOP3.LUT P2, RZ, R12.reuse, 0x80000000, RZ, 0xc0, !PT ;  /* 0x800000000cff7812 */ /* 0x040fe4000784c0ff */
[----:B------:R-:W-:-:S02]  /*74260*/  LOP3.LUT P1, RZ, R12, 0x40000000, RZ, 0xc0, !PT ;  /* 0x400000000cff7812 */ /* 0x000fc4000782c0ff */
[----:B------:R-:W-:-:S05]  /*74270*/  LOP3.LUT P0, RZ, R12, 0x20000000, RZ, 0xc0, !PT ;  /* 0x200000000cff7812 */ /* 0x000fca000780c0ff */
[----:B--2---:R0:W-:Y:S01]  /*74280*/  @P6 STG.E.U8 desc[UR40][R28.64], R18 ;  /* 0x000000121c006986 */ /* 0x0041e2000c101128 */
[----:B------:R-:W-:Y:S02]  /*74290*/  LOP3.LUT P6, RZ, R5, 0x20, RZ, 0xc0, !PT ;  /* 0x0000002005ff7812 */ /* 0x000fe400078cc0ff */
[----:B0-----:R-:W-:-:S11]  /*742a0*/  PRMT R18, R0, 0x7773, RZ ;  /* 0x0000777300127816 */ /* 0x001fd600000000ff */
[----:B------:R0:W-:Y:S01]  /*742b0*/  @P6 STG.E.U8 desc[UR40][R10.64], R18 ;  /* 0x000000120a006986 */ /* 0x0001e2000c101128 */
[----:B------:R-:W-:Y:S02]  /*742c0*/  LOP3.LUT P6, RZ, R5, 0x10, RZ, 0xc0, !PT ;  /* 0x0000001005ff7812 */ /* 0x000fe400078cc0ff */
[----:B0-----:R-:W-:-:S11]  /*742d0*/  PRMT R18, R7, 0x7770, RZ ;  /* 0x0000777007127816 */ /* 0x001fd600000000ff */
[----:B---3--:R0:W-:Y:S02]  /*742e0*/  @P6 STG.E.U8 desc[UR40][R22.64], R18 ;  /* 0x0000001216006986 */ /* 0x0081e4000c101128 */
        /* <DEDUP_REMOVED lines=11> */
[----:B----4-:R0:W-:Y:S04]  /*743a0*/  @P0 STG.E.U8 desc[UR40][R16.64], R18 ;  /* 0x0000001210000986 */ /* 0x0101e8000c101128 */
[----:B0-----:R-:W2:Y:S01]  /*743b0*/  LDL.LU.64 R16, [R1+0xa58] ;  /* 0x000a580001107983 */ /* 0x001ea20000300a00 */
[----:B------:R-:W-:Y:S02]  /*743c0*/  LOP3.LUT P3, RZ, R12, 0x10000000, RZ, 0xc0, !PT ;  /* 0x100000000cff7812 */ /* 0x000fe4000786c0ff */
[----:B------:R-:W-:Y:S01]  /*743d0*/  PRMT R18, R21, 0x7773, RZ ;  /* 0x0000777315127816 */ /* 0x000fe200000000ff */
[----:B------:R-:W3:Y:S04]  /*743e0*/  LDL.LU.64 R26, [R1+0xa50] ;  /* 0x000a5000011a7983 */ /* 0x000ee80000300a00 */
[----:B------:R-:W4:Y:S01]  /*743f0*/  LDL.LU.64 R24, [R1+0xa38] ;  /* 0x000a380001187983 */ /* 0x000f220000300a00 */
[----:B------:R-:W-:-:S03]  /*74400*/  IMAD.MOV.U32 R7, RZ, RZ, R13 ;  /* 0x000000ffff077224 */ /* 0x000fc600078e000d */
[----:B------:R-:W3:Y:S04]  /*74410*/  LDL.LU.64 R8, [R1+0xa30] ;  /* 0x000a300001087983 */ /* 0x000ee80000300a00 */
[----:B------:R-:W3:Y:S04]  /*74420*/  LDL.LU R0, [R1+0x2c] ;  /* 0x00002c0001007983 */ /* 0x000ee80000300800 */
[----:B------:R-:W3:Y:S04]  /*74430*/  LDL.LU.64 R2, [R1+0xa18] ;  /* 0x000a180001027983 */ /* 0x000ee80000300a00 */
[----:B------:R-:W3:Y:S04]  /*74440*/  LDL.LU.64 R14, [R1+0xa10] ;  /* 0x000a1000010e7983 */ /* 0x000ee80000300a00 */
[----:B------:R-:W3:Y:S04]  /*74450*/  LDL.LU R13, [R1+0x1c] ;  /* 0x00001c00010d7983 */ /* 0x000ee80000300800 */
[----:B--2---:R0:W-:Y:S04]  /*74460*/  @P3 STG.E.U8 desc[UR40][R16.64], R18 ;  /* 0x0000001210003986 */ /* 0x0041e8000c101128 */
[----:B0-----:R-:W2:Y:S04]  /*74470*/  LDL.LU.64 R16, [R1+0x9f8] ;  /* 0x0009f80001107983 */ /* 0x001ea80000300a00 */
[----:B------:R-:W2:Y:S04]  /*74480*/  LDL.LU R23, [R1+0x190] ;  /* 0x0001900001177983 */ /* 0x000ea80000300800 */
[----:B--2---:R0:W-:Y:S04]  /*74490*/  STL [R1+0x2164], R23 ;  /* 0x0021641701007387 */ /* 0x0041e80000100800 */
        /* <DEDUP_REMOVED lines=24> */
[C---:B------:R-:W-:Y:S01]  /*74620*/  LOP3.LUT P2, RZ, R12.reuse, 0x8000000, RZ, 0xc0, !PT ;  /* 0x080000000cff7812 */ /* 0x040fe2000784c0ff */
[----:B------:R-:W2:Y:S01]  /*74630*/  LDL.LU.64 R10, [R1+0x9b0] ;  /* 0x0009b000010a7983 */ /* 0x000ea20000300a00 */
[----:B------:R-:W-:Y:S02]  /*74640*/  LOP3.LUT P1, RZ, R12, 0x4000000, RZ, 0xc0, !PT ;  /* 0x040000000cff7812 */ /* 0x000fe4000782c0ff */
[----:B---3--:R-:W-:Y:S01]  /*74650*/  PRMT R18, R0, 0x7770, RZ ;  /* 0x0000777000127816 */ /* 0x008fe200000000ff */
[----:B------:R-:W3:Y:S04]  /*74660*/  LDL.LU.64 R20, [R1+0x998] ;  /* 0x0009980001147983 */ /* 0x000ee80000300a00 */
[----:B------:R-:W-:-:S02]  /*74670*/  @P6 LOP3.LUT R5, R5, 0x4, RZ, 0xfc, !PT ;  /* 0x0000000405056812 */ /* 0x000fc400078efcff */
[C---:B------:R-:W-:Y:S02]  /*74680*/  LOP3.LUT P6, RZ, R12.reuse, 0x800000, RZ, 0xc0, !PT ;  /* 0x008000000cff7812 */ /* 0x040fe400078cc0ff */
[----:B------:R-:W-:Y:S01]  /*74690*/  LOP3.LUT P0, RZ, R12, 0x2000000, RZ, 0xc0, !PT ;  /* 0x020000000cff7812 */ /* 0x000fe2000780c0ff */
[----:B------:R0:W-:Y:S01]  /*746a0*/  @P2 STG.E.U8 desc[UR40][R26.64], R18 ;  /* 0x000000121a002986 */ /* 0x0001e2000c101128 */
[----:B------:R-:W-:Y:S02]  /*746b0*/  LOP3.LUT R5, R5, 0xfffffff7, RZ, 0xc0, !PT ;  /* 0xfffffff705057812 */ /* 0x000fe400078ec0ff */
[----:B0-----:R-:W-:Y:S01]  /*746c0*/  PRMT R18, R0, 0x7771, RZ ;  /* 0x0000777100127816 */ /* 0x001fe200000000ff */
[----:B------:R-:W3:Y:S06]  /*746d0*/  LDL.LU.64 R26, [R1+0x990] ;  /* 0x00099000011a7983 */ /* 0x000eec0000300a00 */
[----:B------:R-:W-:-:S02]  /*746e0*/  @P6 LOP3.LUT R5, R5, 0x8, RZ, 0xfc, !PT ;  /* 0x0000000805056812 */ /* 0x000fc400078efcff */
[----:B------:R-:W-:Y:S01]  /*746f0*/  LOP3.LUT P6, RZ, R12, 0x1000000, RZ, 0xc0, !PT ;  /* 0x010000000cff7812 */ /* 0x000fe200078cc0ff */
[----:B----4-:R0:W-:Y:S02]  /*74700*/  @P1 STG.E.U8 desc[UR40][R24.64], R18 ;  /* 0x0000001218001986 */ /* 0x0101e4000c101128 */
[C---:B0-----:R-:W-:Y:S02]  /*74710*/  PRMT R18, R0.reuse, 0x7772, RZ ;  /* 0x0000777200127816 */ /* 0x041fe400000000ff */
[----:B------:R-:W4:Y:S04]  /*74720*/  LDL.LU.64 R24, [R1+0x978] ;  /* 0x0009780001187983 */ /* 0x000f280000300a00 */
[----:B------:R0:W-:Y:S02]  /*74730*/  @P0 STG.E.U8 desc[UR40][R8.64], R18 ;  /* 0x0000001208000986 */ /* 0x0001e4000c101128 */
[----:B0-----:R-:W-:-:S02]  /*74740*/  PRMT R18, R0, 0x7773, RZ ;  /* 0x0000777300127816 */ /* 0x001fc400000000ff */
[----:B------:R-:W3:Y:S04]  /*74750*/  LDL.LU.64 R8, [R1+0x970] ;  /* 0x0009700001087983 */ /* 0x000ee80000300a00 */
[----:B------:R0:W-:Y:S01]  /*74760*/  @P6 STG.E.U8 desc[UR40][R2.64], R18 ;  /* 0x0000001202006986 */ /* 0x0001e2000c101128 */
[----:B------:R-:W-:Y:S02]  /*74770*/  LOP3.LUT P6, RZ, R5, 0x8, RZ, 0xc0, !PT ;  /* 0x0000000805ff7812 */ /* 0x000fe400078cc0ff */
[----:B0-----:R-:W-:Y:S01]  /*74780*/  PRMT R18, R13, 0x7770, RZ ;  /* 0x000077700d127816 */ /* 0x001fe200000000ff */
[----:B------:R-:W3:Y:S10]  /*74790*/  LDL.LU.64 R2, [R1+0x958] ;  /* 0x0009580001027983 */ /* 0x000ef40000300a00 */
[----:B------:R0:W-:Y:S01]  /*747a0*/  @P6 STG.E.U8 desc[UR40][R14.64], R18 ;  /* 0x000000120e006986 */ /* 0x0001e2000c101128 */
[----:B------:R-:W-:-:S03]  /*747b0*/  LOP3.LUT P6, RZ, R5, 0x4, RZ, 0xc0, !PT ;  /* 0x0000000405ff7812 */ /* 0x000fc600078cc0ff */
[----:B------:R-:W3:Y:S01]  /*747c0*/  LDL.LU R0, [R1+0x194] ;  /* 0x0001940001007983 */ /* 0x000ee20000300800 */
[----:B0-----:R-:W-:-:S03]  /*747d0*/  PRMT R18, R13, 0x7771, RZ ;  /* 0x000077710d127816 */ /* 0x001fc600000000ff */
[----:B------:R-:W3:Y:S06]  /*747e0*/  LDL.LU.64 R14, [R1+0x950] ;  /* 0x00095000010e7983 */ /* 0x000eec0000300a00 */
[----:B------:R0:W-:Y:S01]  /*747f0*/  @P6 STG.E.U8 desc[UR40][R16.64], R18 ;  /* 0x0000001210006986 */ /* 0x0001e2000c101128 */
[----:B------:R-:W-:Y:S02]  /*74800*/  LOP3.LUT P6, RZ, R5, 0x2, RZ, 0xc0, !PT ;  /* 0x0000000205ff7812 */ /* 0x000fe400078cc0ff */
[----:B0-----:R-:W-:Y:S01]  /*74810*/  PRMT R18, R13, 0x7772, RZ ;  /* 0x000077720d127816 */ /* 0x001fe200000000ff */
[----:B------:R-:W3:Y:S10]  /*74820*/  LDL.LU.64 R16, [R1+0x938] ;  /* 0x0009380001107983 */ /* 0x000ef40000300a00 */
[----:B--2---:R0:W-:Y:S04]  /*74830*/  @P6 STG.E.U8 desc[UR40][R22.64], R18 ;  /* 0x0000001216006986 */ /* 0x0041e8000c101128 */
[----:B0-----:R-:W2:Y:S01]  /*74840*/  LDL.LU.64 R22, [R1+0x2170] ;  /* 0x0021700001167983 */ /* 0x001ea20000300a00 */
[----:B------:R-:W-:-:S02]  /*74850*/  LOP3.LUT P6, RZ, R5, 0x1, RZ, 0xc0, !PT ;  /* 0x0000000105ff7812 */ /* 0x000fc400078cc0ff */
[----:B------:R-:W-:Y:S01]  /*74860*/  PRMT R5, R13, 0x7773, RZ ;  /* 0x000077730d057816 */ /* 0x000fe200000000ff */
[----:B------:R0:W-:Y:S04]  /*74870*/  STL [R1+0x2100], R19 ;  /* 0x0021001301007387 */ /* 0x0001e80000100800 */
[----:B0-----:R-:W3:Y:S04]  /*74880*/  LDL.LU.64 R18, [R1+0x9d0] ;  /* 0x0009d00001127983 */ /* 0x001ee80000300a00 */
[----:B------:R-:W3:Y:S04]  /*74890*/  LDL.LU R13, [R1+0x2168] ;  /* 0x00216800010d7983 */ /* 0x000ee80000300800 */
[----:B--2---:R0:W-:Y:S04]  /*748a0*/  @P6 STG.E.U8 desc[UR40][R22.64], R5 ;  /* 0x0000000516006986 */ /* 0x0041e8000c101128 */
[----:B0-----:R-:W2:Y:S01]  /*748b0*/  LDL.LU R23, [R1+0x2164] ;  /* 0x0021640001177983 */ /* 0x001ea20000300800 */
[----:B------:R-:W-:-:S02]  /*748c0*/  LOP3.LUT P6, RZ, R6, 0x80000000, RZ, 0xc0, !PT ;  /* 0x8000000006ff7812 */ /* 0x000fc400078cc0ff */
[C---:B------:R-:W-:Y:S02]  /*748d0*/  LOP3.LUT P5, RZ, R12.reuse, 0x8000, RZ, 0xc0, !PT ;  /* 0x000080000cff7812 */ /* 0x040fe400078ac0ff */
[C---:B------:R-:W-:Y:S02]  /*748e0*/  LOP3.LUT P4, RZ, R12.reuse, 0x4000, RZ, 0xc0, !PT ;  /* 0x000040000cff7812 */ /* 0x040fe4000788c0ff */
[C---:B------:R-:W-:Y:S02]  /*748f0*/  LOP3.LUT P3, RZ, R12.reuse, 0x2000, RZ, 0xc0, !PT ;  /* 0x000020000cff7812 */ /* 0x040fe4000786c0ff */
[C---:B------:R-:W-:Y:S02]  /*74900*/  LOP3.LUT P2, RZ, R12.reuse, 0x1000, RZ, 0xc0, !PT ;  /* 0x000010000cff7812 */ /* 0x040fe4000784c0ff */
[----:B------:R-:W-:Y:S02]  /*74910*/  LOP3.LUT P1, RZ, R12, 0x800, RZ, 0xc0, !PT ;  /* 0x000008000cff7812 */ /* 0x000fe4000782c0ff */
[----:B--2---:R-:W-:-:S05]  /*74920*/  PRMT R5, R23, 0x7770, RZ ;  /* 0x0000777017057816 */ /* 0x004fca00000000ff */
[----:B---3--:R0:W-:Y:S01]  /*74930*/  @P6 STG.E.U8 desc[UR40][R18.64], R5 ;  /* 0x0000000512006986 */ /* 0x0081e2000c101128 */
[----:B------:R-:W-:Y:S02]  /*74940*/  LOP3.LUT P6, RZ, R6, 0x40000000, RZ, 0xc0, !PT ;  /* 0x4000000006ff7812 */ /* 0x000fe400078cc0ff */
[----:B0-----:R-:W-:-:S11]  /*74950*/  PRMT R5, R23, 0x7771, RZ ;  /* 0x0000777117057816 */ /* 0x001fd600000000ff */
[----:B------:R0:W-:Y:S01]  /*74960*/  @P6 STG.E.U8 desc[UR40][R28.64], R5 ;  /* 0x000000051c006986 */ /* 0x0001e2000c101128 */
[----:B------:R-:W-:Y:S02]  /*74970*/  LOP3.LUT P6, RZ, R6, 0x20000000, RZ, 0xc0, !PT ;  /* 0x2000000006ff7812 */ /* 0x000fe400078cc0ff */
        /* <DEDUP_REMOVED lines=12> */
[----:B------:R-:W2:Y:S04]  /*74a40*/  LDL.LU R13, [R1+0x2160] ;  /* 0x00216000010d7983 */ /* 0x000ea80000300800 */
[----:B------:R0:W-:Y:S04]  /*74a50*/  @P2 STG.E.U8 desc[UR40][R2.64], R5 ;  /* 0x0000000502002986 */ /* 0x0001e8000c101128 */
[----:B------:R-:W3:Y:S01]  /*74a60*/  LDL.LU.64 R20, [R1+0x930] ;  /* 0x0009300001147983 */ /* 0x000ee20000300a00 */
[----:B0-----:R-:W-:-:S05]  /*74a70*/  PRMT R5, R0, 0x7770, RZ ;  /* 0x0000777000057816 */ /* 0x001fca00000000ff */
[----:B------:R0:W-:Y:S04]  /*74a80*/  @P1 STG.E.U8 desc[UR40][R14.64], R5 ;  /* 0x000000050e001986 */ /* 0x0001e8000c101128 */
[----:B0-----:R-:W4:Y:S01]  /*74a90*/  LDL.LU.64 R14, [R1+0x918] ;  /* 0x00091800010e7983 */ /* 0x001f220000300a00 */
[C---:B------:R-:W-:Y:S02]  /*74aa0*/  LOP3.LUT P0, RZ, R12.reuse, 0x400, RZ, 0xc0, !PT ;  /* 0x000004000cff7812 */ /* 0x040fe4000780c0ff */
[----:B------:R-:W-:Y:S01]  /*74ab0*/  LOP3.LUT P3, RZ, R12, 0x200, RZ, 0xc0, !PT ;  /* 0x000002000cff7812 */ /* 0x000fe2000786c0ff */
[----:B------:R-:W2:Y:S01]  /*74ac0*/  LDL.LU.64 R26, [R1+0x910] ;  /* 0x00091000011a7983 */ /* 0x000ea20000300a00 */
[----:B------:R-:W-:Y:S02]  /*74ad0*/  PRMT R5, R0, 0x7771, RZ ;  /* 0x0000777100057816 */ /* 0x000fe400000000ff */
[----:B------:R-:W-:Y:S01]  /*74ae0*/  LOP3.LUT P2, RZ, R12, 0x100, RZ, 0xc0, !PT ;  /* 0x000001000cff7812 */ /* 0x000fe2000784c0ff */
[----:B------:R-:W2:Y:S04]  /*74af0*/  LDL.LU.64 R24, [R1+0x8f8] ;  /* 0x0008f80001187983 */ /* 0x000ea80000300a00 */
[----:B------:R-:W2:Y:S04]  /*74b00*/  LDL.LU.64 R8, [R1+0x8f0] ;  /* 0x0008f00001087983 */ /* 0x000ea80000300a00 */
[----:B------:R0:W-:Y:S02]  /*74b10*/  @P0 STG.E.U8 desc[UR40][R16.64], R5 ;  /* 0x0000000510000986 */ /* 0x0001e4000c101128 */
[----:B0-----:R-:W-:Y:S01]  /*74b20*/  PRMT R5, R0, 0x7772, RZ ;  /* 0x0000777200057816 */ /* 0x001fe200000000ff */
[----:B------:R-:W-:-:S02]  /*74b30*/  IMAD.MOV.U32 R17, RZ, RZ, R7 ;  /* 0x000000ffff117224 */ /* 0x000fc400078e0007 */
[----:B------:R-:W2:Y:S04]  /*74b40*/  LDL.LU R7, [R1+0x184] ;  /* 0x0001840001077983 */ /* 0x000ea80000300800 */
[----:B------:R-:W2:Y:S04]  /*74b50*/  LDL.LU.64 R2, [R1+0x8d8] ;  /* 0x0008d80001027983 */ /* 0x000ea80000300a00 */
[----:B------:R-:W2:Y:S04]  /*74b60*/  LDL.LU R16, [R1+0x198] ;  /* 0x0001980001107983 */ /* 0x000ea80000300800 */
[----:B---3--:R0:W-:Y:S02]  /*74b70*/  @P3 STG.E.U8 desc[UR40][R20.64], R5 ;  /* 0x0000000514003986 */ /* 0x0081e4000c101128 */
[----:B0-----:R-:W-:-:S05]  /*74b80*/  PRMT R5, R0, 0x7773, RZ ;  /* 0x0000777300057816 */ /* 0x001fca00000000ff */
[----:B----4-:R0:W-:Y:S04]  /*74b90*/  @P2 STG.E.U8 desc[UR40][R14.64], R5 ;  /* 0x000000050e002986 */ /* 0x0101e8000c101128 */
[----:B0-----:R-:W3:Y:S04]  /*74ba0*/  LDL.LU.64 R14, [R1+0x8d0] ;  /* 0x0008d000010e7983 */ /* 0x001ee80000300a00 */
[----:B------:R-:W4:Y:S04]  /*74bb0*/  LDL.LU.64 R10, [R1+0x898] ;  /* 0x00089800010a7983 */ /* 0x000f280000300a00 */
[----:B----4-:R0:W-:Y:S04]  /*74bc0*/  STL.64 [R1+0x2150], R10 ;  /* 0x0021500a01007387 */ /* 0x0101e80000100a00 */
[----:B0-----:R-:W4:Y:S01]  /*74bd0*/  LDL.LU.64 R10, [R1+0x8b0] ;  /* 0x0008b000010a7983 */ /* 0x001f220000300a00 */
[----:B--2---:R-:W-:-:S02]  /*74be0*/  LOP3.LUT P6, RZ, R13, 0x20000000, RZ, 0xc0, !PT ;  /* 0x200000000dff7812 */ /* 0x004fc400078cc0ff */
        /* <DEDUP_REMOVED lines=17> */
[----:B0-----:R-:W2:Y:S06]  /*74d00*/  LDL.LU.64 R10, [R1+0x8b8] ;  /* 0x0008b800010a7983 */ /* 0x001eac0000300a00 */
[----:B------:R-:W-:-:S02]  /*74d10*/  @P6 LOP3.LUT R6, R6, 0x2000000, RZ, 0xfc, !PT ;  /* 0x0200000006066812 */ /* 0x000fc400078efcff */
[----:B------:R-:W-:Y:S01]  /*74d20*/  LOP3.LUT P6, RZ, R12, 0x8, RZ, 0xc0, !PT ;  /* 0x000000080cff7812 */ /* 0x000fe200078cc0ff */
[----:B------:R-:W4:Y:S01]  /*74d30*/  LDL.LU R0, [R1+0x188] ;  /* 0x0001880001007983 */ /* 0x000f220000300800 */
[----:B------:R-:W-:Y:S02]  /*74d40*/  LOP3.LUT R6, R6, 0xfbffffff, RZ, 0xc0, !PT ;  /* 0xfbffffff06067812 */ /* 0x000fe400078ec0ff */
[C---:B------:R-:W-:Y:S01]  /*74d50*/  LOP3.LUT P1, RZ, R12.reuse, 0x80, RZ, 0xc0, !PT ;  /* 0x000000800cff7812 */ /* 0x040fe2000782c0ff */
[----:B------:R-:W4:Y:S01]  /*74d60*/  LDL.LU.64 R18, [R1+0x890] ;  /* 0x0008900001127983 */ /* 0x000f220000300a00 */
[----:B------:R-:W-:Y:S02]  /*74d70*/  LOP3.LUT P0, RZ, R12, 0x40, RZ, 0xc0, !PT ;  /* 0x000000400cff7812 */ /* 0x000fe4000780c0ff */
[----:B------:R-:W-:Y:S01]  /*74d80*/  PRMT R5, R7, 0x7770, RZ ;  /* 0x0000777007057816 */ /* 0x000fe200000000ff */
[----:B------:R-:W4:Y:S04]  /*74d90*/  LDL.LU.64 R28, [R1+0x878] ;  /* 0x00087800011c7983 */ /* 0x000f280000300a00 */
[----:B------:R-:W-:Y:S01]  /*74da0*/  @P6 LOP3.LUT R6, R6, 0x4000000, RZ, 0xfc, !PT ;  /* 0x0400000006066812 */ /* 0x000fe200078efcff */
[----:B------:R-:W4:Y:S01]  /*74db0*/  LDL.LU.64 R22, [R1+0x870] ;  /* 0x0008700001167983 */ /* 0x000f220000300a00 */
[----:B------:R-:W-:-:S02]  /*74dc0*/  LOP3.LUT P6, RZ, R12, 0x10, RZ, 0xc0, !PT ;  /* 0x000000100cff7812 */ /* 0x000fc400078cc0ff */
[----:B------:R-:W-:Y:S01]  /*74dd0*/  LOP3.LUT R6, R6, 0xf7ffffff, RZ, 0xc0, !PT ;  /* 0xf7ffffff06067812 */ /* 0x000fe200078ec0ff */
[----:B------:R0:W-:Y:S04]  /*74de0*/  @P1 STG.E.U8 desc[UR40][R26.64], R5 ;  /* 0x000000051a001986 */ /* 0x0001e8000c101128 */
[----:B------:R-:W4:Y:S06]  /*74df0*/  LDL.LU.64 R20, [R1+0x858] ;  /* 0x0008580001147983 */ /* 0x000f2c0000300a00 */
[----:B------:R-:W-:-:S02]  /*74e00*/  @P6 LOP3.LUT R6, R6, 0x8000000, RZ, 0xfc, !PT ;  /* 0x0800000006066812 */ /* 0x000fc400078efcff */
[----:B------:R-:W-:Y:S01]  /*74e10*/  LOP3.LUT P6, RZ, R12, 0x20, RZ, 0xc0, !PT ;  /* 0x000000200cff7812 */ /* 0x000fe200078cc0ff */
[----:B0-----:R-:W4:Y:S01]  /*74e20*/  LDL.LU.64 R26, [R1+0x850] ;  /* 0x00085000011a7983 */ /* 0x001f220000300a00 */
[----:B------:R-:W-:-:S05]  /*74e30*/  PRMT R5, R7, 0x7771, RZ ;  /* 0x0000777107057816 */ /* 0x000fca00000000ff */
[----:B------:R0:W-:Y:S02]  /*74e40*/  @P0 STG.E.U8 desc[UR40][R24.64], R5 ;  /* 0x0000000518000986 */ /* 0x0001e4000c101128 */
[C---:B0-----:R-:W-:Y:S02]  /*74e50*/  PRMT R5, R7.reuse, 0x7772, RZ ;  /* 0x0000777207057816 */ /* 0x041fe400000000ff */
[----:B------:R-:W4:Y:S04]  /*74e60*/  LDL.LU.64 R24, [R1+0x838] ;  /* 0x0008380001187983 */ /* 0x000f280000300a00 */
[----:B------:R0:W-:Y:S01]  /*74e70*/  @P6 STG.E.U8 desc[UR40][R8.64], R5 ;  /* 0x0000000508006986 */ /* 0x0001e2000c101128 */
[C---:B------:R-:W-:Y:S02]  /*74e80*/  LOP3.LUT P6, RZ, R6.reuse, 0x8000000, RZ, 0xc0, !PT ;  /* 0x0800000006ff7812 */ /* 0x040fe400078cc0ff */
[----:B0-----:R-:W-:Y:S01]  /*74e90*/  PRMT R5, R7, 0x7773, RZ ;  /* 0x0000777307057816 */ /* 0x001fe200000000ff */
[----:B------:R-:W4:Y:S10]  /*74ea0*/  LDL.LU.64 R8, [R1+0x830] ;  /* 0x0008300001087983 */ /* 0x000f340000300a00 */
[----:B------:R0:W-:Y:S01]  /*74eb0*/  @P6 STG.E.U8 desc[UR40][R2.64], R5 ;  /* 0x0000000502006986 */ /* 0x0001e2000c101128 */
[----:B------:R-:W-:-:S02]  /*74ec0*/  LOP3.LUT P6, RZ, R6, 0x4000000, RZ, 0xc0, !PT ;  /* 0x0400000006ff7812 */ /* 0x000fc400078cc0ff */
[----:B0-----:R-:W-:Y:S01]  /*74ed0*/  PRMT R5, R16, 0x7770, RZ ;  /* 0x0000777010057816 */ /* 0x001fe200000000ff */
[----:B------:R-:W4:Y:S10]  /*74ee0*/  LDL.LU.64 R2, [R1+0x818] ;  /* 0x0008180001027983 */ /* 0x000f340000300a00 */
[----:B---3--:R0:W-:Y:S01]  /*74ef0*/  @P6 STG.E.U8 desc[UR40][R14.64], R5 ;  /* 0x000000050e006986 */ /* 0x0081e2000c101128 */
[----:B------:R-:W-:-:S03]  /*74f00*/  LOP3.LUT P6, RZ, R6, 0x2000000, RZ, 0xc0, !PT ;  /* 0x0200000006ff7812 */ /* 0x000fc600078cc0ff */
[----:B------:R-:W3:Y:S01]  /*74f10*/  LDL.LU R7, [R1+0x18c] ;  /* 0x00018c0001077983 */ /* 0x000ee20000300800 */
[----:B0-----:R-:W-:-:S03]  /*74f20*/  PRMT R5, R16, 0x7771, RZ ;  /* 0x0000777110057816 */ /* 0x001fc600000000ff */
[----:B------:R-:W3:Y:S06]  /*74f30*/  LDL.LU.64 R14, [R1+0x810] ;  /* 0x00081000010e7983 */ /* 0x000eec0000300a00 */
[----:B--2---:R0:W-:Y:S04]  /*74f40*/  @P6 STG.E.U8 desc[UR40][R10.64], R5 ;  /* 0x000000050a006986 */ /* 0x0041e8000c101128 */
[----:B0-----:R-:W2:Y:S01]  /*74f50*/  LDL.LU.64 R10, [R1+0x2158] ;  /* 0x00215800010a7983 */ /* 0x001ea20000300a00 */
[----:B------:R-:W-:-:S02]  /*74f60*/  LOP3.LUT P6, RZ, R6, 0x1000000, RZ, 0xc0, !PT ;  /* 0x0100000006ff7812 */ /* 0x000fc400078cc0ff */
[----:B------:R-:W-:-:S11]  /*74f70*/  PRMT R5, R16, 0x7772, RZ ;  /* 0x0000777210057816 */ /* 0x000fd600000000ff */
[----:B--2---:R0:W-:Y:S04]  /*74f80*/  @P6 STG.E.U8 desc[UR40][R10.64], R5 ;  /* 0x000000050a006986 */ /* 0x0041e8000c101128 */
[----:B0-----:R-:W2:Y:S01]  /*74f90*/  LDL.LU.64 R10, [R1+0x2150] ;  /* 0x00215000010a7983 */ /* 0x001ea20000300a00 */
[----:B------:R-:W-:Y:S02]  /*74fa0*/  LOP3.LUT P6, RZ, R6, 0x800000, RZ, 0xc0, !PT ;  /* 0x0080000006ff7812 */ /* 0x000fe400078cc0ff */
[----:B------:R-:W-:Y:S02]  /*74fb0*/  PRMT R5, R16, 0x7773, RZ ;  /* 0x0000777310057816 */ /* 0x000fe400000000ff */
[----:B------:R-:W3:Y:S01]  /*74fc0*/  LDL.LU R16, [R1+0x2148] ;  /* 0x0021480001107983 */ /* 0x000ee20000300800 */
[----:B------:R-:W-:-:S08]  /*74fd0*/  LOP3.LUT P5, RZ, R13, 0x10000000, RZ, 0xc0, !PT ;  /* 0x100000000dff7812 */ /* 0x000fd000078ac0ff */
[----:B--2---:R0:W-:Y:S04]  /*74fe0*/  @P6 STG.E.U8 desc[UR40][R10.64], R5 ;  /* 0x000000050a006986 */ /* 0x0041e8000c101128 */
[----:B0-----:R-:W2:Y:S01]  /*74ff0*/  LDL.LU.64 R10, [R1+0x2140] ;  /* 0x00214000010a7983 */ /* 0x001ea20000300a00 */
[----:B------:R-:W-:Y:S02]  /*75000*/  LOP3.LUT P6, RZ, R6, 0x400000, RZ, 0xc0, !PT ;  /* 0x0040000006ff7812 */ /* 0x000fe400078cc0ff */
[----:B----4-:R-:W-:-:S11]  /*75010*/  PRMT R5, R0, 0x7770, RZ ;  /* 0x0000777000057816 */ /* 0x010fd600000000ff */
[----:B------:R0:W-:Y:S01]  /*75020*/  @P6 STG.E.U8 desc[UR40][R18.64], R5 ;  /* 0x0000000512006986 */ /* 0x0001e2000c101128 */
[----:B------:R-:W-:Y:S02]  /*75030*/  LOP3.LUT P6, RZ, R6, 0x200000, RZ, 0xc0, !PT ;  /* 0x0020000006ff7812 */ /* 0x000fe400078cc0ff */
[----:B0-----:R-:W-:-:S11]  /*75040*/  PRMT R5, R0, 0x7771, RZ ;  /* 0x0000777100057816 */ /* 0x001fd600000000ff */
[----:B------:R0:W-:Y:S01]  /*75050*/  @P6 STG.E.U8 desc[UR40][R28.64], R5 ;  /* 0x000000051c006986 */ /* 0x0001e2000c101128 */
[----:B------:R-:W-:Y:S02]  /*75060*/  LOP3.LUT P6, RZ, R6, 0x100000, RZ, 0xc0, !PT ;  /* 0x0010000006ff7812 */ /* 0x000fe400078cc0ff */
[----:B------:R-:W-:Y:S02]  /*75070*/  LOP3.LUT P4, RZ, R13, 0x8000000, RZ, 0xc0, !PT ;  /* 0x080000000dff7812 */ /* 0x000fe4000788c0ff */
[----:B0-----:R-:W-:-:S09]  /*75080*/  PRMT R5, R0, 0x7772, RZ ;  /* 0x0000777200057816 */ /* 0x001fd200000000ff */
[----:B------:R0:W-:Y:S01]  /*75090*/  @P6 STG.E.U8 desc[UR40][R22.64], R5 ;  /* 0x0000000516006986 */ /* 0x0001e2000c101128 */
[----:B------:R-:W-:Y:S02]  /*750a0*/  LOP3.LUT P3, RZ, R13, 0x4000000, RZ, 0xc0, !PT ;  /* 0x040000000dff7812 */ /* 0x000fe4000786c0ff */
[----:B0-----:R-:W-:-:S05]  /*750b0*/  PRMT R5, R0, 0x7773, RZ ;  /* 0x0000777300057816 */ /* 0x001fca00000000ff */
[----:B------:R2:W-:Y:S01]  /*750c0*/  @P5 STG.E.U8 desc[UR40][R20.64], R5 ;  /* 0x0000000514005986 */ /* 0x0005e2000c101128 */
[C---:B------:R-:W-:Y:S02]  /*750d0*/  LOP3.LUT P2, RZ, R13.reuse, 0x2000000, RZ, 0xc0, !PT ;  /* 0x020000000dff7812 */ /* 0x040fe4000784c0ff */
[C---:B------:R-:W-:Y:S02]  /*750e0*/  LOP3.LUT P1, RZ, R13.reuse, 0x1000000, RZ, 0xc0, !PT ;  /* 0x010000000dff7812 */ /* 0x040fe4000782c0ff */
[C---:B------:R-:W-:Y:S02]  /*750f0*/  LOP3.LUT P0, RZ, R13.reuse, 0x800000, RZ, 0xc0, !PT ;  /* 0x008000000dff7812 */ /* 0x040fe4000780c0ff */
[----:B------:R-:W-:Y:S02]  /*75100*/  LOP3.LUT P6, RZ, R13, 0x400, RZ, 0xc0, !PT ;  /* 0x000004000dff7812 */ /* 0x000fe400078cc0ff */
[----:B--2---:R-:W-:-:S05]  /*75110*/  PRMT R5, R11, 0x7770, RZ ;  /* 0x000077700b057816 */ /* 0x004fca00000000ff */
[----:B------:R0:W-:Y:S02]  /*75120*/  @P4 STG.E.U8 desc[UR40][R26.64], R5 ;  /* 0x000000051a004986 */ /* 0x0001e4000c101128 */
[----:B0-----:R-:W-:-:S05]  /*75130*/  PRMT R5, R11, 0x7771, RZ ;  /* 0x000077710b057816 */ /* 0x001fca00000000ff */
[----:B------:R0:W-:Y:S02]  /*75140*/  @P3 STG.E.U8 desc[UR40][R24.64], R5 ;  /* 0x0000000518003986 */ /* 0x0001e4000c101128 */
[----:B0-----:R-:W-:-:S05]  /*75150*/  PRMT R5, R11, 0x7772, RZ ;  /* 0x000077720b057816 */ /* 0x001fca00000000ff */
[----:B------:R0:W-:Y:S02]  /*75160*/  @P2 STG.E.U8 desc[UR40][R8.64], R5 ;  /* 0x0000000508002986 */ /* 0x0001e4000c101128 */
[----:B0-----:R-:W-:Y:S02]  /*75170*/  PRMT R5, R11, 0x7773, RZ ;  /* 0x000077730b057816 */ /* 0x001fe400000000ff */
[----:B------:R-:W2:Y:S04]  /*75180*/  LDL.LU R11, [R1+0x2138] ;  /* 0x00213800010b7983 */ /* 0x000ea80000300800 */
[----:B------:R3:W-:Y:S04]  /*75190*/  @P1 STG.E.U8 desc[UR40][R2.64], R5 ;  /* 0x0000000502001986 */ /* 0x0007e8000c101128 */
[----:B------:R-:W4:Y:S01]  /*751a0*/  LDL.LU.64 R8, [R1+0x7f8] ;  /* 0x0007f80001087983 */ /* 0x000f220000300a00 */
[----:B---3--:R-:W-:-:S05]  /*751b0*/  PRMT R5, R7, 0x7770, RZ ;  /* 0x0000777007057816 */ /* 0x008fca00000000ff */
[----:B------:R0:W-:Y:S04]  /*751c0*/  @P0 STG.E.U8 desc[UR40][R14.64], R5 ;  /* 0x000000050e000986 */ /* 0x0001e8000c101128 */
[----:B0-----:R-:W3:Y:S01]  /*751d0*/  LDL.LU.64 R14, [R1+0x7f0] ;  /* 0x0007f000010e7983 */ /* 0x001ee20000300a00 */
[----:B------:R-:W-:Y:S02]  /*751e0*/  LOP3.LUT R6, R6, 0xffffefff, RZ, 0xc0, !PT ;  /* 0xffffefff06067812 */ /* 0x000fe400078ec0ff */
[C---:B------:R-:W-:Y:S01]  /*751f0*/  LOP3.LUT P3, RZ, R13.reuse, 0x400000, RZ, 0xc0, !PT ;  /* 0x004000000dff7812 */ /* 0x040fe2000786c0ff */
[----:B------:R-:W2:Y:S01]  /*75200*/  LDL.LU.64 R20, [R1+0x7d8] ;  /* 0x0007d80001147983 */ /* 0x000ea20000300a00 */
[----:B------:R-:W-:Y:S02]  /*75210*/  @P6 LOP3.LUT R6, R6, 0x1000, RZ, 0xfc, !PT ;  /* 0x0000100006066812 */ /* 0x000fe400078efcff */
[----:B------:R-:W-:Y:S01]  /*75220*/  LOP3.LUT P6, RZ, R13, 0x800, RZ, 0xc0, !PT ;  /* 0x000008000dff7812 */ /* 0x000fe200078cc0ff */
[----:B------:R-:W2:Y:S01]  /*75230*/  LDL.LU.64 R26, [R1+0x7d0] ;  /* 0x0007d000011a7983 */ /* 0x000ea20000300a00 */
[----:B------:R-:W-:-:S02]  /*75240*/  LOP3.LUT R6, R6, 0xffffdfff, RZ, 0xc0, !PT ;  /* 0xffffdfff06067812 */ /* 0x000fc400078ec0ff */
[C---:B------:R-:W-:Y:S01]  /*75250*/  LOP3.LUT P2, RZ, R13.reuse, 0x200000, RZ, 0xc0, !PT ;  /* 0x002000000dff7812 */ /* 0x040fe2000784c0ff */
[----:B------:R-:W2:Y:S08]  /*75260*/  LDL.LU.64 R24, [R1+0x7c0] ;  /* 0x0007c00001187983 */ /* 0x000eb00000300a00 */
[----:B------:R-:W-:Y:S02]  /*75270*/  @P6 LOP3.LUT R6, R6, 0x2000, RZ, 0xfc, !PT ;  /* 0x0000200006066812 */ /* 0x000fe400078efcff */
        /* <DEDUP_REMOVED lines=14> */
[----:B------:R-:W-:-:S09]  /*75360*/  PRMT R5, R7, 0x7771, RZ ;  /* 0x0000777107057816 */ /* 0x000fd200000000ff */
        /* <DEDUP_REMOVED lines=8> */
[C---:B------:R-:W-:Y:S01]  /*753f0*/  LOP3.LUT P6, RZ, R13.reuse, 0x40000, RZ, 0xc0, !PT ;  /* 0x000400000dff7812 */ /* 0x040fe200078cc0ff */
[----:B----4-:R0:W-:Y:S01]  /*75400*/  @P3 STG.E.U8 desc[UR40][R8.64], R5 ;  /* 0x0000000508003986 */ /* 0x0101e2000c101128 */
[----:B------:R-:W-:Y:S02]  /*75410*/  LOP3.LUT P3, RZ, R13, 0x1, RZ, 0xc0, !PT ;  /* 0x000000010dff7812 */ /* 0x000fe4000786c0ff */
[C---:B0-----:R-:W-:Y:S01]  /*75420*/  PRMT R5, R7.reuse, 0x7772, RZ ;  /* 0x0000777207057816 */ /* 0x041fe200000000ff */
[----:B------:R-:W4:Y:S04]  /*75430*/  LDL.LU.64 R8, [R1+0x7b8] ;  /* 0x0007b80001087983 */ /* 0x000f280000300a00 */
[----:B------:R-:W2:Y:S04]  /*75440*/  LDL.LU R0, [R1+0x160] ;  /* 0x0001600001007983 */ /* 0x000ea80000300800 */
[----:B---3--:R0:W-:Y:S04]  /*75450*/  @P2 STG.E.U8 desc[UR40][R14.64], R5 ;  /* 0x000000050e002986 */ /* 0x0081e8000c101128 */
[----:B0-----:R-:W3:Y:S04]  /*75460*/  LDL.LU.64 R14, [R1+0x7a8] ;  /* 0x0007a800010e7983 */ /* 0x001ee80000300a00 */
[----:B------:R0:W-:Y:S04]  /*75470*/  STL.64 [R1+0x2108], R12 ;  /* 0x0021080c01007387 */ /* 0x0001e80000100a00 */
[----:B0-----:R-:W2:Y:S04]  /*75480*/  LDL.LU.64 R12, [R1+0x780] ;  /* 0x00078000010c7983 */ /* 0x001ea80000300a00 */
[----:B--2---:R0:W-:Y:S04]  /*75490*/  STL.64 [R1+0x2128], R12 ;  /* 0x0021280c01007387 */ /* 0x0041e80000100a00 */
[----:B0-----:R-:W2:Y:S01]  /*754a0*/  LDL.LU.64 R12, [R1+0x788] ;  /* 0x00078800010c7983 */ /* 0x001ea20000300a00 */
[----:B------:R-:W-:Y:S01]  /*754b0*/  PRMT R5, R7, 0x7773, RZ ;  /* 0x0000777307057816 */ /* 0x000fe200000000ff */
[----:B------:R-:W-:-:S04]  /*754c0*/  IMAD.MOV.U32 R3, RZ, RZ, R17 ;  /* 0x000000ffff037224 */ /* 0x000fc800078e0011 */
[----:B------:R0:W-:Y:S02]  /*754d0*/  @P1 STG.E.U8 desc[UR40][R20.64], R5 ;  /* 0x0000000514001986 */ /* 0x0001e4000c101128 */
[----:B0-----:R-:W-:-:S05]  /*754e0*/  PRMT R5, R3, 0x7770, RZ ;  /* 0x0000777003057816 */ /* 0x001fca00000000ff */
[----:B------:R0:W-:Y:S02]  /*754f0*/  @P0 STG.E.U8 desc[UR40][R26.64], R5 ;  /* 0x000000051a000986 */ /* 0x0001e4000c101128 */
[----:B0-----:R-:W-:-:S05]  /*75500*/  PRMT R5, R3, 0x7771, RZ ;  /* 0x0000777103057816 */ /* 0x001fca00000000ff */
[----:B------:R-:W-:Y:S04]  /*75510*/  @P6 STG.E.U8 desc[UR40][R24.64], R5 ;  /* 0x0000000518006986 */ /* 0x000fe8000c101128 */
[----:B--2---:R0:W-:Y:S04]  /*75520*/  STL.64 [R1+0x2130], R12 ;  /* 0x0021300c01007387 */ /* 0x0041e80000100a00 */
[----:B0-----:R-:W2:Y:S01]  /*75530*/  LDL.LU.64 R12, [R1+0x7a0] ;  /* 0x0007a000010c7983 */ /* 0x001ea20000300a00 */
[C---:B------:R-:W-:Y:S02]  /*75540*/  LOP3.LUT P6, RZ, R6.reuse, 0x80000, RZ, 0xc0, !PT ;  /* 0x0008000006ff7812 */ /* 0x040fe400078cc0ff */
[----:B------:R-:W-:Y:S01]  /*75550*/  PRMT R5, R3, 0x7772, RZ ;  /* 0x0000777203057816 */ /* 0x000fe200000000ff */
[----:B------:R-:W2:Y:S04]  /*75560*/  LDL.LU.64 R18, [R1+0x768] ;  /* 0x0007680001127983 */ /* 0x000ea80000300a00 */
[----:B------:R-:W2:Y:S04]  /*75570*/  LDL.LU R17, [R1+0x174] ;  /* 0x0001740001117983 */ /* 0x000ea80000300800 */
[----:B------:R-:W2:Y:S04]  /*75580*/  LDL.LU.64 R28, [R1+0x760] ;  /* 0x00076000011c7983 */ /* 0x000ea80000300a00 */
[----:B----4-:R0:W-:Y:S01]  /*75590*/  @P6 STG.E.U8 desc[UR40][R8.64], R5 ;  /* 0x0000000508006986 */ /* 0x0101e2000c101128 */
[----:B------:R-:W-:-:S03]  /*755a0*/  LOP3.LUT P6, RZ, R6, 0x40000, RZ, 0xc0, !PT ;  /* 0x0004000006ff7812 */ /* 0x000fc600078cc0ff */
[----:B------:R-:W4:Y:S04]  /*755b0*/  LDL.LU.64 R22, [R1+0x748] ;  /* 0x0007480001167983 */ /* 0x000f280000300a00 */
[----:B------:R-:W4:Y:S01]  /*755c0*/  LDL.LU R7, [R1+0x164] ;  /* 0x0001640001077983 */ /* 0x000f220000300800 */
[----:B0-----:R-:W-:-:S03]  /*755d0*/  IMAD.MOV.U32 R5, RZ, RZ, R3 ;  /* 0x000000ffff057224 */ /* 0x001fc600078e0003 */
[----:B------:R-:W4:Y:S02]  /*755e0*/  LDL.LU.64 R20, [R1+0x740] ;  /* 0x0007400001147983 */ /* 0x000f240000300a00 */
[----:B------:R-:W-:Y:S02]  /*755f0*/  PRMT R5, R5, 0x7773, RZ ;  /* 0x0000777305057816 */ /* 0x000fe400000000ff */
[----:B------:R-:W4:Y:S04]  /*75600*/  LDL.LU.64 R26, [R1+0x728] ;  /* 0x00072800011a7983 */ /* 0x000f280000300a00 */
[----:B---3--:R0:W-:Y:S01]  /*75610*/  @P6 STG.E.U8 desc[UR40][R14.64], R5 ;  /* 0x000000050e006986 */ /* 0x0081e2000c101128 */
[----:B------:R-:W-:-:S03]  /*75620*/  LOP3.LUT P6, RZ, R6, 0x20000, RZ, 0xc0, !PT ;  /* 0x0002000006ff7812 */ /* 0x000fc600078cc0ff */
[----:B------:R-:W3:Y:S04]  /*75630*/  LDL.LU.64 R24, [R1+0x720] ;  /* 0x0007200001187983 */ /* 0x000ee80000300a00 */
[----:B------:R-:W3:Y:S01]  /*75640*/  LDL.LU.64 R8, [R1+0x708] ;  /* 0x0007080001087983 */ /* 0x000ee20000300a00 */
[----:B0-----:R-:W-:-:S03]  /*75650*/  PRMT R5, R0, 0x7770, RZ ;  /* 0x0000777000057816 */ /* 0x001fc600000000ff */
[----:B------:R-:W3:Y:S04]  /*75660*/  LDL.LU.64 R2, [R1+0x700] ;  /* 0x0007000001027983 */ /* 0x000ee80000300a00 */
[----:B------:R-:W3:Y:S04]  /*75670*/  LDL.LU.64 R14, [R1+0x6e8] ;  /* 0x0006e800010e7983 */ /* 0x000ee80000300a00 */
        /* <DEDUP_REMOVED lines=8> */
[C---:B------:R-:W-:Y:S02]  /*75700*/  LOP3.LUT P2, RZ, R11.reuse, 0x80000000, RZ, 0xc0, !PT ;  /* 0x800000000bff7812 */ /* 0x040fe4000784c0ff */
[----:B------:R-:W-:-:S07]  /*75710*/  LOP3.LUT P1, RZ, R11, 0x40000000, RZ, 0xc0, !PT ;  /* 0x400000000bff7812 */ /* 0x000fce000782c0ff */
[----:B--2---:R0:W-:Y:S01]  /*75720*/  @P6 STG.E.U8 desc[UR40][R12.64], R5 ;  /* 0x000000050c006986 */ /* 0x0041e2000c101128 */
        /* <DEDUP_REMOVED lines=8> */
[----:B----4-:R0:W-:Y:S02]  /*757b0*/  @P6 STG.E.U8 desc[UR40][R22.64], R5 ;  /* 0x0000000516006986 */ /* 0x0101e4000c101128 */
[----:B0-----:R-:W-:-:S05]  /*757c0*/  PRMT R5, R17, 0x7772, RZ ;  /* 0x0000777211057816 */ /* 0x001fca00000000ff */
[----:B------:R0:W-:Y:S02]  /*757d0*/  @P5 STG.E.U8 desc[UR40][R20.64], R5 ;  /* 0x0000000514005986 */ /* 0x0001e4000c101128 */
[----:B0-----:R-:W-:-:S05]  /*757e0*/  PRMT R5, R17, 0x7773, RZ ;  /* 0x0000777311057816 */ /* 0x001fca00000000ff */
[----:B------:R0:W-:Y:S02]  /*757f0*/  @P4 STG.E.U8 desc[UR40][R26.64], R5 ;  /* 0x000000051a004986 */ /* 0x0001e4000c101128 */
[----:B0-----:R-:W-:-:S05]  /*75800*/  PRMT R5, R7, 0x7770, RZ ;  /* 0x0000777007057816 */ /* 0x001fca00000000ff */
[----:B---3--:R0:W-:Y:S02]  /*75810*/  @P3 STG.E.U8 desc[UR40][R24.64], R5 ;  /* 0x0000000518003986 */ /* 0x0081e4000c101128 */
[----:B0-----:R-:W-:-:S05]  /*75820*/  PRMT R5, R7, 0x7771, RZ ;  /* 0x0000777107057816 */ /* 0x001fca00000000ff */
[----:B------:R0:W-:Y:S02]  /*75830*/  @P2 STG.E.U8 desc[UR40][R8.64], R5 ;  /* 0x0000000508002986 */ /* 0x0001e4000c101128 */
[----:B0-----:R-:W-:-:S05]  /*75840*/  PRMT R5, R7, 0x7772, RZ ;  /* 0x0000777207057816 */ /* 0x001fca00000000ff */
[----:B------:R0:W-:Y:S04]  /*75850*/  @P1 STG.E.U8 desc[UR40][R2.64], R5 ;  /* 0x0000000502001986 */ /* 0x0001e8000c101128 */
[----:B0-----:R-:W2:Y:S04]  /*75860*/  LDL.LU.64 R2, [R1+0x6e0] ;  /* 0x0006e00001027983 */ /* 0x001ea80000300a00 */
[----:B------:R-:W3:Y:S04]  /*75870*/  LDL.LU.64 R22, [R1+0x6c8] ;  /* 0x0006c80001167983 */ /* 0x000ee80000300a00 */
[----:B------:R-:W4:Y:S04]  /*75880*/  LDL.LU.64 R20, [R1+0x6c0] ;  /* 0x0006c00001147983 */ /* 0x000f280000300a00 */
[----:B------:R-:W2:Y:S01]  /*75890*/  LDL.LU R27, [R1+0x178] ;  /* 0x00017800011b7983 */ /* 0x000ea20000300800 */
[----:B------:R-:W-:-:S02]  /*758a0*/  LOP3.LUT P0, RZ, R11, 0x4000000, RZ, 0xc0, !PT ;  /* 0x040000000bff7812 */ /* 0x000fc4000780c0ff */
[----:B------:R-:W-:Y:S02]  /*758b0*/  LOP3.LUT P3, RZ, R11, 0x10000, RZ, 0xc0, !PT ;  /* 0x000100000bff7812 */ /* 0x000fe4000786c0ff */
[----:B------:R-:W-:-:S09]  /*758c0*/  PRMT R5, R7, 0x7773, RZ ;  /* 0x0000777307057816 */ /* 0x000fd200000000ff */
[----:B------:R0:W-:Y:S04]  /*758d0*/  @P0 STG.E.U8 desc[UR40][R14.64], R5 ;  /* 0x000000050e000986 */ /* 0x0001e8000c101128 */
[----:B0-----:R-:W3:Y:S04]  /*758e0*/  LDL.LU.64 R14, [R1+0x6a8] ;  /* 0x0006a800010e7983 */ /* 0x001ee80000300a00 */
[----:B------:R-:W3:Y:S04]  /*758f0*/  LDL.LU.64 R24, [R1+0x6a0] ;  /* 0x0006a00001187983 */ /* 0x000ee80000300a00 */
[----:B------:R-:W3:Y:S04]  /*75900*/  LDL.LU R7, [R1+0x168] ;  /* 0x0001680001077983 */ /* 0x000ee80000300800 */
[----:B------:R-:W3:Y:S01]  /*75910*/  LDL.LU.64 R8, [R1+0x688] ;  /* 0x0006880001087983 */ /* 0x000ee20000300a00 */
[----:B--2---:R-:W-:-:S05]  /*75920*/  PRMT R5, R27, 0x7770, RZ ;  /* 0x000077701b057816 */ /* 0x004fca00000000ff */
[----:B------:R0:W-:Y:S04]  /*75930*/  @P3 STG.E.U8 desc[UR40][R2.64], R5 ;  /* 0x0000000502003986 */ /* 0x0001e8000c101128 */
[----:B0-----:R-:W2:Y:S04]  /*75940*/  LDL.LU.64 R2, [R1+0x680] ;  /* 0x0006800001027983 */ /* 0x001ea80000300a00 */
[----:B------:R-:W2:Y:S04]  /*75950*/  LDL.LU R0, [R1+0x17c] ;  /* 0x00017c0001007983 */ /* 0x000ea80000300800 */
[----:B------:R-:W2:Y:S04]  /*75960*/  LDL.LU.64 R12, [R1+0x648] ;  /* 0x00064800010c7983 */ /* 0x000ea80000300a00 */
        /* <DEDUP_REMOVED lines=26> */
[----:B------:R-:W2:Y:S01]  /*75b10*/  LDL.LU R17, [R1+0x16c] ;  /* 0x00016c0001117983 */ /* 0x000ea20000300800 */
[----:B------:R-:W-:Y:S02]  /*75b20*/  LOP3.LUT P1, RZ, R11, 0x4000, RZ, 0xc0, !PT ;  /* 0x000040000bff7812 */ /* 0x000fe4000782c0ff */
[----:B------:R-:W-:-:S05]  /*75b30*/  PRMT R5, R27, 0x7771, RZ ;  /* 0x000077711b057816 */ /* 0x000fca00000000ff */
[----:B------:R-:W-:Y:S02]  /*75b40*/  @P6 LOP3.LUT R6, R6, 0x400, RZ, 0xfc, !PT ;  /* 0x0000040006066812 */ /* 0x000fe400078efcff */
[C---:B------:R-:W-:Y:S02]  /*75b50*/  LOP3.LUT P6, RZ, R11.reuse, 0x20, RZ, 0xc0, !PT ;  /* 0x000000200bff7812 */ /* 0x040fe400078cc0ff */
[----:B------:R-:W-:Y:S01]  /*75b60*/  LOP3.LUT P0, RZ, R11, 0x200, RZ, 0xc0, !PT ;  /* 0x000002000bff7812 */ /* 0x000fe2000780c0ff */
[----:B---3--:R0:W-:Y:S01]  /*75b70*/  @P2 STG.E.U8 desc[UR40][R22.64], R5 ;  /* 0x0000000516002986 */ /* 0x0081e2000c101128 */
[----:B------:R-:W-:Y:S02]  /*75b80*/  LOP3.LUT R6, R6, 0xfffff7ff, RZ, 0xc0, !PT ;  /* 0xfffff7ff06067812 */ /* 0x000fe400078ec0ff */
[----:B0-----:R-:W-:-:S07]  /*75b90*/  PRMT R5, R27, 0x7772, RZ ;  /* 0x000077721b057816 */ /* 0x001fce00000000ff */
[----:B------:R-:W-:Y:S02]  /*75ba0*/  @P6 LOP3.LUT R6, R6, 0x800, RZ, 0xfc, !PT ;  /* 0x0000080006066812 */ /* 0x000fe400078efcff */
[----:B------:R-:W-:Y:S01]  /*75bb0*/  LOP3.LUT P6, RZ, R11, 0x4, RZ, 0xc0, !PT ;  /* 0x000000040bff7812 */ /* 0x000fe200078cc0ff */
[----:B----4-:R0:W-:Y:S02]  /*75bc0*/  @P1 STG.E.U8 desc[UR40][R20.64], R5 ;  /* 0x0000000514001986 */ /* 0x0101e4000c101128 */
[----:B0-----:R-:W-:-:S05]  /*75bd0*/  PRMT R5, R27, 0x7773, RZ ;  /* 0x000077731b057816 */ /* 0x001fca00000000ff */
[----:B------:R0:W-:Y:S02]  /*75be0*/  @P0 STG.E.U8 desc[UR40][R14.64], R5 ;  /* 0x000000050e000986 */ /* 0x0001e4000c101128 */
[----:B0-----:R-:W-:Y:S02]  /*75bf0*/  PRMT R5, R7, 0x7770, RZ ;  /* 0x0000777007057816 */ /* 0x001fe400000000ff */
[----:B------:R-:W3:Y:S04]  /*75c00*/  LDL.LU.64 R14, [R1+0x628] ;  /* 0x00062800010e7983 */ /* 0x000ee80000300a00 */
[----:B------:R0:W-:Y:S01]  /*75c10*/  @P6 STG.E.U8 desc[UR40][R24.64], R5 ;  /* 0x0000000518006986 */ /* 0x0001e2000c101128 */
[----:B------:R-:W-:-:S03]  /*75c20*/  LOP3.LUT P6, RZ, R6, 0x800, RZ, 0xc0, !PT ;  /* 0x0000080006ff7812 */ /* 0x000fc600078cc0ff */
[----:B------:R-:W4:Y:S04]  /*75c30*/  LDL.LU.64 R28, [R1+0x620] ;  /* 0x00062000011c7983 */ /* 0x000f280000300a00 */
[----:B------:R-:W3:Y:S01]  /*75c40*/  LDL.LU.64 R22, [R1+0x608] ;  /* 0x0006080001167983 */ /* 0x000ee20000300a00 */
[----:B0-----:R-:W-:-:S03]  /*75c50*/  PRMT R5, R7, 0x7771, RZ ;  /* 0x0000777107057816 */ /* 0x001fc600000000ff */
[----:B------:R-:W3:Y:S04]  /*75c60*/  LDL.LU.64 R20, [R1+0x600] ;  /* 0x0006000001147983 */ /* 0x000ee80000300a00 */
[----:B------:R0:W-:Y:S01]  /*75c70*/  @P6 STG.E.U8 desc[UR40][R8.64], R5 ;  /* 0x0000000508006986 */ /* 0x0001e2000c101128 */
[----:B------:R-:W-:-:S03]  /*75c80*/  LOP3.LUT P6, RZ, R6, 0x400, RZ, 0xc0, !PT ;  /* 0x0000040006ff7812 */ /* 0x000fc600078cc0ff */
[----:B------:R-:W3:Y:S04]  /*75c90*/  LDL.LU.64 R26, [R1+0x5e8] ;  /* 0x0005e800011a7983 */ /* 0x000ee80000300a00 */
[----:B------:R-:W3:Y:S01]  /*75ca0*/  LDL.LU.64 R24, [R1+0x5e0] ;  /* 0x0005e00001187983 */ /* 0x000ee20000300a00 */
[----:B0-----:R-:W-:-:S03]  /*75cb0*/  PRMT R5, R7, 0x7772, RZ ;  /* 0x0000777207057816 */ /* 0x001fc600000000ff */
[----:B------:R-:W3:Y:S04]  /*75cc0*/  LDL.LU.64 R8, [R1+0x5c8] ;  /* 0x0005c80001087983 */ /* 0x000ee80000300a00 */
[----:B------:R0:W-:Y:S01]  /*75cd0*/  @P6 STG.E.U8 desc[UR40][R2.64], R5 ;  /* 0x0000000502006986 */ /* 0x0001e2000c101128 */
[C---:B------:R-:W-:Y:S02]  /*75ce0*/  LOP3.LUT P6, RZ, R6.reuse, 0x200, RZ, 0xc0, !PT ;  /* 0x0000020006ff7812 */ /* 0x040fe400078cc0ff */
[----:B0-----:R-:W-:Y:S01]  /*75cf0*/  PRMT R5, R7, 0x7773, RZ ;  /* 0x0000777307057816 */ /* 0x001fe200000000ff */
[----:B------:R-:W3:Y:S04]  /*75d00*/  LDL.LU.64 R2, [R1+0x5c0] ;  /* 0x0005c00001027983 */ /* 0x000ee80000300a00 */
[----:B------:R-:W3:Y:S06]  /*75d10*/  LDL.LU R7, [R1+0x2120] ;  /* 0x0021200001077983 */ /* 0x000eec0000300800 */
        /* <DEDUP_REMOVED lines=8> */
[----:B------:R-:W-:-:S09]  /*75da0*/  LOP3.LUT P5, RZ, R11, 0x20000, RZ, 0xc0, !PT ;  /* 0x000200000bff7812 */ /* 0x000fd200078ac0ff */
[----:B--2---:R0:W-:Y:S01]  /*75db0*/  @P6 STG.E.U8 desc[UR40][R12.64], R5 ;  /* 0x000000050c006986 */ /* 0x0041e2000c101128 */
[----:B------:R-:W-:Y:S02]  /*75dc0*/  LOP3.LUT P6, RZ, R6, 0x40, RZ, 0xc0, !PT ;  /* 0x0000004006ff7812 */ /* 0x000fe400078cc0ff */
[----:B0-----:R-:W-:Y:S01]  /*75dd0*/  PRMT R5, R0, 0x7772, RZ ;  /* 0x0000777200057816 */ /* 0x001fe200000000ff */
[----:B------:R-:W2:Y:S10]  /*75de0*/  LDL.LU.64 R12, [R1+0x2108] ;  /* 0x00210800010c7983 */ /* 0x000eb40000300a00 */
[----:B------:R0:W-:Y:S04]  /*75df0*/  @P6 STG.E.U8 desc[UR40][R18.64], R5 ;  /* 0x0000000512006986 */ /* 0x0001e8000c101128 */
[----:B0-----:R-:W2:Y:S01]  /*75e00*/  LDL.LU R19, [R1+0x2100] ;  /* 0x0021000001137983 */ /* 0x001ea20000300800 */
[----:B------:R-:W-:-:S02]  /*75e10*/  LOP3.LUT P6, RZ, R6, 0x20, RZ, 0xc0, !PT ;  /* 0x0000002006ff7812 */ /* 0x000fc400078cc0ff */
[----:B------:R-:W-:-:S11]  /*75e20*/  PRMT R5, R0, 0x7773, RZ ;  /* 0x0000777300057816 */ /* 0x000fd600000000ff */
[----:B---3--:R0:W-:Y:S01]  /*75e30*/  @P6 STG.E.U8 desc[UR40][R14.64], R5 ;  /* 0x000000050e006986 */ /* 0x0081e2000c101128 */
[----:B------:R-:W-:Y:S02]  /*75e40*/  LOP3.LUT P6, RZ, R6, 0x10, RZ, 0xc0, !PT ;  /* 0x0000001006ff7812 */ /* 0x000fe400078cc0ff */
[----:B------:R-:W-:Y:S02]  /*75e50*/  LOP3.LUT P4, RZ, R11, 0x40000, RZ, 0xc0, !PT ;  /* 0x000400000bff7812 */ /* 0x000fe4000788c0ff */
[----:B0-----:R-:W-:Y:S01]  /*75e60*/  PRMT R5, R17, 0x7770, RZ ;  /* 0x0000777011057816 */ /* 0x001fe200000000ff */
[----:B------:R-:W3:Y:S08]  /*75e70*/  LDL.LU R14, [R1+0x20fc] ;  /* 0x0020fc00010e7983 */ /* 0x000ef00000300800 */
[----:B----4-:R0:W-:Y:S01]  /*75e80*/  @P6 STG.E.U8 desc[UR40][R28.64], R5 ;  /* 0x000000051c006986 */ /* 0x0101e2000c101128 */
[----:B------:R-:W-:-:S02]  /*75e90*/  LOP3.LUT P3, RZ, R11, 0x80000, RZ, 0xc0, !PT ;  /* 0x000800000bff7812 */ /* 0x000fc4000786c0ff */
[----:B0-----:R-:W-:-:S05]  /*75ea0*/  PRMT R5, R17, 0x7771, RZ ;  /* 0x0000777111057816 */ /* 0x001fca00000000ff */
[----:B------:R0:W-:Y:S01]  /*75eb0*/  @P5 STG.E.U8 desc[UR40][R22.64], R5 ;  /* 0x0000000516005986 */ /* 0x0001e2000c101128 */
[----:B------:R-:W-:Y:S02]  /*75ec0*/  LOP3.LUT P2, RZ, R11, 0x100000, RZ, 0xc0, !PT ;  /* 0x001000000bff7812 */ /* 0x000fe4000784c0ff */
[----:B0-----:R-:W-:Y:S01]  /*75ed0*/  PRMT R5, R17, 0x7772, RZ ;  /* 0x0000777211057816 */ /* 0x001fe200000000ff */
[----:B------:R-:W4:Y:S04]  /*75ee0*/  LDL.LU.64 R22, [R1+0x5b8] ;  /* 0x0005b80001167983 */ /* 0x000f280000300a00 */
[----:B------:R0:W-:Y:S01]  /*75ef0*/  @P4 STG.E.U8 desc[UR40][R20.64], R5 ;  /* 0x0000000514004986 */ /* 0x0001e2000c101128 */
[----:B------:R-:W-:Y:S02]  /*75f00*/  LOP3.LUT P1, RZ, R11, 0x200000, RZ, 0xc0, !PT ;  /* 0x002000000bff7812 */ /* 0x000fe4000782c0ff */
[----:B0-----:R-:W-:-:S05]  /*75f10*/  PRMT R5, R17, 0x7773, RZ ;  /* 0x0000777311057816 */ /* 0x001fca00000000ff */
[----:B------:R2:W-:Y:S01]  /*75f20*/  @P3 STG.E.U8 desc[UR40][R26.64], R5 ;  /* 0x000000051a003986 */ /* 0x0005e2000c101128 */
[----:B------:R-:W-:Y:S02]  /*75f30*/  LOP3.LUT P0, RZ, R11, 0x400000, RZ, 0xc0, !PT ;  /* 0x004000000bff7812 */ /* 0x000fe4000780c0ff */
[----:B--2---:R-:W-:-:S05]  /*75f40*/  PRMT R5, R19, 0x7770, RZ ;  /* 0x0000777013057816 */ /* 0x004fca00000000ff */
[----:B------:R0:W-:Y:S02]  /*75f50*/  @P2 STG.E.U8 desc[UR40][R24.64], R5 ;  /* 0x0000000518002986 */ /* 0x0001e4000c101128 */
[----:B0-----:R-:W-:-:S05]  /*75f60*/  PRMT R5, R19, 0x7771, RZ ;  /* 0x0000777113057816 */ /* 0x001fca00000000ff */
[----:B------:R0:W-:Y:S02]  /*75f70*/  @P1 STG.E.U8 desc[UR40][R8.64], R5 ;  /* 0x0000000508001986 */ /* 0x0001e4000c101128 */
[----:B0-----:R-:W-:-:S05]  /*75f80*/  PRMT R5, R19, 0x7772, RZ ;  /* 0x0000777213057816 */ /* 0x001fca00000000ff */
[----:B------:R0:W-:Y:S04]  /*75f90*/  @P0 STG.E.U8 desc[UR40][R2.64], R5 ;  /* 0x0000000502000986 */ /* 0x0001e8000c101128 */
[----:B0-----:R-:W2:Y:S04]  /*75fa0*/  LDL.LU.64 R2, [R1+0x5b0] ;  /* 0x0005b00001027983 */ /* 0x001ea80000300a00 */
[----:B------:R-:W2:Y:S04]  /*75fb0*/  LDL.LU.64 R20, [R1+0x598] ;  /* 0x0005980001147983 */ /* 0x000ea80000300a00 */
[----:B------:R-:W2:Y:S04]  /*75fc0*/  LDL.LU.64 R26, [R1+0x590] ;  /* 0x00059000011a7983 */ /* 0x000ea80000300a00 */
[----:B------:R-:W2:Y:S01]  /*75fd0*/  LDL.LU R15, [R1+0x140] ;  /* 0x00014000010f7983 */ /* 0x000ea20000300800 */
[----:B------:R-:W-:-:S02]  /*75fe0*/  LOP3.LUT P6, RZ, R13, 0x80, RZ, 0xc0, !PT ;  /* 0x000000800dff7812 */ /* 0x000fc400078cc0ff */
[----:B------:R-:W-:Y:S01]  /*75ff0*/  LOP3.LUT R10, R10, 0xefffffff, RZ, 0xc0, !PT ;  /* 0xefffffff0a0a7812 */ /* 0x000fe200078ec0ff */
[----:B------:R-:W3:Y:S01]  /*76000*/  LDL.LU.64 R24, [R1+0x578] ;  /* 0x0005780001187983 */ /* 0x000ee20000300a00 */
[----:B------:R-:W-:Y:S02]  /*76010*/  LOP3.LUT R6, R6, 0xfffffffe, RZ, 0xc0, !PT ;  /* 0xfffffffe06067812 */ /* 0x000fe400078ec0ff */
[C---:B------:R-:W-:Y:S01]  /*76020*/  LOP3.LUT P3, RZ, R11.reuse, 0x800000, RZ, 0xc0, !PT ;  /* 0x008000000bff7812 */ /* 0x040fe2000786c0ff */
[----:B------:R-:W3:Y:S01]  /*76030*/  LDL.LU.64 R8, [R1+0x570] ;  /* 0x0005700001087983 */ /* 0x000ee20000300a00 */
[----:B------:R-:W-:Y:S02]  /*76040*/  LOP3.LUT P2, RZ, R11, 0x1000000, RZ, 0xc0, !PT ;  /* 0x010000000bff7812 */ /* 0x000fe4000784c0ff */
[----:B------:R-:W-:Y:S01]  /*76050*/  PRMT R5, R19, 0x7773, RZ ;  /* 0x0000777313057816 */ /* 0x000fe200000000ff */
[----:B------:R-:W3:Y:S02]  /*76060*/  LDL.LU R18, [R1+0x154] ;  /* 0x0001540001127983 */ /* 0x000ee40000300800 */
        /* <DEDUP_REMOVED lines=16> */
[----:B------:R-:W-:Y:S01]  /*76170*/  LOP3.LUT R6, R6, 0xfffffffb, RZ, 0xc0, !PT ;  /* 0xfffffffb06067812 */ /* 0x000fe200078ec0ff */
[----:B----4-:R2:W-:Y:S10]  /*76180*/  @P3 STG.E.U8 desc[UR40][R22.64], R5 ;  /* 0x0000000516003986 */ /* 0x0105f4000c101128 */
[----:B------:R-:W-:-:S02]  /*76190*/  @P6 LOP3.LUT R6, R6, 0x4, RZ, 0xfc, !PT ;  /* 0x0000000406066812 */ /* 0x000fc400078efcff */
[----:B------:R-:W-:Y:S01]  /*761a0*/  LOP3.LUT P6, RZ, R11, 0x20000000, RZ, 0xc0, !PT ;  /* 0x200000000bff7812 */ /* 0x000fe200078cc0ff */
[----:B------:R-:W-:Y:S01]  /*761b0*/  STL [R1+0x2010], R12 ;  /* 0x0020100c01007387 */ /* 0x000fe20000100800 */
[----:B------:R-:W-:-:S03]  /*761c0*/  LOP3.LUT R6, R6, 0xfffffff7, RZ, 0xc0, !PT ;  /* 0xfffffff706067812 */ /* 0x000fc600078ec0ff */
[----:B------:R-:W4:Y:S01]  /*761d0*/  LDL.LU R19, [R1+0x20f8] ;  /* 0x0020f80001137983 */ /* 0x000f220000300800 */
[C---:B------:R-:W-:Y:S02]  /*761e0*/  LOP3.LUT P1, RZ, R11.reuse, 0x2000000, RZ, 0xc0, !PT ;  /* 0x020000000bff7812 */ /* 0x040fe4000782c0ff */
[C---:B------:R-:W-:Y:S02]  /*761f0*/  LOP3.LUT P0, RZ, R11.reuse, 0x8000000, RZ, 0xc0, !PT ;  /* 0x080000000bff7812 */ /* 0x040fe4000780c0ff */
[C---:B------:R-:W-:Y:S02]  /*76200*/  LOP3.LUT P5, RZ, R11.reuse, 0x8, RZ, 0xc0, !PT ;  /* 0x000000080bff7812 */ /* 0x040fe400078ac0ff */
[C---:B------:R-:W-:Y:S02]  /*76210*/  LOP3.LUT P4, RZ, R11.reuse, 0x10, RZ, 0xc0, !PT ;  /* 0x000000100bff7812 */ /* 0x040fe4000788c0ff */
[----:B------:R-:W-:Y:S02]  /*76220*/  @P6 LOP3.LUT R6, R6, 0x8, RZ, 0xfc, !PT ;  /* 0x0000000806066812 */ /* 0x000fe400078efcff */
[----:B------:R-:W-:-:S02]  /*76230*/  LOP3.LUT P6, RZ, R11, 0x10000000, RZ, 0xc0, !PT ;  /* 0x100000000bff7812 */ /* 0x000fc400078cc0ff */
[----:B------:R-:W-:Y:S02]  /*76240*/  LOP3.LUT P3, RZ, R11, 0x2, RZ, 0xc0, !PT ;  /* 0x000000020bff7812 */ /* 0x000fe4000786c0ff */
[----:B--2---:R-:W-:-:S05]  /*76250*/  PRMT R5, R15, 0x7770, RZ ;  /* 0x000077700f057816 */ /* 0x004fca00000000ff */
[----:B------:R0:W-:Y:S01]  /*76260*/  @P2 STG.E.U8 desc[UR40][R2.64], R5 ;  /* 0x0000000502002986 */ /* 0x0001e2000c101128 */
[----:B------:R-:W-:-:S03]  /*76270*/  LOP3.LUT P2, RZ, R11, 0x1, RZ, 0xc0, !PT ;  /* 0x000000010bff7812 */ /* 0x000fc6000784c0ff */
[----:B0-----:R-:W2:Y:S04]  /*76280*/  LDL.LU.64 R2, [R1+0x558] ;  /* 0x0005580001027983 */ /* 0x001ea80000300a00 */
[----:B------:R-:W2:Y:S04]  /*76290*/  LDL.LU R0, [R1+0x144] ;  /* 0x0001440001007983 */ /* 0x000ea80000300800 */
[----:B------:R0:W-:Y:S04]  /*762a0*/  STL.64 [R1+0x20e8], R10 ;  /* 0x0020e80a01007387 */ /* 0x0001e80000100a00 */
[----:B0-----:R-:W2:Y:S01]  /*762b0*/  LDL.LU.64 R10, [R1+0x538] ;  /* 0x00053800010a7983 */ /* 0x001ea20000300a00 */
[----:B------:R-:W-:-:S05]  /*762c0*/  PRMT R5, R15, 0x7771, RZ ;  /* 0x000077710f057816 */ /* 0x000fca00000000ff */
[----:B------:R0:W-:Y:S02]  /*762d0*/  @P1 STG.E.U8 desc[UR40][R20.64], R5 ;  /* 0x0000000514001986 */ /* 0x0001e4000c101128 */
[----:B0-----:R-:W-:-:S05]  /*762e0*/  PRMT R5, R15, 0x7772, RZ ;  /* 0x000077720f057816 */ /* 0x001fca00000000ff */
[----:B------:R0:W-:Y:S02]  /*762f0*/  @P0 STG.E.U8 desc[UR40][R26.64], R5 ;  /* 0x000000051a000986 */ /* 0x0001e4000c101128 */
[----:B0-----:R-:W-:Y:S02]  /*76300*/  PRMT R5, R15, 0x7773, RZ ;  /* 0x000077730f057816 */ /* 0x001fe400000000ff */
[----:B--2---:R0:W-:Y:S04]  /*76310*/  STL.64 [R1+0x20f0], R10 ;  /* 0x0020f00a01007387 */ /* 0x0041e80000100a00 */
[----:B0-----:R-:W2:Y:S04]  /*76320*/  LDL.LU.64 R10, [R1+0x550] ;  /* 0x00055000010a7983 */ /* 0x001ea80000300a00 */
[----:B------:R-:W2:Y:S04]  /*76330*/  LDL.LU R17, [R1+0x158] ;  /* 0x0001580001117983 */ /* 0x000ea80000300800 */
[----:B---3--:R0:W-:Y:S01]  /*76340*/  @P6 STG.E.U8 desc[UR40][R24.64], R5 ;  /* 0x0000000518006986 */ /* 0x0081e2000c101128 */
[----:B------:R-:W-:-:S02]  /*76350*/  LOP3.LUT P6, RZ, R6, 0x8, RZ, 0xc0, !PT ;  /* 0x0000000806ff7812 */ /* 0x000fc400078cc0ff */
[----:B0-----:R-:W-:-:S11]  /*76360*/  PRMT R5, R18, 0x7770, RZ ;  /* 0x0000777012057816 */ /* 0x001fd600000000ff */
[----:B------:R0:W-:Y:S01]  /*76370*/  @P6 STG.E.U8 desc[UR40][R8.64], R5 ;  /* 0x0000000508006986 */ /* 0x0001e2000c101128 */
[----:B------:R-:W-:Y:S02]  /*76380*/  LOP3.LUT P6, RZ, R6, 0x4, RZ, 0xc0, !PT ;  /* 0x0000000406ff7812 */ /* 0x000fe400078cc0ff */
[----:B0-----:R-:W-:-:S11]  /*76390*/  PRMT R5, R18, 0x7771, RZ ;  /* 0x0000777112057816 */ /* 0x001fd600000000ff */
[----:B------:R0:W-:Y:S01]  /*763a0*/  @P6 STG.E.U8 desc[UR40][R2.64], R5 ;  /* 0x0000000502006986 */ /* 0x0001e2000c101128 */
[----:B------:R-:W-:Y:S02]  /*763b0*/  LOP3.LUT P6, RZ, R6, 0x2, RZ, 0xc0, !PT ;  /* 0x0000000206ff7812 */ /* 0x000fe400078cc0ff */
[----:B0-----:R-:W-:Y:S01]  /*763c0*/  PRMT R5, R18, 0x7772, RZ ;  /* 0x0000777212057816 */ /* 0x001fe200000000ff */
[----:B--2---:R0:W-:Y:S04]  /*763d0*/  STL.64 [R1+0x20e0], R16 ;  /* 0x0020e01001007387 */ /* 0x0041e80000100a00 */
[----:B0-----:R-:W2:Y:S04]  /*763e0*/  LDL.LU.64 R16, [R1+0x530] ;  /* 0x0005300001107983 */ /* 0x001ea80000300a00 */
[----:B------:R-:W3:Y:S04]  /*763f0*/  LDL.LU.64 R12, [R1+0x510] ;  /* 0x00051000010c7983 */ /* 0x000ee80000300a00 */
[----:B------:R-:W2:Y:S04]  /*76400*/  LDL.LU.64 R28, [R1+0x4f8] ;  /* 0x0004f800011c7983 */ /* 0x000ea80000300a00 */
[----:B------:R-:W2:Y:S04]  /*76410*/  LDL.LU.64 R22, [R1+0x4f0] ;  /* 0x0004f00001167983 */ /* 0x000ea80000300a00 */
[----:B------:R-:W2:Y:S04]  /*76420*/  LDL.LU.64 R20, [R1+0x4d8] ;  /* 0x0004d80001147983 */ /* 0x000ea80000300a00 */
[----:B------:R-:W2:Y:S04]  /*76430*/  LDL.LU.64 R26, [R1+0x4d0] ;  /* 0x0004d000011a7983 */ /* 0x000ea80000300a00 */
[----:B------:R-:W2:Y:S04]  /*76440*/  LDL.LU.64 R24, [R1+0x4b8] ;  /* 0x0004b80001187983 */ /* 0x000ea80000300a00 */
[----:B------:R-:W2:Y:S04]  /*76450*/  LDL.LU.64 R8, [R1+0x4b0] ;  /* 0x0004b00001087983 */ /* 0x000ea80000300a00 */
[----:B------:R-:W2:Y:S04]  /*76460*/  LDL.LU R15, [R1+0x148] ;  /* 0x00014800010f7983 */ /* 0x000ea80000300800 */
[----:B------:R-:W2:Y:S04]  /*76470*/  LDL.LU.64 R2, [R1+0x498] ;  /* 0x0004980001027983 */ /* 0x000ea80000300a00 */
[----:B------:R0:W-:Y:S04]  /*76480*/  @P6 STG.E.U8 desc[UR40][R10.64], R5 ;  /* 0x000000050a006986 */ /* 0x0001e8000c101128 */
[----:B0-----:R-:W2:Y:S01]  /*76490*/  LDL.LU.64 R10, [R1+0x20f0] ;  /* 0x0020f000010a7983 */ /* 0x001ea20000300a00 */
[----:B------:R-:W-:-:S02]  /*764a0*/  LOP3.LUT P6, RZ, R6, 0x1, RZ, 0xc0, !PT ;  /* 0x0000000106ff7812 */ /* 0x000fc400078cc0ff */
[----:B------:R-:W-:Y:S01]  /*764b0*/  PRMT R5, R18, 0x7773, RZ ;  /* 0x0000777312057816 */ /* 0x000fe200000000ff */
[----:B------:R0:W-:Y:S04]  /*764c0*/  STL [R1+0x20a8], R7 ;  /* 0x0020a80701007387 */ /* 0x0001e80000100800 */
[----:B0-----:R-:W3:Y:S06]  /*764d0*/  LDL.LU.64 R6, [R1+0x518] ;  /* 0x0005180001067983 */ /* 0x001eec0000300a00 */
[----:B--2---:R0:W-:Y:S04]  /*764e0*/  @P6 STG.E.U8 desc[UR40][R10.64], R5 ;  /* 0x000000050a006986 */ /* 0x0041e8000c101128 */
[----:B0-----:R-:W2:Y:S01]  /*764f0*/  LDL.LU.64 R10, [R1+0x20e8] ;  /* 0x0020e800010a7983 */ /* 0x001ea20000300a00 */
[----:B------:R-:W-:-:S02]  /*76500*/  PRMT R5, R0, 0x7770, RZ ;  /* 0x0000777000057816 */ /* 0x000fc400000000ff */
[----:B--2---:R-:W-:-:S13]  /*76510*/  LOP3.LUT P6, RZ, R10, 0x80000000, RZ, 0xc0, !PT ;  /* 0x800000000aff7812 */ /* 0x004fda00078cc0ff */
[----:B------:R0:W-:Y:S04]  /*76520*/  @P6 STG.E.U8 desc[UR40][R16.64], R5 ;  /* 0x0000000510006986 */ /* 0x0001e8000c101128 */
[----:B0-----:R-:W2:Y:S01]  /*76530*/  LDL.LU.64 R16, [R1+0x20e0] ;  /* 0x0020e00001107983 */ /* 0x001ea20000300a00 */
[----:B------:R-:W-:Y:S02]  /*76540*/  LOP3.LUT P6, RZ, R10, 0x40000000, RZ, 0xc0, !PT ;  /* 0x400000000aff7812 */ /* 0x000fe400078cc0ff */
[----:B------:R-:W-:-:S11]  /*76550*/  PRMT R5, R0, 0x7771, RZ ;  /* 0x0000777100057816 */ /* 0x000fd600000000ff */
[----:B---3--:R0:W-:Y:S01]  /*76560*/  @P6 STG.E.U8 desc[UR40][R6.64], R5 ;  /* 0x0000000506006986 */ /* 0x0081e2000c101128 */
[----:B------:R-:W-:Y:S02]  /*76570*/  LOP3.LUT P6, RZ, R10, 0x20000000, RZ, 0xc0, !PT ;  /* 0x200000000aff7812 */ /* 0x000fe400078cc0ff */
[----:B0-----:R-:W-:-:S11]  /*76580*/  PRMT R5, R0, 0x7772, RZ ;  /* 0x0000777200057816 */ /* 0x001fd600000000ff */
[----:B------:R0:W-:Y:S01]  /*76590*/  @P6 STG.E.U8 desc[UR40][R12.64], R5 ;  /* 0x000000050c006986 */ /* 0x0001e2000c101128 */
[----:B------:R-:W-:Y:S02]  /*765a0*/  LOP3.LUT P6, RZ, R10, 0x10000000, RZ, 0xc0, !PT ;  /* 0x100000000aff7812 */ /* 0x000fe400078cc0ff */
[----:B0-----:R-:W-:-:S11]  /*765b0*/  PRMT R5, R0, 0x7773, RZ ;  /* 0x0000777300057816 */ /* 0x001fd600000000ff */
[----:B------:R2:W-:Y:S01]  /*765c0*/  @P6 STG.E.U8 desc[UR40][R28.64], R5 ;  /* 0x000000051c006986 */ /* 0x0005e2000c101128 */
[C---:B----4-:R-:W-:Y:S02]  /*765d0*/  LOP3.LUT P1, RZ, R19.reuse, 0x80000000, RZ, 0xc0, !PT ;  /* 0x8000000013ff7812 */ /* 0x050fe4000782c0ff */
[----:B------:R-:W-:Y:S02]  /*765e0*/  LOP3.LUT P0, RZ, R19, 0x40000000, RZ, 0xc0, !PT ;  /* 0x4000000013ff7812 */ /* 0x000fe4000780c0ff */
[----:B--2---:R-:W-:-:S05]  /*765f0*/  PRMT R5, R17, 0x7770, RZ ;  /* 0x0000777011057816 */ /* 0x004fca00000000ff */
        /* <DEDUP_REMOVED lines=10> */
[----:B------:R-:W2:Y:S04]  /*766a0*/  LDL.LU.64 R8, [R1+0x490] ;  /* 0x0004900001087983 */ /* 0x000ea80000300a00 */
[----:B------:R0:W-:Y:S04]  /*766b0*/  @P0 STG.E.U8 desc[UR40][R2.64], R5 ;  /* 0x0000000502000986 */ /* 0x0001e8000c101128 */
[----:B0-----:R-:W3:Y:S01]  /*766c0*/  LDL.LU.64 R2, [R1+0x478] ;  /* 0x0004780001027983 */ /* 0x001ee20000300a00 */
[----:B------:R-:W-:-:S02]  /*766d0*/  LOP3.LUT P3, RZ, R19, 0x20000000, RZ, 0xc0, !PT ;  /* 0x2000000013ff7812 */ /* 0x000fc4000786c0ff */
[----:B------:R-:W-:Y:S01]  /*766e0*/  LOP3.LUT P2, RZ, R19, 0x10000000, RZ, 0xc0, !PT ;  /* 0x1000000013ff7812 */ /* 0x000fe2000784c0ff */
[----:B------:R-:W4:Y:S01]  /*766f0*/  LDL.LU.64 R20, [R1+0x470] ;  /* 0x0004700001147983 */ /* 0x000f220000300a00 */
[----:B------:R-:W-:-:S03]  /*76700*/  PRMT R5, R15, 0x7772, RZ ;  /* 0x000077720f057816 */ /* 0x000fc600000000ff */
[----:B------:R-:W4:Y:S04]  /*76710*/  LDL.LU.64 R26, [R1+0x458] ;  /* 0x00045800011a7983 */ /* 0x000f280000300a00 */
[----:B------:R-:W4:Y:S04]  /*76720*/  LDL.LU.64 R24, [R1+0x450] ;  /* 0x0004500001187983 */ /* 0x000f280000300a00 */
[----:B------:R-:W4:Y:S04]  /*76730*/  LDL.LU R17, [R1+0x15c] ;  /* 0x00015c0001117983 */ /* 0x000f280000300800 */
[----:B--2---:R0:W-:Y:S02]  /*76740*/  @P3 STG.E.U8 desc[UR40][R8.64], R5 ;  /* 0x0000000508003986 */ /* 0x0041e4000c101128 */
[----:B0-----:R-:W-:-:S02]  /*76750*/  PRMT R5, R15, 0x7773, RZ ;  /* 0x000077730f057816 */ /* 0x001fc400000000ff */
[----:B------:R-:W2:Y:S04]  /*76760*/  LDL.LU.64 R8, [R1+0x438] ;  /* 0x0004380001087983 */ /* 0x000ea80000300a00 */
[----:B------:R-:W2:Y:S04]  /*76770*/  LDL.LU R0, [R1+0x14c] ;  /* 0x00014c0001007983 */ /* 0x000ea80000300800 */
[----:B---3--:R0:W-:Y:S04]  /*76780*/  @P2 STG.E.U8 desc[UR40][R2.64], R5 ;  /* 0x0000000502002986 */ /* 0x0081e8000c101128 */
[----:B0-----:R-:W3:Y:S04]  /*76790*/  LDL.LU.64 R2, [R1+0x430] ;  /* 0x0004300001027983 */ /* 0x001ee80000300a00 */
[----:B------:R-:W2:Y:S04]  /*767a0*/  LDL.LU R15, [R1+0x130] ;  /* 0x00013000010f7983 */ /* 0x000ea80000300800 */
        /* <DEDUP_REMOVED lines=30> */
[----:B----4-:R-:W-:Y:S01]  /*76990*/  PRMT R5, R17, 0x7770, RZ ;  /* 0x0000777011057816 */ /* 0x010fe200000000ff */
[----:B------:R-:W4:Y:S04]  /*769a0*/  LDL.LU.64 R28, [R1+0x3d0] ;  /* 0x0003d000011c7983 */ /* 0x000f280000300a00 */
[----:B------:R-:W-:Y:S01]  /*769b0*/  @P6 LOP3.LUT R10, R10, 0x4000000, RZ, 0xfc, !PT ;  /* 0x040000000a0a6812 */ /* 0x000fe200078efcff */
[----:B------:R-:W4:Y:S01]  /*769c0*/  LDL.LU.64 R22, [R1+0x3b8] ;  /* 0x0003b80001167983 */ /* 0x000f220000300a00 */
[----:B------:R-:W-:-:S02]  /*769d0*/  LOP3.LUT P6, RZ, R19, 0x1000000, RZ, 0xc0, !PT ;  /* 0x0100000013ff7812 */ /* 0x000fc400078cc0ff */
[----:B------:R-:W-:Y:S01]  /*769e0*/  LOP3.LUT R10, R10, 0xf7ffffff, RZ, 0xc0, !PT ;  /* 0xf7ffffff0a0a7812 */ /* 0x000fe200078ec0ff */
[----:B------:R0:W-:Y:S10]  /*769f0*/  @P1 STG.E.U8 desc[UR40][R20.64], R5 ;  /* 0x0000000514001986 */ /* 0x0001f4000c101128 */
        /* <DEDUP_REMOVED lines=31> */
[C---:B------:R-:W-:Y:S02]  /*76bf0*/  LOP3.LUT P5, RZ, R19.reuse, 0x10000, RZ, 0xc0, !PT ;  /* 0x0001000013ff7812 */ /* 0x040fe400078ac0ff */
[C---:B------:R-:W-:Y:S02]  /*76c00*/  LOP3.LUT P4, RZ, R19.reuse, 0x8000, RZ, 0xc0, !PT ;  /* 0x0000800013ff7812 */ /* 0x040fe4000788c0ff */
[----:B------:R-:W-:-:S02]  /*76c10*/  LOP3.LUT P3, RZ, R19, 0x4000, RZ, 0xc0, !PT ;  /* 0x0000400013ff7812 */ /* 0x000fc4000786c0ff */
[C---:B------:R-:W-:Y:S02]  /*76c20*/  LOP3.LUT P2, RZ, R19.reuse, 0x2000, RZ, 0xc0, !PT ;  /* 0x0000200013ff7812 */ /* 0x040fe4000784c0ff */
[C---:B------:R-:W-:Y:S02]  /*76c30*/  LOP3.LUT P1, RZ, R19.reuse, 0x1000, RZ, 0xc0, !PT ;  /* 0x0000100013ff7812 */ /* 0x040fe4000782c0ff */
[----:B------:R-:W-:Y:S02]  /*76c40*/  LOP3.LUT P0, RZ, R19, 0x800, RZ, 0xc0, !PT ;  /* 0x0000080013ff7812 */ /* 0x000fe4000780c0ff */
[----:B--2---:R-:W-:-:S05]  /*76c50*/  PRMT R5, R15, 0x7770, RZ ;  /* 0x000077700f057816 */ /* 0x004fca00000000ff */
        /* <DEDUP_REMOVED lines=16> */
[----:B------:R-:W2:Y:S04]  /*76d60*/  LDL.LU R16, [R1+0x20c0] ;  /* 0x0020c00001107983 */ /* 0x000ea80000300800 */
[----:B------:R3:W-:Y:S02]  /*76d70*/  @P1 STG.E.U8 desc[UR40][R8.64], R5 ;  /* 0x0000000508001986 */ /* 0x0007e4000c101128 */
[----:B---3--:R-:W-:-:S05]  /*76d80*/  PRMT R5, R17, 0x7770, RZ ;  /* 0x0000777011057816 */ /* 0x008fca00000000ff */
[----:B------:R0:W-:Y:S04]  /*76d90*/  @P0 STG.E.U8 desc[UR40][R2.64], R5 ;  /* 0x0000000502000986 */ /* 0x0001e8000c101128 */
[----:B0-----:R-:W3:Y:S01]  /*76da0*/  LDL.LU.64 R2, [R1+0x358] ;  /* 0x0003580001027983 */ /* 0x001ee20000300a00 */
[----:B------:R-:W-:Y:S02]  /*76db0*/  LOP3.LUT P3, RZ, R19, 0x400, RZ, 0xc0, !PT ;  /* 0x0000040013ff7812 */ /* 0x000fe4000786c0ff */
[----:B------:R-:W-:Y:S01]  /*76dc0*/  PRMT R5, R17, 0x7771, RZ ;  /* 0x0000777111057816 */ /* 0x000fe200000000ff */
[----:B------:R-:W4:Y:S04]  /*76dd0*/  LDL.LU.64 R22, [R1+0x350] ;  /* 0x0003500001167983 */ /* 0x000f280000300a00 */
[----:B------:R-:W2:Y:S04]  /*76de0*/  LDL.LU.64 R20, [R1+0x338] ;  /* 0x0003380001147983 */ /* 0x000ea80000300a00 */
[----:B------:R-:W2:Y:S04]  /*76df0*/  LDL.LU.64 R26, [R1+0x330] ;  /* 0x00033000011a7983 */ /* 0x000ea80000300a00 */
[----:B------:R-:W2:Y:S04]  /*76e00*/  LDL.LU.64 R24, [R1+0x318] ;  /* 0x0003180001187983 */ /* 0x000ea80000300a00 */
[----:B------:R-:W2:Y:S04]  /*76e10*/  LDL.LU R0, [R1+0x124] ;  /* 0x0001240001007983 */ /* 0x000ea80000300800 */
[----:B------:R-:W2:Y:S04]  /*76e20*/  LDL.LU.64 R8, [R1+0x310] ;  /* 0x0003100001087983 */ /* 0x000ea80000300a00 */
[----:B---3--:R0:W-:Y:S04]  /*76e30*/  @P3 STG.E.U8 desc[UR40][R2.64], R5 ;  /* 0x0000000502003986 */ /* 0x0081e8000c101128 */
[----:B0-----:R-:W3:Y:S04]  /*76e40*/  LDL.LU.64 R2, [R1+0x2f8] ;  /* 0x0002f80001027983 */ /* 0x001ee80000300a00 */
        /* <DEDUP_REMOVED lines=24> */
[C---:B------:R-:W-:Y:S02]  /*76fd0*/  LOP3.LUT P6, RZ, R19.reuse, 0x10, RZ, 0xc0, !PT ;  /* 0x0000001013ff7812 */ /* 0x040fe400078cc0ff */
[----:B------:R-:W-:Y:S02]  /*76fe0*/  LOP3.LUT R10, R10, 0xfffbffff, RZ, 0xc0, !PT ;  /* 0xfffbffff0a0a7812 */ /* 0x000fe400078ec0ff */
[C---:B------:R-:W-:Y:S02]  /*76ff0*/  LOP3.LUT P2, RZ, R19.reuse, 0x200, RZ, 0xc0, !PT ;  /* 0x0000020013ff7812 */ /* 0x040fe4000784c0ff */
[----:B------:R-:W-:Y:S02]  /*77000*/  LOP3.LUT P1, RZ, R19, 0x100, RZ, 0xc0, !PT ;  /* 0x0000010013ff7812 */ /* 0x000fe4000782c0ff */
[----:B------:R-:W-:-:S05]  /*77010*/  PRMT R5, R17, 0x7772, RZ ;  /* 0x0000777211057816 */ /* 0x000fca00000000ff */
[----:B------:R-:W-:Y:S02]  /*77020*/  @P6 LOP3.LUT R10, R10, 0x40000, RZ, 0xfc, !PT ;  /* 0x000400000a0a6812 */ /* 0x000fe400078efcff */
[C---:B------:R-:W-:Y:S02]  /*77030*/  LOP3.LUT P6, RZ, R19.reuse, 0x20, RZ, 0xc0, !PT ;  /* 0x0000002013ff7812 */ /* 0x040fe400078cc0ff */
[----:B------:R-:W-:Y:S01]  /*77040*/  LOP3.LUT P0, RZ, R19, 0x80, RZ, 0xc0, !PT ;  /* 0x0000008013ff7812 */ /* 0x000fe2000780c0ff */
[----:B----4-:R0:W-:Y:S01]  /*77050*/  @P2 STG.E.U8 desc[UR40][R22.64], R5 ;  /* 0x0000000516002986 */ /* 0x0101e2000c101128 */
[----:B------:R-:W-:Y:S02]  /*77060*/  LOP3.LUT R10, R10, 0xfff7ffff, RZ, 0xc0, !PT ;  /* 0xfff7ffff0a0a7812 */ /* 0x000fe400078ec0ff */
[----:B0-----:R-:W-:-:S07]  /*77070*/  PRMT R5, R17, 0x7773, RZ ;  /* 0x0000777311057816 */ /* 0x001fce00000000ff */
[----:B------:R-:W-:Y:S02]  /*77080*/  @P6 LOP3.LUT R10, R10, 0x80000, RZ, 0xfc, !PT ;  /* 0x000800000a0a6812 */ /* 0x000fe400078efcff */
[----:B------:R-:W-:Y:S01]  /*77090*/  LOP3.LUT P6, RZ, R19, 0x40, RZ, 0xc0, !PT ;  /* 0x0000004013ff7812 */ /* 0x000fe200078cc0ff */
[----:B------:R0:W-:Y:S04]  /*770a0*/  @P1 STG.E.U8 desc[UR40][R20.64], R5 ;  /* 0x0000000514001986 */ /* 0x0001e8000c101128 */
[----:B------:R-:W4:Y:S04]  /*770b0*/  LDL.LU.64 R18, [R1+0x2c8] ;  /* 0x0002c80001127983 */ /* 0x000f280000300a00 */
[----:B------:R-:W4:Y:S01]  /*770c0*/  LDL.LU R17, [R1+0x128] ;  /* 0x0001280001117983 */ /* 0x000f220000300800 */
[----:B0-----:R-:W-:-:S03]  /*770d0*/  PRMT R5, R0, 0x7770, RZ ;  /* 0x0000777000057816 */ /* 0x001fc600000000ff */
[----:B------:R-:W4:Y:S04]  /*770e0*/  LDL.LU.64 R12, [R1+0x2c0] ;  /* 0x0002c000010c7983 */ /* 0x000f280000300a00 */
[----:B------:R0:W-:Y:S04]  /*770f0*/  @P0 STG.E.U8 desc[UR40][R26.64], R5 ;  /* 0x000000051a000986 */ /* 0x0001e8000c101128 */
[----:B------:R-:W4:Y:S04]  /*77100*/  LDL.LU.64 R28, [R1+0x2a8] ;  /* 0x0002a800011c7983 */ /* 0x000f280000300a00 */
[----:B------:R-:W4:Y:S01]  /*77110*/  LDL.LU.64 R22, [R1+0x2a0] ;  /* 0x0002a00001167983 */ /* 0x000f220000300a00 */
[----:B0-----:R-:W-:-:S03]  /*77120*/  PRMT R5, R0, 0x7771, RZ ;  /* 0x0000777100057816 */ /* 0x001fc600000000ff */
[----:B------:R-:W4:Y:S04]  /*77130*/  LDL.LU.64 R20, [R1+0x288] ;  /* 0x0002880001147983 */ /* 0x000f280000300a00 */
[----:B------:R0:W-:Y:S01]  /*77140*/  @P6 STG.E.U8 desc[UR40][R24.64], R5 ;  /* 0x0000000518006986 */ /* 0x0001e2000c101128 */
[----:B------:R-:W-:-:S03]  /*77150*/  LOP3.LUT P6, RZ, R10, 0x80000, RZ, 0xc0, !PT ;  /* 0x000800000aff7812 */ /* 0x000fc600078cc0ff */
[----:B------:R-:W4:Y:S01]  /*77160*/  LDL.LU.64 R26, [R1+0x280] ;  /* 0x00028000011a7983 */ /* 0x000f220000300a00 */
[----:B0-----:R-:W-:-:S03]  /*77170*/  PRMT R5, R0, 0x7772, RZ ;  /* 0x0000777200057816 */ /* 0x001fc600000000ff */
[----:B------:R-:W4:Y:S06]  /*77180*/  LDL.LU.64 R24, [R1+0x268] ;  /* 0x0002680001187983 */ /* 0x000f2c0000300a00 */
[----:B------:R0:W-:Y:S01]  /*77190*/  @P6 STG.E.U8 desc[UR40][R8.64], R5 ;  /* 0x0000000508006986 */ /* 0x0001e2000c101128 */
[----:B------:R-:W-:Y:S02]  /*771a0*/  LOP3.LUT P6, RZ, R10, 0x40000, RZ, 0xc0, !PT ;  /* 0x000400000aff7812 */ /* 0x000fe400078cc0ff */
[----:B0-----:R-:W-:Y:S01]  /*771b0*/  PRMT R5, R0, 0x7773, RZ ;  /* 0x0000777300057816 */ /* 0x001fe200000000ff */
[----:B------:R-:W4:Y:S10]  /*771c0*/  LDL.LU.64 R8, [R1+0x260] ;  /* 0x0002600001087983 */ /* 0x000f340000300a00 */
[----:B---3--:R0:W-:Y:S01]  /*771d0*/  @P6 STG.E.U8 desc[UR40][R2.64], R5 ;  /* 0x0000000502006986 */ /* 0x0081e2000c101128 */
[----:B------:R-:W-:-:S02]  /*771e0*/  LOP3.LUT P6, RZ, R10, 0x20000, RZ, 0xc0, !PT ;  /* 0x000200000aff7812 */ /* 0x000fc400078cc0ff */
[----:B0-----:R-:W-:Y:S01]  /*771f0*/  PRMT R5, R15, 0x7770, RZ ;  /* 0x000077700f057816 */ /* 0x001fe200000000ff */
[----:B------:R-:W3:Y:S10]  /*77200*/  LDL.LU.64 R2, [R1+0x248] ;  /* 0x0002480001027983 */ /* 0x000ef40000300a00 */
        /* <DEDUP_REMOVED lines=10> */
[----:B--2---:R0:W-:Y:S04]  /*772b0*/  @P6 STG.E.U8 desc[UR40][R6.64], R5 ;  /* 0x0000000506006986 */ /* 0x0041e8000c101128 */
[----:B0-----:R-:W2:Y:S01]  /*772c0*/  LDL.LU R7, [R1+0x20a8] ;  /* 0x0020a80001077983 */ /* 0x001ea20000300800 */
[----:B------:R-:W-:Y:S02]  /*772d0*/  LOP3.LUT P6, RZ, R10, 0x4000, RZ, 0xc0, !PT ;  /* 0x000040000aff7812 */ /* 0x000fe400078cc0ff */
[----:B------:R-:W-:-:S11]  /*772e0*/  PRMT R5, R15, 0x7773, RZ ;  /* 0x000077730f057816 */ /* 0x000fd600000000ff */
[----:B----4-:R0:W-:Y:S01]  /*772f0*/  @P6 STG.E.U8 desc[UR40][R18.64], R5 ;  /* 0x0000000512006986 */ /* 0x0101e2000c101128 */
[----:B------:R-:W-:Y:S02]  /*77300*/  LOP3.LUT P6, RZ, R10, 0x2000, RZ, 0xc0, !PT ;  /* 0x000020000aff7812 */ /* 0x000fe400078cc0ff */
[----:B0-----:R-:W-:-:S11]  /*77310*/  PRMT R5, R17, 0x7770, RZ ;  /* 0x0000777011057816 */ /* 0x001fd600000000ff */
[----:B------:R0:W-:Y:S01]  /*77320*/  @P6 STG.E.U8 desc[UR40][R12.64], R5 ;  /* 0x000000050c006986 */ /* 0x0001e2000c101128 */
[----:B------:R-:W-:Y:S02]  /*77330*/  LOP3.LUT P6, RZ, R10, 0x1000, RZ, 0xc0, !PT ;  /* 0x000010000aff7812 */ /* 0x000fe400078cc0ff */
[----:B0-----:R-:W-:-:S11]  /*77340*/  PRMT R5, R17, 0x7771, RZ ;  /* 0x0000777111057816 */ /* 0x001fd600000000ff */
[----:B------:R0:W-:Y:S01]  /*77350*/  @P6 STG.E.U8 desc[UR40][R28.64], R5 ;  /* 0x000000051c006986 */ /* 0x0001e2000c101128 */
[----:B------:R-:W-:Y:S02]  /*77360*/  LOP3.LUT P3, RZ, R16, 0x8000000, RZ, 0xc0, !PT ;  /* 0x0800000010ff7812 */ /* 0x000fe4000786c0ff */
[----:B0-----:R-:W-:-:S05]  /*77370*/  PRMT R5, R17, 0x7772, RZ ;  /* 0x0000777211057816 */ /* 0x001fca00000000ff */
[----:B------:R0:W-:Y:S01]  /*77380*/  @P5 STG.E.U8 desc[UR40][R22.64], R5 ;  /* 0x0000000516005986 */ /* 0x0001e2000c101128 */
[----:B------:R-:W-:Y:S02]  /*77390*/  LOP3.LUT P2, RZ, R16, 0x4000000, RZ, 0xc0, !PT ;  /* 0x0400000010ff7812 */ /* 0x000fe4000784c0ff */
[----:B0-----:R-:W-:-:S05]  /*773a0*/  PRMT R5, R17, 0x7773, RZ ;  /* 0x0000777311057816 */ /* 0x001fca00000000ff */
[----:B------:R2:W-:Y:S01]  /*773b0*/  @P4 STG.E.U8 desc[UR40][R20.64], R5 ;  /* 0x0000000514004986 */ /* 0x0005e2000c101128 */
        /* <DEDUP_REMOVED lines=10> */
[----:B---3--:R0:W-:Y:S04]  /*77460*/  @P0 STG.E.U8 desc[UR40][R2.64], R5 ;  /* 0x0000000502000986 */ /* 0x0081e8000c101128 */
[----:B0-----:R-:W3:Y:S04]  /*77470*/  LDL.LU.64 R2, [R1+0x240] ;  /* 0x0002400001027983 */ /* 0x001ee80000300a00 */
[----:B------:R-:W4:Y:S04]  /*77480*/  LDL.LU.64 R22, [R1+0x228] ;  /* 0x0002280001167983 */ /* 0x000f280000300a00 */
[----:B------:R-:W2:Y:S04]  /*77490*/  LDL.LU.64 R20, [R1+0x220] ;  /* 0x0002200001147983 */ /* 0x000ea80000300a00 */
[----:B------:R-:W2:Y:S01]  /*774a0*/  LDL.LU R0, [R1+0x12c] ;  /* 0x00012c0001007983 */ /* 0x000ea20000300800 */
[----:B------:R-:W-:-:S03]  /*774b0*/  LOP3.LUT P3, RZ, R16, 0x800000, RZ, 0xc0, !PT ;  /* 0x0080000010ff7812 */ /* 0x000fc6000786c0ff */
[----:B------:R-:W3:Y:S04]  /*774c0*/  LDL.LU.64 R26, [R1+0x208] ;  /* 0x00020800011a7983 */ /* 0x000ee80000300a00 */
[----:B------:R-:W4:Y:S04]  /*774d0*/  LDL.LU.64 R24, [R1+0x200] ;  /* 0x0002000001187983 */ /* 0x000f280000300a00 */
[----:B------:R-:W4:Y:S04]  /*774e0*/  LDL.LU R17, [R1+0x110] ;  /* 0x0001100001117983 */ /* 0x000f280000300800 */
[----:B------:R-:W4:Y:S01]  /*774f0*/  LDL.LU.64 R8, [R1+0x1c8] ;  /* 0x0001c80001087983 */ /* 0x000f220000300a00 */
[----:B------:R-:W-:-:S02]  /*77500*/  LOP3.LUT P6, RZ, R16, 0x2000, RZ, 0xc0, !PT ;  /* 0x0000200010ff7812 */ /* 0x000fc400078cc0ff */
[----:B------:R-:W-:-:S11]  /*77510*/  LOP3.LUT R10, R10, 0xffffffef, RZ, 0xc0, !PT ;  /* 0xffffffef0a0a7812 */ /* 0x000fd600078ec0ff */
[----:B------:R-:W-:-:S04]  /*77520*/  @P6 LOP3.LUT R10, R10, 0x10, RZ, 0xfc, !PT ;  /* 0x000000100a0a6812 */ /* 0x000fc800078efcff */
[----:B------:R-:W-:Y:S02]  /*77530*/  LOP3.LUT R10, R10, 0xffffffdf, RZ, 0xc0, !PT ;  /* 0xffffffdf0a0a7812 */ /* 0x000fe400078ec0ff */
[----:B--2---:R-:W-:-:S05]  /*77540*/  PRMT R5, R0, 0x7770, RZ ;  /* 0x0000777000057816 */ /* 0x004fca00000000ff */
[----:B---3--:R0:W-:Y:S04]  /*77550*/  @P3 STG.E.U8 desc[UR40][R2.64], R5 ;  /* 0x0000000502003986 */ /* 0x0081e8000c101128 */
[----:B0-----:R-:W2:Y:S04]  /*77560*/  LDL.LU.64 R2, [R1+0x218] ;  /* 0x0002180001027983 */ /* 0x001ea80000300a00 */
[----:B------:R-:W3:Y:S01]  /*77570*/  LDL.LU R15, [R1+0x100] ;  /* 0x00010000010f7983 */ /* 0x000ee20000300800 */
        /* <DEDUP_REMOVED lines=10> */
[----:B------:R-:W-:-:S09]  /*77620*/  LOP3.LUT P3, RZ, R7, 0x20000000, RZ, 0xc0, !PT ;  /* 0x2000000007ff7812 */ /* 0x000fd2000786c0ff */
[----:B------:R-:W-:Y:S02]  /*77630*/  @P6 LOP3.LUT R10, R10, 0x100, RZ, 0xfc, !PT ;  /* 0x000001000a0a6812 */ /* 0x000fe400078efcff */
[----:B------:R-:W-:Y:S02]  /*77640*/  LOP3.LUT P6, RZ, R7, 0x80000000, RZ, 0xc0, !PT ;  /* 0x8000000007ff7812 */ /* 0x000fe400078cc0ff */
[----:B------:R-:W-:Y:S01]  /*77650*/  LOP3.LUT R10, R10, 0xfffffdff, RZ, 0xc0, !PT ;  /* 0xfffffdff0a0a7812 */ /* 0x000fe200078ec0ff */
[----:B---3--:R0:W-:Y:S04]  /*77660*/  STL.64 [R1+0x2098], R14 ;  /* 0x0020980e01007387 */ /* 0x0081e80000100a00 */
[----:B0-----:R-:W3:Y:S04]  /*77670*/  LDL.LU.64 R14, [R1+0x210] ;  /* 0x00021000010e7983 */ /* 0x001ee80000300a00 */
[----:B------:R0:W-:Y:S04]  /*77680*/  STL [R1+0x208c], R7 ;  /* 0x00208c0701007387 */ /* 0x0001e80000100800 */
[----:B0-----:R-:W3:Y:S01]  /*77690*/  LDL.LU.64 R6, [R1+0x230] ;  /* 0x0002300001067983 */ /* 0x001ee20000300a00 */
[----:B------:R-:W-:-:S02]  /*776a0*/  @P6 LOP3.LUT R10, R10, 0x200, RZ, 0xfc, !PT ;  /* 0x000002000a0a6812 */ /* 0x000fc400078efcff */
[----:B------:R-:W-:Y:S02]  /*776b0*/  LOP3.LUT P6, RZ, R16, 0x20000, RZ, 0xc0, !PT ;  /* 0x0002000010ff7812 */ /* 0x000fe400078cc0ff */
        /* <DEDUP_REMOVED lines=12> */
[----:B------:R0:W-:Y:S02]  /*77780*/  @P1 STG.E.U8 desc[UR40][R20.64], R5 ;  /* 0x0000000514001986 */ /* 0x0001e4000c101128 */
[----:B0-----:R-:W-:-:S05]  /*77790*/  PRMT R5, R0, 0x7773, RZ ;  /* 0x0000777300057816 */ /* 0x001fca00000000ff */
[----:B------:R0:W-:Y:S02]  /*777a0*/  @P0 STG.E.U8 desc[UR40][R26.64], R5 ;  /* 0x000000051a000986 */ /* 0x0001e4000c101128 */
[----:B0-----:R-:W-:-:S05]  /*777b0*/  PRMT R5, R17, 0x7770, RZ ;  /* 0x0000777011057816 */ /* 0x001fca00000000ff */
[----:B------:R0:W-:Y:S01]  /*777c0*/  @P6 STG.E.U8 desc[UR40][R24.64], R5 ;  /* 0x0000000518006986 */ /* 0x0001e2000c101128 */
[----:B------:R-:W-:Y:S02]  /*777d0*/  LOP3.LUT P6, RZ, R10, 0x800, RZ, 0xc0, !PT ;  /* 0x000008000aff7812 */ /* 0x000fe400078cc0ff */
[----:B0-----:R-:W-:-:S11]  /*777e0*/  PRMT R5, R17, 0x7771, RZ ;  /* 0x0000777111057816 */ /* 0x001fd600000000ff */
[----:B------:R0:W-:Y:S01]  /*777f0*/  @P6 STG.E.U8 desc[UR40][R8.64], R5 ;  /* 0x0000000508006986 */ /* 0x0001e2000c101128 */
[----:B------:R-:W-:Y:S02]  /*77800*/  LOP3.LUT P6, RZ, R10, 0x400, RZ, 0xc0, !PT ;  /* 0x000004000aff7812 */ /* 0x000fe400078cc0ff */
[----:B0-----:R-:W-:-:S11]  /*77810*/  PRMT R5, R17, 0x7772, RZ ;  /* 0x0000777211057816 */ /* 0x001fd600000000ff */
[----:B--2---:R0:W-:Y:S01]  /*77820*/  @P6 STG.E.U8 desc[UR40][R2.64], R5 ;  /* 0x0000000502006986 */ /* 0x0041e2000c101128 */
[----:B------:R-:W-:Y:S02]  /*77830*/  LOP3.LUT P6, RZ, R10, 0x200, RZ, 0xc0, !PT ;  /* 0x000002000aff7812 */ /* 0x000fe400078cc0ff */
[----:B0-----:R-:W-:-:S11]  /*77840*/  PRMT R5, R17, 0x7773, RZ ;  /* 0x0000777311057816 */ /* 0x001fd600000000ff */
[----:B---3--:R-:W-:Y:S04]  /*77850*/  @P6 STG.E.U8 desc[UR40][R14.64], R5 ;  /* 0x000000050e006986 */ /* 0x008fe8000c101128 */
[----:B------:R0:W-:Y:S04]  /*77860*/  STL.64 [R1+0x2090], R6 ;  /* 0x0020900601007387 */ /* 0x0001e80000100a00 */
[----:B0-----:R-:W2:Y:S04]  /*77870*/  LDL.LU.64 R6, [R1+0x238] ;  /* 0x0002380001067983 */ /* 0x001ea80000300a00 */
[----:B------:R-:W3:Y:S04]  /*77880*/  LDL.LU.64 R18, [R1+0x258] ;  /* 0x0002580001127983 */ /* 0x000ee80000300a00 */
[----:B------:R-:W4:Y:S04]  /*77890*/  LDL.LU.64 R12, [R1+0x250] ;  /* 0x00025000010c7983 */ /* 0x000f280000300a00 */
[----:B------:R-:W2:Y:S04]  /*778a0*/  LDL.LU.64 R28, [R1+0x278] ;  /* 0x00027800011c7983 */ /* 0x000ea80000300a00 */
[----:B------:R-:W2:Y:S04]  /*778b0*/  LDL.LU.64 R22, [R1+0x270] ;  /* 0x0002700001167983 */ /* 0x000ea80000300a00 */
[----:B------:R-:W2:Y:S04]  /*778c0*/  LDL.LU.64 R20, [R1+0x298] ;  /* 0x0002980001147983 */ /* 0x000ea80000300a00 */
[----:B------:R-:W2:Y:S04]  /*778d0*/  LDL.LU.64 R26, [R1+0x290] ;  /* 0x00029000011a7983 */ /* 0x000ea80000300a00 */
[----:B------:R-:W2:Y:S04]  /*778e0*/  LDL.LU R0, [R1+0x104] ;  /* 0x0001040001007983 */ /* 0x000ea80000300800 */
[----:B------:R-:W2:Y:S04]  /*778f0*/  LDL.LU.64 R24, [R1+0x2b8] ;  /* 0x0002b80001187983 */ /* 0x000ea80000300a00 */
[----:B------:R-:W2:Y:S04]  /*77900*/  LDL.LU.64 R8, [R1+0x2b0] ;  /* 0x0002b00001087983 */ /* 0x000ea80000300a00 */
[----:B------:R-:W2:Y:S04]  /*77910*/  LDL.LU.64 R2, [R1+0x2d0] ;  /* 0x0002d00001027983 */ /* 0x000ea80000300a00 */
[----:B------:R-:W2:Y:S04]  /*77920*/  LDL.LU R17, [R1+0x20a0] ;  /* 0x0020a00001117983 */ /* 0x000ea80000300800 */
[----:B------:R-:W2:Y:S01]  /*77930*/  LDL.LU.64 R14, [R1+0x2098] ;  /* 0x00209800010e7983 */ /* 0x000ea20000300a00 */
[----:B------:R-:W-:-:S02]  /*77940*/  LOP3.LUT P6, RZ, R10, 0x100, RZ, 0xc0, !PT ;  /* 0x000001000aff7812 */ /* 0x000fc400078cc0ff */
[----:B--2---:R-:W-:-:S11]  /*77950*/  PRMT R5, R15, 0x7770, RZ ;  /* 0x000077700f057816 */ /* 0x004fd600000000ff */
[----:B------:R0:W-:Y:S04]  /*77960*/  @P6 STG.E.U8 desc[UR40][R6.64], R5 ;  /* 0x0000000506006986 */ /* 0x0001e8000c101128 */
[----:B0-----:R-:W2:Y:S01]  /*77970*/  LDL.LU.64 R6, [R1+0x2090] ;  /* 0x0020900001067983 */ /* 0x001ea20000300a00 */
[----:B------:R-:W-:Y:S02]  /*77980*/  LOP3.LUT P6, RZ, R10, 0x80, RZ, 0xc0, !PT ;  /* 0x000000800aff7812 */ /* 0x000fe400078cc0ff */
[----:B------:R-:W-:Y:S02]  /*77990*/  PRMT R5, R15, 0x7771, RZ ;  /* 0x000077710f057816 */ /* 0x000fe400000000ff */
[C---:B------:R-:W-:Y:S02]  /*779a0*/  LOP3.LUT P5, RZ, R16.reuse, 0x1000, RZ, 0xc0, !PT ;  /* 0x0000100010ff7812 */ /* 0x040fe400078ac0ff */
[----:B------:R-:W-:-:S02]  /*779b0*/  LOP3.LUT P4, RZ, R16, 0x800, RZ, 0xc0, !PT ;  /* 0x0000080010ff7812 */ /* 0x000fc4000788c0ff */
[C---:B------:R-:W-:Y:S02]  /*779c0*/  LOP3.LUT P2, RZ, R16.reuse, 0x400, RZ, 0xc0, !PT ;  /* 0x0000040010ff7812 */ /* 0x040fe4000784c0ff */
[C---:B------:R-:W-:Y:S02]  /*779d0*/  LOP3.LUT P1, RZ, R16.reuse, 0x200, RZ, 0xc0, !PT ;  /* 0x0000020010ff7812 */ /* 0x040fe4000782c0ff */
[----:B------:R-:W-:Y:S01]  /*779e0*/  LOP3.LUT P0, RZ, R16, 0x100, RZ, 0xc0, !PT ;  /* 0x0000010010ff7812 */ /* 0x000fe2000780c0ff */
[----:B--2---:R0:W-:Y:S01]  /*779f0*/  @P6 STG.E.U8 desc[UR40][R6.64], R5 ;  /* 0x0000000506006986 */ /* 0x0041e2000c101128 */
[C---:B------:R-:W-:Y:S02]  /*77a00*/  LOP3.LUT P6, RZ, R10.reuse, 0x40, RZ, 0xc0, !PT ;  /* 0x000000400aff7812 */ /* 0x040fe400078cc0ff */
[----:B0-----:R-:W-:Y:S01]  /*77a10*/  PRMT R5, R15, 0x7772, RZ ;  /* 0x000077720f057816 */ /* 0x001fe200000000ff */
[----:B------:R-:W2:Y:S10]  /*77a20*/  LDL.LU R7, [R1+0x208c] ;  /* 0x00208c0001077983 */ /* 0x000eb40000300800 */
[----:B---3--:R0:W-:Y:S01]  /*77a30*/  @P6 STG.E.U8 desc[UR40][R18.64], R5 ;  /* 0x0000000512006986 */ /* 0x0081e2000c101128 */
[----:B------:R-:W-:-:S02]  /*77a40*/  LOP3.LUT P6, RZ, R10, 0x20, RZ, 0xc0, !PT ;  /* 0x000000200aff7812 */ /* 0x000fc400078cc0ff */
[----:B0-----:R-:W-:-:S11]  /*77a50*/  PRMT R5, R15, 0x7773, RZ ;  /* 0x000077730f057816 */ /* 0x001fd600000000ff */
[----:B----4-:R0:W-:Y:S01]  /*77a60*/  @P6 STG.E.U8 desc[UR40][R12.64], R5 ;  /* 0x000000050c006986 */ /* 0x0101e2000c101128 */
[----:B------:R-:W-:Y:S02]  /*77a70*/  LOP3.LUT P6, RZ, R10, 0x10, RZ, 0xc0, !PT ;  /* 0x000000100aff7812 */ /* 0x000fe400078cc0ff */
[----:B0-----:R-:W-:-:S11]  /*77a80*/  PRMT R5, R14, 0x7770, RZ ;  /* 0x000077700e057816 */ /* 0x001fd600000000ff */
[----:B------:R0:W-:Y:S02]  /*77a90*/  @P6 STG.E.U8 desc[UR40][R28.64], R5 ;  /* 0x000000051c006986 */ /* 0x0001e4000c101128 */
[----:B0-----:R-:W-:-:S05]  /*77aa0*/  PRMT R5, R14, 0x7771, RZ ;  /* 0x000077710e057816 */ /* 0x001fca00000000ff */
[----:B------:R0:W-:Y:S02]  /*77ab0*/  @P5 STG.E.U8 desc[UR40][R22.64], R5 ;  /* 0x0000000516005986 */ /* 0x0001e4000c101128 */
[----:B0-----:R-:W-:-:S05]  /*77ac0*/  PRMT R5, R14, 0x7772, RZ ;  /* 0x000077720e057816 */ /* 0x001fca00000000ff */
[----:B------:R0:W-:Y:S02]  /*77ad0*/  @P4 STG.E.U8 desc[UR40][R20.64], R5 ;  /* 0x0000000514004986 */ /* 0x0001e4000c101128 */
[----:B0-----:R-:W-:Y:S02]  /*77ae0*/  PRMT R5, R14, 0x7773, RZ ;  /* 0x000077730e057816 */ /* 0x001fe400000000ff */
[----:B------:R-:W3:Y:S04]  /*77af0*/  LDL.LU R14, [R1+0x2088] ;  /* 0x00208800010e7983 */ /* 0x000ee80000300800 */
[----:B------:R0:W-:Y:S02]  /*77b00*/  @P3 STG.E.U8 desc[UR40][R26.64], R5 ;  /* 0x000000051a003986 */ /* 0x0001e4000c101128 */
[----:B0-----:R-:W-:-:S05]  /*77b10*/  PRMT R5, R0, 0x7770, RZ ;  /* 0x0000777000057816 */ /* 0x001fca00000000ff */
[----:B------:R0:W-:Y:S02]  /*77b20*/  @P2 STG.E.U8 desc[UR40][R24.64], R5 ;  /* 0x0000000518002986 */ /* 0x0001e4000c101128 */
[----:B0-----:R-:W-:-:S05]  /*77b30*/  PRMT R5, R0, 0x7771, RZ ;  /* 0x0000777100057816 */ /* 0x001fca00000000ff */
[----:B------:R0:W-:Y:S02]  /*77b40*/  @P1 STG.E.U8 desc[UR40][R8.64], R5 ;  /* 0x0000000508001986 */ /* 0x0001e4000c101128 */
[----:B0-----:R-:W-:Y:S02]  /*77b50*/  PRMT R5, R0, 0x7772, RZ ;  /* 0x0000777200057816 */ /* 0x001fe400000000ff */
[----:B------:R-:W4:Y:S04]  /*77b60*/  LDL.LU.64 R8, [R1+0x2e8] ;  /* 0x0002e80001087983 */ /* 0x000f280000300a00 */
[----:B------:R0:W-:Y:S04]  /*77b70*/  @P0 STG.E.U8 desc[UR40][R2.64], R5 ;  /* 0x0000000502000986 */ /* 0x0001e8000c101128 */
[----:B0-----:R-:W4:Y:S04]  /*77b80*/  LDL.LU.64 R2, [R1+0x308] ;  /* 0x0003080001027983 */ /* 0x001f280000300a00 */
[----:B------:R-:W4:Y:S04]  /*77b90*/  LDL.LU.64 R28, [R1+0x300] ;  /* 0x00030000011c7983 */ /* 0x000f280000300a00 */
[----:B------:R-:W4:Y:S04]  /*77ba0*/  LDL.LU.64 R20, [R1+0x328] ;  /* 0x0003280001147983 */ /* 0x000f280000300a00 */
[----:B------:R-:W4:Y:S01]  /*77bb0*/  LDL.LU R27, [R1+0x118] ;  /* 0x00011800011b7983 */ /* 0x000f220000300800 */
[----:B------:R-:W-:-:S02]  /*77bc0*/  LOP3.LUT R11, R11, 0xefffffff, RZ, 0xc0, !PT ;  /* 0xefffffff0b0b7812 */ /* 0x000fc400078ec0ff */
[----:B------:R-:W-:Y:S01]  /*77bd0*/  LOP3.LUT R10, R10, 0xfffffffe, RZ, 0xc0, !PT ;  /* 0xfffffffe0a0a7812 */ /* 0x000fe200078ec0ff */
[----:B------:R-:W4:Y:S01]  /*77be0*/  LDL.LU.64 R24, [R1+0x320] ;  /* 0x0003200001187983 */ /* 0x000f220000300a00 */
[----:B------:R-:W-:Y:S02]  /*77bf0*/  LOP3.LUT P2, RZ, R16, 0x80, RZ, 0xc0, !PT ;  /* 0x0000008010ff7812 */ /* 0x000fe4000784c0ff */
[----:B------:R-:W-:Y:S01]  /*77c00*/  PRMT R5, R0, 0x7773, RZ ;  /* 0x0000777300057816 */ /* 0x000fe200000000ff */
[----:B------:R-:W4:Y:S04]  /*77c10*/  LDL.LU R15, [R1+0x108] ;  /* 0x00010800010f7983 */ /* 0x000f280000300800 */
[----:B------:R-:W-:Y:S01]  /*77c20*/  STL [R1+0x1ffc], R17 ;  /* 0x001ffc1101007387 */ /* 0x000fe20000100800 */
[----:B--2---:R-:W-:-:S13]  /*77c30*/  LOP3.LUT P6, RZ, R7, 0x2000000, RZ, 0xc0, !PT ;  /* 0x0200000007ff7812 */ /* 0x004fda00078cc0ff */
[----:B------:R-:W-:-:S04]  /*77c40*/  @P6 LOP3.LUT R11, R11, 0x10000000, RZ, 0xfc, !PT ;  /* 0x100000000b0b6812 */ /* 0x000fc800078efcff */
[----:B------:R-:W-:Y:S02]  /*77c50*/  LOP3.LUT R11, R11, 0xdfffffff, RZ, 0xc0, !PT ;  /* 0xdfffffff0b0b7812 */ /* 0x000fe400078ec0ff */
[----:B---3--:R-:W-:-:S13]  /*77c60*/  LOP3.LUT P6, RZ, R14, 0x80000000, RZ, 0xc0, !PT ;  /* 0x800000000eff7812 */ /* 0x008fda00078cc0ff */
        /* <DEDUP_REMOVED lines=10> */
[----:B------:R-:W-:Y:S02]  /*77d10*/  LOP3.LUT R10, R10, 0xfffffffd, RZ, 0xc0, !PT ;  /* 0xfffffffd0a0a7812 */ /* 0x000fe400078ec0ff */
[----:B------:R-:W-:-:S09]  /*77d20*/  LOP3.LUT P3, RZ, R7, 0x10000000, RZ, 0xc0, !PT ;  /* 0x1000000007ff7812 */ /* 0x000fd2000786c0ff */
[----:B------:R-:W-:Y:S02]  /*77d30*/  @P6 LOP3.LUT R10, R10, 0x2, RZ, 0xfc, !PT ;  /* 0x000000020a0a6812 */ /* 0x000fe400078efcff */
[----:B------:R-:W-:Y:S02]  /*77d40*/  LOP3.LUT P6, RZ, R16, 0x8, RZ, 0xc0, !PT ;  /* 0x0000000810ff7812 */ /* 0x000fe400078cc0ff */
[----:B------:R-:W-:Y:S01]  /*77d50*/  LOP3.LUT R10, R10, 0xfffffffb, RZ, 0xc0, !PT ;  /* 0xfffffffb0a0a7812 */ /* 0x000fe200078ec0ff */
[----:B----4-:R0:W-:Y:S10]  /*77d60*/  @P3 STG.E.U8 desc[UR40][R8.64], R5 ;  /* 0x0000000508003986 */ /* 0x0101f4000c101128 */
[----:B------:R-:W-:-:S02]  /*77d70*/  @P6 LOP3.LUT R10, R10, 0x4, RZ, 0xfc, !PT ;  /* 0x000000040a0a6812 */ /* 0x000fc400078efcff */
[----:B------:R-:W-:Y:S01]  /*77d80*/  LOP3.LUT P6, RZ, R16, 0x10, RZ, 0xc0, !PT ;  /* 0x0000001010ff7812 */ /* 0x000fe200078cc0ff */
[----:B0-----:R-:W2:Y:S01]  /*77d90*/  LDL.LU.64 R8, [R1+0x348] ;  /* 0x0003480001087983 */ /* 0x001ea20000300a00 */
[----:B------:R-:W-:Y:S02]  /*77da0*/  PRMT R5, R27, 0x7770, RZ ;  /* 0x000077701b057816 */ /* 0x000fe400000000ff */
[----:B------:R-:W-:-:S03]  /*77db0*/  LOP3.LUT R10, R10, 0xfffffff7, RZ, 0xc0, !PT ;  /* 0xfffffff70a0a7812 */ /* 0x000fc600078ec0ff */
[----:B------:R0:W-:Y:S01]  /*77dc0*/  @P2 STG.E.U8 desc[UR40][R2.64], R5 ;  /* 0x0000000502002986 */ /* 0x0001e2000c101128 */
[----:B------:R-:W-:-:S05]  /*77dd0*/  LOP3.LUT P2, RZ, R7, 0x1000000, RZ, 0xc0, !PT ;  /* 0x0100000007ff7812 */ /* 0x000fca000784c0ff */
[----:B------:R-:W-:Y:S02]  /*77de0*/  @P6 LOP3.LUT R10, R10, 0x8, RZ, 0xfc, !PT ;  /* 0x000000080a0a6812 */ /* 0x000fe400078efcff */
[----:B------:R-:W-:Y:S01]  /*77df0*/  LOP3.LUT P6, RZ, R7, 0x8000000, RZ, 0xc0, !PT ;  /* 0x0800000007ff7812 */ /* 0x000fe200078cc0ff */
[----:B0-----:R-:W3:Y:S04]  /*77e00*/  LDL.LU.64 R2, [R1+0x340] ;  /* 0x0003400001027983 */ /* 0x001ee80000300a00 */
[----:B------:R-:W4:Y:S04]  /*77e10*/  LDL.LU R22, [R1+0x11c] ;  /* 0x00011c0001167983 */ /* 0x000f280000300800 */
[----:B------:R0:W-:Y:S04]  /*77e20*/  STL [R1+0x2068], R7 ;  /* 0x0020680701007387 */ /* 0x0001e80000100800 */
[----:B0-----:R-:W2:Y:S04]  /*77e30*/  LDL.LU.64 R6, [R1+0x388] ;  /* 0x0003880001067983 */ /* 0x001ea80000300a00 */
[----:B--2---:R0:W-:Y:S04]  /*77e40*/  STL.64 [R1+0x2070], R6 ;  /* 0x0020700601007387 */ /* 0x0041e80000100a00 */
[----:B0-----:R-:W2:Y:S01]  /*77e50*/  LDL.LU.64 R6, [R1+0x360] ;  /* 0x0003600001067983 */ /* 0x001ea20000300a00 */
[----:B------:R-:W-:-:S02]  /*77e60*/  LOP3.LUT P1, RZ, R16, 0x40, RZ, 0xc0, !PT ;  /* 0x0000004010ff7812 */ /* 0x000fc4000782c0ff */
[----:B------:R-:W-:Y:S02]  /*77e70*/  LOP3.LUT P0, RZ, R16, 0x20, RZ, 0xc0, !PT ;  /* 0x0000002010ff7812 */ /* 0x000fe4000780c0ff */
[----:B------:R-:W-:-:S09]  /*77e80*/  PRMT R5, R27, 0x7771, RZ ;  /* 0x000077711b057816 */ /* 0x000fd200000000ff */
[----:B------:R0:W-:Y:S02]  /*77e90*/  @P1 STG.E.U8 desc[UR40][R28.64], R5 ;  /* 0x000000051c001986 */ /* 0x0001e4000c101128 */
[----:B0-----:R-:W-:-:S05]  /*77ea0*/  PRMT R5, R27, 0x7772, RZ ;  /* 0x000077721b057816 */ /* 0x001fca00000000ff */
[----:B------:R0:W-:Y:S02]  /*77eb0*/  @P0 STG.E.U8 desc[UR40][R20.64], R5 ;  /* 0x0000000514000986 */ /* 0x0001e4000c101128 */
[----:B0-----:R-:W-:Y:S02]  /*77ec0*/  PRMT R5, R27, 0x7773, RZ ;  /* 0x000077731b057816 */ /* 0x001fe400000000ff */
[----:B--2---:R0:W-:Y:S04]  /*77ed0*/  STL.64 [R1+0x2080], R6 ;  /* 0x0020800601007387 */ /* 0x0041e80000100a00 */
[----:B0-----:R-:W2:Y:S04]  /*77ee0*/  LDL.LU.64 R6, [R1+0x368] ;  /* 0x0003680001067983 */ /* 0x001ea80000300a00 */
[----:B------:R0:W-:Y:S01]  /*77ef0*/  @P6 STG.E.U8 desc[UR40][R24.64], R5 ;  /* 0x0000000518006986 */ /* 0x0001e2000c101128 */
[----:B------:R-:W-:-:S03]  /*77f00*/  LOP3.LUT P6, RZ, R10, 0x8, RZ, 0xc0, !PT ;  /* 0x000000080aff7812 */ /* 0x000fc600078cc0ff */
[----:B------:R-:W4:Y:S04]  /*77f10*/  LDL.LU.64 R16, [R1+0x380] ;  /* 0x0003800001107983 */ /* 0x000f280000300a00 */
[----:B------:R-:W4:Y:S01]  /*77f20*/  LDL.LU.64 R18, [R1+0x3a8] ;  /* 0x0003a80001127983 */ /* 0x000f220000300a00 */
[----:B0-----:R-:W-:-:S03]  /*77f30*/  PRMT R5, R15, 0x7770, RZ ;  /* 0x000077700f057816 */ /* 0x001fc600000000ff */
[----:B------:R-:W4:Y:S04]  /*77f40*/  LDL.LU R0, [R1+0x10c] ;  /* 0x00010c0001007983 */ /* 0x000f280000300800 */
[----:B------:R0:W-:Y:S01]  /*77f50*/  @P6 STG.E.U8 desc[UR40][R8.64], R5 ;  /* 0x0000000508006986 */ /* 0x0001e2000c101128 */
[----:B------:R-:W-:-:S03]  /*77f60*/  LOP3.LUT P6, RZ, R10, 0x4, RZ, 0xc0, !PT ;  /* 0x000000040aff7812 */ /* 0x000fc600078cc0ff */
[----:B------:R-:W4:Y:S04]  /*77f70*/  LDL.LU.64 R12, [R1+0x3a0] ;  /* 0x0003a000010c7983 */ /* 0x000f280000300a00 */
[----:B------:R-:W4:Y:S01]  /*77f80*/  LDL.LU.64 R28, [R1+0x3c8] ;  /* 0x0003c800011c7983 */ /* 0x000f220000300a00 */
[----:B0-----:R-:W-:-:S03]  /*77f90*/  PRMT R5, R15, 0x7771, RZ ;  /* 0x000077710f057816 */ /* 0x001fc600000000ff */
[----:B------:R-:W4:Y:S04]  /*77fa0*/  LDL.LU.64 R20, [R1+0x3c0] ;  /* 0x0003c00001147983 */ /* 0x000f280000300a00 */
[----:B---3--:R0:W-:Y:S01]  /*77fb0*/  @P6 STG.E.U8 desc[UR40][R2.64], R5 ;  /* 0x0000000502006986 */ /* 0x0081e2000c101128 */
[----:B------:R-:W-:-:S03]  /*77fc0*/  LOP3.LUT P6, RZ, R10, 0x2, RZ, 0xc0, !PT ;  /* 0x000000020aff7812 */ /* 0x000fc600078cc0ff */
[----:B------:R-:W3:Y:S04]  /*77fd0*/  LDL.LU.64 R26, [R1+0x3e8] ;  /* 0x0003e800011a7983 */ /* 0x000ee80000300a00 */
[----:B------:R-:W3:Y:S01]  /*77fe0*/  LDL.LU R23, [R1+0xf0] ;  /* 0x0000f00001177983 */ /* 0x000ee20000300800 */
[----:B0-----:R-:W-:-:S03]  /*77ff0*/  PRMT R5, R15, 0x7772, RZ ;  /* 0x000077720f057816 */ /* 0x001fc600000000ff */
[----:B------:R-:W3:Y:S04]  /*78000*/  LDL.LU.64 R24, [R1+0x3e0] ;  /* 0x0003e00001187983 */ /* 0x000ee80000300a00 */
[----:B------:R-:W3:Y:S04]  /*78010*/  LDL.LU.64 R8, [R1+0x408] ;  /* 0x0004080001087983 */ /* 0x000ee80000300a00 */
[----:B------:R-:W3:Y:S04]  /*78020*/  LDL.LU.64 R2, [R1+0x400] ;  /* 0x0004000001027983 */ /* 0x000ee80000300a00 */
[----:B--2---:R0:W-:Y:S04]  /*78030*/  @P6 STG.E.U8 desc[UR40][R6.64], R5 ;  /* 0x0000000506006986 */ /* 0x0041e8000c101128 */
[----:B0-----:R-:W2:Y:S01]  /*78040*/  LDL.LU.64 R6, [R1+0x2080] ;  /* 0x0020800001067983 */ /* 0x001ea20000300a00 */
[----:B------:R-:W-:-:S02]  /*78050*/  LOP3.LUT P6, RZ, R10, 0x1, RZ, 0xc0, !PT ;  /* 0x000000010aff7812 */ /* 0x000fc400078cc0ff */
[----:B------:R-:W-:Y:S02]  /*78060*/  PRMT R5, R15, 0x7773, RZ ;  /* 0x000077730f057816 */ /* 0x000fe400000000ff */
[----:B------:R-:W3:Y:S09]  /*78070*/  LDL.LU R15, [R1+0x2078] ;  /* 0x00207800010f7983 */ /* 0x000ef20000300800 */
[----:B--2---:R0:W-:Y:S04]  /*78080*/  @P6 STG.E.U8 desc[UR40][R6.64], R5 ;  /* 0x0000000506006986 */ /* 0x0041e8000c101128 */
[----:B0-----:R-:W2:Y:S01]  /*78090*/  LDL.LU.64 R6, [R1+0x2070] ;  /* 0x0020700001067983 */ /* 0x001ea20000300a00 */
[----:B------:R-:W-:-:S02]  /*780a0*/  LOP3.LUT P6, RZ, R11, 0x80000000, RZ, 0xc0, !PT ;  /* 0x800000000bff7812 */ /* 0x000fc400078cc0ff */
[----:B----4-:R-:W-:Y:S02]  /*780b0*/  PRMT R5, R22, 0x7770, RZ ;  /* 0x0000777016057816 */ /* 0x010fe400000000ff */
[C---:B------:R-:W-:Y:S02]  /*780c0*/  LOP3.LUT P5, RZ, R14.reuse, 0x40000000, RZ, 0xc0, !PT ;  /* 0x400000000eff7812 */ /* 0x040fe400078ac0ff */
[C---:B------:R-:W-:Y:S02]  /*780d0*/  LOP3.LUT P4, RZ, R14.reuse, 0x20000000, RZ, 0xc0, !PT ;  /* 0x200000000eff7812 */ /* 0x040fe4000788c0ff */
[C---:B------:R-:W-:Y:S02]  /*780e0*/  LOP3.LUT P3, RZ, R14.reuse, 0x10000000, RZ, 0xc0, !PT ;  /* 0x100000000eff7812 */ /* 0x040fe4000786c0ff */
[----:B------:R-:W-:-:S03]  /*780f0*/  LOP3.LUT P1, RZ, R14, 0x8000000, RZ, 0xc0, !PT ;  /* 0x080000000eff7812 */ /* 0x000fc6000782c0ff */
[----:B--2---:R0:W-:Y:S01]  /*78100*/  @P6 STG.E.U8 desc[UR40][R6.64], R5 ;  /* 0x0000000506006986 */ /* 0x0041e2000c101128 */
[C---:B------:R-:W-:Y:S02]  /*78110*/  LOP3.LUT P6, RZ, R11.reuse, 0x40000000, RZ, 0xc0, !PT ;  /* 0x400000000bff7812 */ /* 0x040fe400078cc0ff */
[----:B0-----:R-:W-:Y:S01]  /*78120*/  PRMT R5, R22, 0x7771, RZ ;  /* 0x0000777116057816 */ /* 0x001fe200000000ff */
[----:B------:R-:W2:Y:S10]  /*78130*/  LDL.LU R7, [R1+0x2068] ;  /* 0x0020680001077983 */ /* 0x000eb40000300800 */
        /* <DEDUP_REMOVED lines=15> */
[----:B0-----:R-:W-:Y:S02]  /*78230*/  PRMT R5, R23, 0x7770, RZ ;  /* 0x0000777017057816 */ /* 0x001fe400000000ff */
[----:B------:R-:W3:Y:S04]  /*78240*/  LDL.LU.64 R24, [R1+0x428] ;  /* 0x0004280001187983 */ /* 0x000ee80000300a00 */
[----:B------:R0:W-:Y:S04]  /*78250*/  @P1 STG.E.U8 desc[UR40][R8.64], R5 ;  /* 0x0000000508001986 */ /* 0x0001e8000c101128 */
[----:B0-----:R-:W4:Y:S01]  /*78260*/  LDL.LU.64 R8, [R1+0x420] ;  /* 0x0004200001087983 */ /* 0x001f220000300a00 */
[----:B------:R-:W-:-:S02]  /*78270*/  LOP3.LUT P0, RZ, R14, 0x4000000, RZ, 0xc0, !PT ;  /* 0x040000000eff7812 */ /* 0x000fc4000780c0ff */
[----:B------:R-:W-:Y:S02]  /*78280*/  LOP3.LUT P3, RZ, R14, 0x2000000, RZ, 0xc0, !PT ;  /* 0x020000000eff7812 */ /* 0x000fe4000786c0ff */
[----:B------:R-:W-:-:S09]  /*78290*/  PRMT R5, R23, 0x7771, RZ ;  /* 0x0000777117057816 */ /* 0x000fd200000000ff */
[----:B------:R0:W-:Y:S02]  /*782a0*/  @P0 STG.E.U8 desc[UR40][R2.64], R5 ;  /* 0x0000000502000986 */ /* 0x0001e4000c101128 */
[----:B0-----:R-:W-:Y:S02]  /*782b0*/  PRMT R5, R23, 0x7772, RZ ;  /* 0x0000777217057816 */ /* 0x001fe400000000ff */
[----:B------:R-:W4:Y:S04]  /*782c0*/  LDL.LU.64 R2, [R1+0x448] ;  /* 0x0004480001027983 */ /* 0x000f280000300a00 */
[----:B------:R-:W4:Y:S04]  /*782d0*/  LDL.LU.64 R20, [R1+0x440] ;  /* 0x0004400001147983 */ /* 0x000f280000300a00 */
[----:B------:R-:W4:Y:S04]  /*782e0*/  LDL.LU.64 R26, [R1+0x468] ;  /* 0x00046800011a7983 */ /* 0x000f280000300a00 */
[----:B------:R-:W4:Y:S01]  /*782f0*/  LDL.LU R0, [R1+0xe0] ;  /* 0x0000e00001007983 */ /* 0x000f220000300800 */
[----:B--2---:R-:W-:-:S03]  /*78300*/  LOP3.LUT P2, RZ, R7, 0x800000, RZ, 0xc0, !PT ;  /* 0x0080000007ff7812 */ /* 0x004fc6000784c0ff */
[----:B---3--:R0:W-:Y:S02]  /*78310*/  @P3 STG.E.U8 desc[UR40][R24.64], R5 ;  /* 0x0000000518003986 */ /* 0x0081e4000c101128 */
[----:B0-----:R-:W-:Y:S02]  /*78320*/  PRMT R5, R23, 0x7773, RZ ;  /* 0x0000777317057816 */ /* 0x001fe400000000ff */
[----:B------:R-:W2:Y:S04]  /*78330*/  LDL.LU.64 R24, [R1+0x460] ;  /* 0x0004600001187983 */ /* 0x000ea80000300a00 */
[----:B------:R-:W3:Y:S04]  /*78340*/  LDL.LU R6, [R1+0xf4] ;  /* 0x0000f40001067983 */ /* 0x000ee80000300800 */
[----:B----4-:R0:W-:Y:S04]  /*78350*/  @P2 STG.E.U8 desc[UR40][R8.64], R5 ;  /* 0x0000000508002986 */ /* 0x0101e8000c101128 */
[----:B0-----:R-:W4:Y:S04]  /*78360*/  LDL.LU.64 R8, [R1+0x488] ;  /* 0x0004880001087983 */ /* 0x001f280000300a00 */
[----:B------:R-:W2:Y:S04]  /*78370*/  LDL.LU R18, [R1+0xe4] ;  /* 0x0000e40001127983 */ /* 0x000ea80000300800 */
[----:B--2---:R0:W-:Y:S04]  /*78380*/  STL [R1+0x2050], R18 ;  /* 0x0020501201007387 */ /* 0x0041e80000100800 */
        /* <DEDUP_REMOVED lines=25> */
[----:B------:R-:W-:-:S09]  /*78520*/  LOP3.LUT P1, RZ, R14, 0x1000000, RZ, 0xc0, !PT ;  /* 0x010000000eff7812 */ /* 0x000fd2000782c0ff */
[----:B------:R-:W-:Y:S02]  /*78530*/  @P6 LOP3.LUT R11, R11, 0x4000000, RZ, 0xfc, !PT ;  /* 0x040000000b0b6812 */ /* 0x000fe400078efcff */
[----:B------:R-:W-:Y:S02]  /*78540*/  LOP3.LUT P6, RZ, R7, 0x400000, RZ, 0xc0, !PT ;  /* 0x0040000007ff7812 */ /* 0x000fe400078cc0ff */
[----:B------:R-:W-:Y:S02]  /*78550*/  LOP3.LUT P0, RZ, R14, 0x800000, RZ, 0xc0, !PT ;  /* 0x008000000eff7812 */ /* 0x000fe4000780c0ff */
[----:B------:R-:W-:Y:S02]  /*78560*/  LOP3.LUT R11, R11, 0xf7ffffff, RZ, 0xc0, !PT ;  /* 0xf7ffffff0b0b7812 */ /* 0x000fe400078ec0ff */
[----:B------:R-:W-:-:S05]  /*78570*/  PRMT R5, R0, 0x7770, RZ ;  /* 0x0000777000057816 */ /* 0x000fca00000000ff */
[----:B------:R0:W-:Y:S02]  /*78580*/  @P1 STG.E.U8 desc[UR40][R2.64], R5 ;  /* 0x0000000502001986 */ /* 0x0001e4000c101128 */
[----:B------:R-:W-:Y:S02]  /*78590*/  @P6 LOP3.LUT R11, R11, 0x8000000, RZ, 0xfc, !PT ;  /* 0x080000000b0b6812 */ /* 0x000fe400078efcff */
[----:B------:R-:W-:Y:S02]  /*785a0*/  LOP3.LUT P6, RZ, R14, 0x400000, RZ, 0xc0, !PT ;  /* 0x004000000eff7812 */ /* 0x000fe400078cc0ff */
[C---:B0-----:R-:W-:Y:S01]  /*785b0*/  PRMT R5, R0.reuse, 0x7771, RZ ;  /* 0x0000777100057816 */ /* 0x041fe200000000ff */
[----:B------:R-:W2:Y:S04]  /*785c0*/  LDL.LU.64 R2, [R1+0x4c8] ;  /* 0x0004c80001027983 */ /* 0x000ea80000300a00 */
[----:B------:R0:W-:Y:S04]  /*785d0*/  @P0 STG.E.U8 desc[UR40][R20.64], R5 ;  /* 0x0000000514000986 */ /* 0x0001e8000c101128 */
[----:B------:R-:W2:Y:S04]  /*785e0*/  LDL.LU.64 R16, [R1+0x4c0] ;  /* 0x0004c00001107983 */ /* 0x000ea80000300a00 */
[----:B------:R-:W2:Y:S01]  /*785f0*/  LDL.LU.64 R12, [R1+0x4e8] ;  /* 0x0004e800010c7983 */ /* 0x000ea20000300a00 */
[----:B0-----:R-:W-:-:S03]  /*78600*/  PRMT R5, R0, 0x7772, RZ ;  /* 0x0000777200057816 */ /* 0x001fc600000000ff */
[----:B------:R-:W2:Y:S04]  /*78610*/  LDL.LU.64 R28, [R1+0x4e0] ;  /* 0x0004e000011c7983 */ /* 0x000ea80000300a00 */
[----:B------:R0:W-:Y:S01]  /*78620*/  @P6 STG.E.U8 desc[UR40][R26.64], R5 ;  /* 0x000000051a006986 */ /* 0x0001e2000c101128 */
[----:B------:R-:W-:-:S03]  /*78630*/  LOP3.LUT P6, RZ, R11, 0x8000000, RZ, 0xc0, !PT ;  /* 0x080000000bff7812 */ /* 0x000fc600078cc0ff */
[----:B------:R-:W2:Y:S04]  /*78640*/  LDL.LU.64 R22, [R1+0x508] ;  /* 0x0005080001167983 */ /* 0x000ea80000300a00 */
[----:B------:R-:W2:Y:S01]  /*78650*/  LDL.LU.64 R20, [R1+0x500] ;  /* 0x0005000001147983 */ /* 0x000ea20000300a00 */
[----:B0-----:R-:W-:-:S03]  /*78660*/  PRMT R5, R0, 0x7773, RZ ;  /* 0x0000777300057816 */ /* 0x001fc600000000ff */
[----:B------:R-:W2:Y:S04]  /*78670*/  LDL.LU.64 R26, [R1+0x528] ;  /* 0x00052800011a7983 */ /* 0x000ea80000300a00 */
[----:B------:R3:W-:Y:S01]  /*78680*/  @P6 STG.E.U8 desc[UR40][R24.64], R5 ;  /* 0x0000000518006986 */ /* 0x0007e2000c101128 */
[C---:B------:R-:W-:Y:S02]  /*78690*/  LOP3.LUT P6, RZ, R11.reuse, 0x4000000, RZ, 0xc0, !PT ;  /* 0x040000000bff7812 */ /* 0x040fe400078cc0ff */
[----:B---3--:R-:W-:Y:S01]  /*786a0*/  PRMT R5, R6, 0x7770, RZ ;  /* 0x0000777006057816 */ /* 0x008fe200000000ff */
[----:B------:R-:W3:Y:S10]  /*786b0*/  LDL.LU.64 R24, [R1+0x520] ;  /* 0x0005200001187983 */ /* 0x000ef40000300a00 */
[----:B----4-:R0:W-:Y:S01]  /*786c0*/  @P6 STG.E.U8 desc[UR40][R8.64], R5 ;  /* 0x0000000508006986 */ /* 0x0101e2000c101128 */
[----:B------:R-:W-:-:S03]  /*786d0*/  LOP3.LUT P6, RZ, R11, 0x2000000, RZ, 0xc0, !PT ;  /* 0x020000000bff7812 */ /* 0x000fc600078cc0ff */
[----:B------:R-:W4:Y:S01]  /*786e0*/  LDL.LU R0, [R1+0xe8] ;  /* 0x0000e80001007983 */ /* 0x000f220000300800 */
        /* <DEDUP_REMOVED lines=11> */
[----:B0-----:R-:W2:Y:S01]  /*787a0*/  LDL.LU R18, [R1+0x2050] ;  /* 0x0020500001127983 */ /* 0x001ea20000300800 */
[----:B------:R-:W-:Y:S02]  /*787b0*/  LOP3.LUT P6, RZ, R11, 0x400000, RZ, 0xc0, !PT ;  /* 0x004000000bff7812 */ /* 0x000fe400078cc0ff */
[----:B------:R-:W-:Y:S02]  /*787c0*/  LOP3.LUT P5, RZ, R7, 0x100000, RZ, 0xc0, !PT ;  /* 0x0010000007ff7812 */ /* 0x000fe400078ac0ff */
[----:B--2---:R-:W-:-:S09]  /*787d0*/  PRMT R5, R18, 0x7770, RZ ;  /* 0x0000777012057816 */ /* 0x004fd200000000ff */
[----:B------:R0:W-:Y:S04]  /*787e0*/  @P6 STG.E.U8 desc[UR40][R2.64], R5 ;  /* 0x0000000502006986 */ /* 0x0001e8000c101128 */
[----:B0-----:R-:W2:Y:S01]  /*787f0*/  LDL.LU.64 R2, [R1+0x2048] ;  /* 0x0020480001027983 */ /* 0x001ea20000300a00 */
[----:B------:R-:W-:Y:S02]  /*78800*/  LOP3.LUT P6, RZ, R11, 0x200000, RZ, 0xc0, !PT ;  /* 0x002000000bff7812 */ /* 0x000fe400078cc0ff */
[----:B------:R-:W-:-:S11]  /*78810*/  PRMT R5, R18, 0x7771, RZ ;  /* 0x0000777112057816 */ /* 0x000fd600000000ff */
        /* <DEDUP_REMOVED lines=9> */
[----:B------:R-:W-:Y:S02]  /*788b0*/  LOP3.LUT P1, RZ, R7, 0x80000, RZ, 0xc0, !PT ;  /* 0x0008000007ff7812 */ /* 0x000fe4000782c0ff */
[C---:B------:R-:W-:Y:S02]  /*788c0*/  LOP3.LUT P0, RZ, R14.reuse, 0x1000, RZ, 0xc0, !PT ;  /* 0x000010000eff7812 */ /* 0x040fe4000780c0ff */
[----:B------:R-:W-:Y:S02]  /*788d0*/  LOP3.LUT P6, RZ, R14, 0x4, RZ, 0xc0, !PT ;  /* 0x000000040eff7812 */ /* 0x000fe400078cc0ff */
[----:B------:R-:W-:Y:S02]  /*788e0*/  LOP3.LUT R11, R11, 0xffffefff, RZ, 0xc0, !PT ;  /* 0xffffefff0b0b7812 */ /* 0x000fe400078ec0ff */
        /* <DEDUP_REMOVED lines=8> */
[----:B---3--:R4:W-:Y:S02]  /*78970*/  @P1 STG.E.U8 desc[UR40][R24.64], R5 ;  /* 0x0000000518001986 */ /* 0x0089e4000c101128 */
[----:B----4-:R-:W-:-:S02]  /*78980*/  PRMT R5, R0, 0x7770, RZ ;  /* 0x0000777000057816 */ /* 0x010fc400000000ff */
[----:B------:R-:W3:Y:S04]  /*78990*/  LDL.LU.64 R24, [R1+0x540] ;  /* 0x0005400001187983 */ /* 0x000ee80000300a00 */
[----:B------:R0:W-:Y:S04]  /*789a0*/  @P0 STG.E.U8 desc[UR40][R8.64], R5 ;  /* 0x0000000508000986 */ /* 0x0001e8000c101128 */
[----:B0-----:R-:W4:Y:S01]  /*789b0*/  LDL.LU.64 R8, [R1+0x568] ;  /* 0x0005680001087983 */ /* 0x001f220000300a00 */
[----:B------:R-:W-:Y:S02]  /*789c0*/  @P6 LOP3.LUT R11, R11, 0x1000, RZ, 0xfc, !PT ;  /* 0x000010000b0b6812 */ /* 0x000fe400078efcff */
[----:B------:R-:W-:Y:S01]  /*789d0*/  LOP3.LUT P6, RZ, R14, 0x8, RZ, 0xc0, !PT ;  /* 0x000000080eff7812 */ /* 0x000fe200078cc0ff */
[----:B------:R-:W2:Y:S01]  /*789e0*/  LDL.LU.64 R22, [R1+0x560] ;  /* 0x0005600001167983 */ /* 0x000ea20000300a00 */
[----:B------:R-:W-:-:S02]  /*789f0*/  LOP3.LUT R11, R11, 0xffffdfff, RZ, 0xc0, !PT ;  /* 0xffffdfff0b0b7812 */ /* 0x000fc400078ec0ff */
[C---:B------:R-:W-:Y:S01]  /*78a00*/  LOP3.LUT P3, RZ, R14.reuse, 0x800, RZ, 0xc0, !PT ;  /* 0x000008000eff7812 */ /* 0x040fe2000786c0ff */
[----:B------:R-:W2:Y:S01]  /*78a10*/  LDL.LU.64 R20, [R1+0x588] ;  /* 0x0005880001147983 */ /* 0x000ea20000300a00 */
[----:B------:R-:W-:Y:S02]  /*78a20*/  LOP3.LUT P2, RZ, R14, 0x400, RZ, 0xc0, !PT ;  /* 0x000004000eff7812 */ /* 0x000fe4000784c0ff */
[----:B------:R-:W-:Y:S01]  /*78a30*/  PRMT R5, R0, 0x7771, RZ ;  /* 0x0000777100057816 */ /* 0x000fe200000000ff */
[----:B------:R-:W2:Y:S04]  /*78a40*/  LDL.LU.64 R26, [R1+0x580] ;  /* 0x00058000011a7983 */ /* 0x000ea80000300a00 */
[----:B------:R-:W-:Y:S01]  /*78a50*/  @P6 LOP3.LUT R11, R11, 0x2000, RZ, 0xfc, !PT ;  /* 0x000020000b0b6812 */ /* 0x000fe200078efcff */
[----:B------:R-:W2:Y:S01]  /*78a60*/  LDL.LU R6, [R1+0xfc] ;  /* 0x0000fc0001067983 */ /* 0x000ea20000300800 */
        /* <DEDUP_REMOVED lines=16> */
[----:B------:R-:W-:Y:S02]  /*78b70*/  LOP3.LUT R11, R11, 0xfff7ffff, RZ, 0xc0, !PT ;  /* 0xfff7ffff0b0b7812 */ /* 0x000fe400078ec0ff */
[C---:B------:R-:W-:Y:S02]  /*78b80*/  LOP3.LUT P0, RZ, R14.reuse, 0x200, RZ, 0xc0, !PT ;  /* 0x000002000eff7812 */ /* 0x040fe4000780c0ff */
[----:B------:R-:W-:-:S07]  /*78b90*/  LOP3.LUT P5, RZ, R14, 0x2, RZ, 0xc0, !PT ;  /* 0x000000020eff7812 */ /* 0x000fce00078ac0ff */
[----:B------:R-:W-:Y:S02]  /*78ba0*/  @P6 LOP3.LUT R11, R11, 0x80000, RZ, 0xfc, !PT ;  /* 0x000800000b0b6812 */ /* 0x000fe400078efcff */
[C---:B------:R-:W-:Y:S01]  /*78bb0*/  LOP3.LUT P6, RZ, R14.reuse, 0x100, RZ, 0xc0, !PT ;  /* 0x000001000eff7812 */ /* 0x040fe200078cc0ff */
[----:B---3--:R0:W-:Y:S01]  /*78bc0*/  @P3 STG.E.U8 desc[UR40][R24.64], R5 ;  /* 0x0000000518003986 */ /* 0x0081e2000c101128 */
[----:B------:R-:W-:Y:S02]  /*78bd0*/  LOP3.LUT P3, RZ, R14, 0x1, RZ, 0xc0, !PT ;  /* 0x000000010eff7812 */ /* 0x000fe4000786c0ff */
[----:B0-----:R-:W-:Y:S01]  /*78be0*/  PRMT R5, R0, 0x7772, RZ ;  /* 0x0000777200057816 */ /* 0x001fe200000000ff */
[----:B------:R-:W3:Y:S04]  /*78bf0*/  LDL.LU.64 R24, [R1+0x5a8] ;  /* 0x0005a80001187983 */ /* 0x000ee80000300a00 */
[----:B------:R-:W2:Y:S04]  /*78c00*/  LDL.LU R28, [R1+0xec] ;  /* 0x0000ec00011c7983 */ /* 0x000ea80000300800 */
[----:B----4-:R0:W-:Y:S04]  /*78c10*/  @P2 STG.E.U8 desc[UR40][R8.64], R5 ;  /* 0x0000000508002986 */ /* 0x0101e8000c101128 */
[----:B0-----:R-:W4:Y:S04]  /*78c20*/  LDL.LU.64 R8, [R1+0x5a0] ;  /* 0x0005a00001087983 */ /* 0x001f280000300a00 */
[----:B------:R0:W-:Y:S04]  /*78c30*/  STL [R1+0x1fe4], R15 ;  /* 0x001fe40f01007387 */ /* 0x0001e80000100800 */
[----:B0-----:R-:W2:Y:S04]  /*78c40*/  LDL.LU.64 R14, [R1+0x5f0] ;  /* 0x0005f000010e7983 */ /* 0x001ea80000300a00 */
[----:B--2---:R0:W-:Y:S04]  /*78c50*/  STL.64 [R1+0x2028], R14 ;  /* 0x0020280e01007387 */ /* 0x0041e80000100a00 */
[----:B0-----:R-:W2:Y:S04]  /*78c60*/  LDL.LU.64 R14, [R1+0x5f8] ;  /* 0x0005f800010e7983 */ /* 0x001ea80000300a00 */
[----:B--2---:R0:W-:Y:S04]  /*78c70*/  STL.64 [R1+0x2030], R14 ;  /* 0x0020300e01007387 */ /* 0x0041e80000100a00 */
[----:B0-----:R-:W2:Y:S01]  /*78c80*/  LDL.LU.64 R14, [R1+0x5d0] ;  /* 0x0005d000010e7983 */ /* 0x001ea20000300a00 */
[----:B------:R-:W-:-:S02]  /*78c90*/  LOP3.LUT P1, RZ, R7, 0x40000, RZ, 0xc0, !PT ;  /* 0x0004000007ff7812 */ /* 0x000fc4000782c0ff */
[----:B------:R-:W-:-:S11]  /*78ca0*/  PRMT R5, R0, 0x7773, RZ ;  /* 0x0000777300057816 */ /* 0x000fd600000000ff */
        /* <DEDUP_REMOVED lines=8> */
[----:B------:R-:W2:Y:S04]  /*78d30*/  LDL.LU R29, [R1+0xd0] ;  /* 0x0000d000011d7983 */ /* 0x000ea80000300800 */
[----:B------:R-:W2:Y:S01]  /*78d40*/  LDL.LU.64 R16, [R1+0x618] ;  /* 0x0006180001107983 */ /* 0x000ea20000300a00 */
[----:B0-----:R-:W-:-:S03]  /*78d50*/  PRMT R5, R6, 0x7772, RZ ;  /* 0x0000777206057816 */ /* 0x001fc600000000ff */
[----:B------:R-:W2:Y:S04]  /*78d60*/  LDL.LU.64 R18, [R1+0x610] ;  /* 0x0006100001127983 */ /* 0x000ea80000300a00 */
[----:B---3--:R0:W-:Y:S01]  /*78d70*/  @P6 STG.E.U8 desc[UR40][R24.64], R5 ;  /* 0x0000000518006986 */ /* 0x0081e2000c101128 */
[----:B------:R-:W-:-:S03]  /*78d80*/  LOP3.LUT P6, RZ, R11, 0x40000, RZ, 0xc0, !PT ;  /* 0x000400000bff7812 */ /* 0x000fc600078cc0ff */
[----:B------:R-:W3:Y:S04]  /*78d90*/  LDL.LU R0, [R1+0xc0] ;  /* 0x0000c00001007983 */ /* 0x000ee80000300800 */
[----:B------:R-:W3:Y:S01]  /*78da0*/  LDL.LU.64 R12, [R1+0x638] ;  /* 0x00063800010c7983 */ /* 0x000ee20000300a00 */
[----:B0-----:R-:W-:-:S03]  /*78db0*/  PRMT R5, R6, 0x7773, RZ ;  /* 0x0000777306057816 */ /* 0x001fc600000000ff */
[----:B------:R-:W3:Y:S04]  /*78dc0*/  LDL.LU.64 R22, [R1+0x630] ;  /* 0x0006300001167983 */ /* 0x000ee80000300a00 */
[----:B----4-:R0:W-:Y:S01]  /*78dd0*/  @P6 STG.E.U8 desc[UR40][R8.64], R5 ;  /* 0x0000000508006986 */ /* 0x0101e2000c101128 */
[----:B------:R-:W-:-:S03]  /*78de0*/  LOP3.LUT P6, RZ, R11, 0x20000, RZ, 0xc0, !PT ;  /* 0x000200000bff7812 */ /* 0x000fc600078cc0ff */
[----:B------:R-:W4:Y:S04]  /*78df0*/  LDL.LU.64 R20, [R1+0x658] ;  /* 0x0006580001147983 */ /* 0x000f280000300a00 */
        /* <DEDUP_REMOVED lines=16> */
[----:B------:R-:W-:Y:S02]  /*78f00*/  LOP3.LUT P4, RZ, R7, 0x8000, RZ, 0xc0, !PT ;  /* 0x0000800007ff7812 */ /* 0x000fe4000788c0ff */
[----:B------:R-:W-:-:S02]  /*78f10*/  LOP3.LUT P2, RZ, R2, 0x80000000, RZ, 0xc0, !PT ;  /* 0x8000000002ff7812 */ /* 0x000fc4000784c0ff */
[----:B------:R-:W-:Y:S02]  /*78f20*/  LOP3.LUT P1, RZ, R2, 0x40000000, RZ, 0xc0, !PT ;  /* 0x4000000002ff7812 */ /* 0x000fe4000782c0ff */
[----:B------:R-:W-:-:S03]  /*78f30*/  LOP3.LUT P0, RZ, R7, 0x4000, RZ, 0xc0, !PT ;  /* 0x0000400007ff7812 */ /* 0x000fc6000780c0ff */
[----:B--2---:R0:W-:Y:S01]  /*78f40*/  @P6 STG.E.U8 desc[UR40][R14.64], R5 ;  /* 0x000000050e006986 */ /* 0x0041e2000c101128 */
[----:B------:R-:W-:Y:S02]  /*78f50*/  LOP3.LUT P6, RZ, R11, 0x2000, RZ, 0xc0, !PT ;  /* 0x000020000bff7812 */ /* 0x000fe400078cc0ff */
[----:B0-----:R-:W-:-:S11]  /*78f60*/  PRMT R5, R29, 0x7770, RZ ;  /* 0x000077701d057816 */ /* 0x001fd600000000ff */
[----:B------:R0:W-:Y:S01]  /*78f70*/  @P6 STG.E.U8 desc[UR40][R16.64], R5 ;  /* 0x0000000510006986 */ /* 0x0001e2000c101128 */
[----:B------:R-:W-:Y:S02]  /*78f80*/  LOP3.LUT P6, RZ, R11, 0x1000, RZ, 0xc0, !PT ;  /* 0x000010000bff7812 */ /* 0x000fe400078cc0ff */
[----:B0-----:R-:W-:-:S11]  /*78f90*/  PRMT R5, R29, 0x7771, RZ ;  /* 0x000077711d057816 */ /* 0x001fd600000000ff */
[----:B------:R0:W-:Y:S02]  /*78fa0*/  @P6 STG.E.U8 desc[UR40][R18.64], R5 ;  /* 0x0000000512006986 */ /* 0x0001e4000c101128 */
[----:B0-----:R-:W-:-:S05]  /*78fb0*/  PRMT R5, R29, 0x7772, RZ ;  /* 0x000077721d057816 */ /* 0x001fca00000000ff */
[----:B---3--:R0:W-:Y:S02]  /*78fc0*/  @P5 STG.E.U8 desc[UR40][R12.64], R5 ;  /* 0x000000050c005986 */ /* 0x0081e4000c101128 */
[----:B0-----:R-:W-:-:S05]  /*78fd0*/  PRMT R5, R29, 0x7773, RZ ;  /* 0x000077731d057816 */ /* 0x001fca00000000ff */
[----:B------:R0:W-:Y:S02]  /*78fe0*/  @P4 STG.E.U8 desc[UR40][R22.64], R5 ;  /* 0x0000000516004986 */ /* 0x0001e4000c101128 */
[----:B0-----:R-:W-:-:S05]  /*78ff0*/  PRMT R5, R0, 0x7770, RZ ;  /* 0x0000777000057816 */ /* 0x001fca00000000ff */
[----:B----4-:R0:W-:Y:S02]  /*79000*/  @P3 STG.E.U8 desc[UR40][R20.64], R5 ;  /* 0x0000000514003986 */ /* 0x0101e4000c101128 */
[----:B0-----:R-:W-:-:S05]  /*79010*/  PRMT R5, R0, 0x7771, RZ ;  /* 0x0000777100057816 */ /* 0x001fca00000000ff */
[----:B------:R0:W-:Y:S02]  /*79020*/  @P2 STG.E.U8 desc[UR40][R26.64], R5 ;  /* 0x000000051a002986 */ /* 0x0001e4000c101128 */
[----:B0-----:R-:W-:-:S05]  /*79030*/  PRMT R5, R0, 0x7772, RZ ;  /* 0x0000777200057816 */ /* 0x001fca00000000ff */
[----:B------:R0:W-:Y:S02]  /*79040*/  @P1 STG.E.U8 desc[UR40][R24.64], R5 ;  /* 0x0000000518001986 */ /* 0x0001e4000c101128 */
[----:B0-----:R-:W-:Y:S02]  /*79050*/  PRMT R5, R0, 0x7773, RZ ;  /* 0x0000777300057816 */ /* 0x001fe400000000ff */
[----:B------:R-:W2:Y:S04]  /*79060*/  LDL.LU.64 R24, [R1+0x698] ;  /* 0x0006980001187983 */ /* 0x000ea80000300a00 */
[----:B------:R0:W-:Y:S04]  /*79070*/  @P0 STG.E.U8 desc[UR40][R8.64], R5 ;  /* 0x0000000508000986 */ /* 0x0001e8000c101128 */
[----:B0-----:R-:W3:Y:S04]  /*79080*/  LDL.LU.64 R8, [R1+0x690] ;  /* 0x0006900001087983 */ /* 0x001ee80000300a00 */
[----:B------:R-:W4:Y:S04]  /*79090*/  LDL.LU.64 R28, [R1+0x6b8] ;  /* 0x0006b800011c7983 */ /* 0x000f280000300a00 */
[----:B------:R-:W2:Y:S01]  /*790a0*/  LDL.LU R0, [R1+0xd4] ;  /* 0x0000d40001007983 */ /* 0x000ea20000300800 */
[----:B------:R-:W-:-:S02]  /*790b0*/  LOP3.LUT P6, RZ, R2, 0x100000, RZ, 0xc0, !PT ;  /* 0x0010000002ff7812 */ /* 0x000fc400078cc0ff */
[----:B------:R-:W-:Y:S01]  /*790c0*/  LOP3.LUT R11, R11, 0xffffffef, RZ, 0xc0, !PT ;  /* 0xffffffef0b0b7812 */ /* 0x000fe200078ec0ff */
[----:B------:R-:W3:Y:S01]  /*790d0*/  LDL.LU.64 R20, [R1+0x6b0] ;  /* 0x0006b00001147983 */ /* 0x000ee20000300a00 */
[C---:B------:R-:W-:Y:S02]  /*790e0*/  LOP3.LUT P3, RZ, R2.reuse, 0x20000000, RZ, 0xc0, !PT ;  /* 0x2000000002ff7812 */ /* 0x040fe4000786c0ff */
[----:B------:R-:W-:Y:S01]  /*790f0*/  LOP3.LUT P2, RZ, R2, 0x10000000, RZ, 0xc0, !PT ;  /* 0x1000000002ff7812 */ /* 0x000fe2000784c0ff */
[----:B------:R-:W3:Y:S04]  /*79100*/  LDL.LU.64 R26, [R1+0x6d8] ;  /* 0x0006d800011a7983 */ /* 0x000ee80000300a00 */
        /* <DEDUP_REMOVED lines=16> */
[----:B--2---:R-:W-:-:S05]  /*79210*/  PRMT R5, R0, 0x7770, RZ ;  /* 0x0000777000057816 */ /* 0x004fca00000000ff */
[----:B------:R0:W-:Y:S01]  /*79220*/  @P3 STG.E.U8 desc[UR40][R24.64], R5 ;  /* 0x0000000518003986 */ /* 0x0001e2000c101128 */
[----:B------:R-:W-:Y:S02]  /*79230*/  LOP3.LUT P3, RZ, R7, 0x400, RZ, 0xc0, !PT ;  /* 0x0000040007ff7812 */ /* 0x000fe4000786c0ff */
[----:B0-----:R-:W-:Y:S01]  /*79240*/  PRMT R5, R0, 0x7771, RZ ;  /* 0x0000777100057816 */ /* 0x001fe200000000ff */
[----:B------:R-:W2:Y:S04]  /*79250*/  LDL.LU.64 R24, [R1+0x6d0] ;  /* 0x0006d00001187983 */ /* 0x000ea80000300a00 */
[----:B---3--:R0:W-:Y:S04]  /*79260*/  @P2 STG.E.U8 desc[UR40][R8.64], R5 ;  /* 0x0000000508002986 */ /* 0x0081e8000c101128 */
[----:B0-----:R-:W3:Y:S04]  /*79270*/  LDL.LU.64 R8, [R1+0x6f8] ;  /* 0x0006f80001087983 */ /* 0x001ee80000300a00 */
[----:B------:R-:W2:Y:S04]  /*79280*/  LDL.LU R22, [R1+0xd8] ;  /* 0x0000d80001167983 */ /* 0x000ea80000300800 */
[----:B------:R0:W-:Y:S04]  /*79290*/  STL [R1+0x2014], R7 ;  /* 0x0020140701007387 */ /* 0x0001e80000100800 */
[----:B0-----:R-:W2:Y:S04]  /*792a0*/  LDL.LU.64 R6, [R1+0x710] ;  /* 0x0007100001067983 */ /* 0x001ea80000300a00 */
[----:B--2---:R0:W-:Y:S04]  /*792b0*/  STL.64 [R1+0x2018], R6 ;  /* 0x0020180601007387 */ /* 0x0041e80000100a00 */
[----:B0-----:R-:W2:Y:S01]  /*792c0*/  LDL.LU.64 R6, [R1+0x718] ;  /* 0x0007180001067983 */ /* 0x001ea20000300a00 */
[----:B------:R-:W-:-:S04]  /*792d0*/  LOP3.LUT R11, R11, 0xfffffdff, RZ, 0xc0, !PT ;  /* 0xfffffdff0b0b7812 */ /* 0x000fc800078ec0ff */
[----:B------:R-:W-:Y:S02]  /*792e0*/  @P6 LOP3.LUT R11, R11, 0x200, RZ, 0xfc, !PT ;  /* 0x000002000b0b6812 */ /* 0x000fe400078efcff */
[C---:B------:R-:W-:Y:S02]  /*792f0*/  LOP3.LUT P6, RZ, R2.reuse, 0x1000000, RZ, 0xc0, !PT ;  /* 0x0100000002ff7812 */ /* 0x040fe400078cc0ff */
[----:B------:R-:W-:Y:S02]  /*79300*/  LOP3.LUT R11, R11, 0xfffffbff, RZ, 0xc0, !PT ;  /* 0xfffffbff0b0b7812 */ /* 0x000fe400078ec0ff */
[----:B------:R-:W-:-:S09]  /*79310*/  LOP3.LUT P1, RZ, R2, 0x8000000, RZ, 0xc0, !PT ;  /* 0x0800000002ff7812 */ /* 0x000fd2000782c0ff */
[----:B------:R-:W-:Y:S02]  /*79320*/  @P6 LOP3.LUT R11, R11, 0x400, RZ, 0xfc, !PT ;  /* 0x000004000b0b6812 */ /* 0x000fe400078efcff */
[----:B------:R-:W-:Y:S02]  /*79330*/  LOP3.LUT P6, RZ, R2, 0x2000000, RZ, 0xc0, !PT ;  /* 0x0200000002ff7812 */ /* 0x000fe400078cc0ff */
[----:B------:R-:W-:Y:S02]  /*79340*/  LOP3.LUT R11, R11, 0xfffff7ff, RZ, 0xc0, !PT ;  /* 0xfffff7ff0b0b7812 */ /* 0x000fe400078ec0ff */
[----:B------:R-:W-:-:S05]  /*79350*/  PRMT R5, R0, 0x7772, RZ ;  /* 0x0000777200057816 */ /* 0x000fca00000000ff */
[----:B----4-:R0:W-:Y:S04]  /*79360*/  @P1 STG.E.U8 desc[UR40][R28.64], R5 ;  /* 0x000000051c001986 */ /* 0x0101e8000c101128 */
[----:B------:R-:W-:Y:S02]  /*79370*/  @P6 LOP3.LUT R11, R11, 0x800, RZ, 0xfc, !PT ;  /* 0x000008000b0b6812 */ /* 0x000fe400078efcff */
[----:B------:R-:W-:Y:S02]  /*79380*/  LOP3.LUT P6, RZ, R2, 0x4000000, RZ, 0xc0, !PT ;  /* 0x0400000002ff7812 */ /* 0x000fe400078cc0ff */
[----:B0-----:R-:W-:Y:S01]  /*79390*/  PRMT R5, R0, 0x7773, RZ ;  /* 0x0000777300057816 */ /* 0x001fe200000000ff */
[----:B--2---:R0:W-:Y:S04]  /*793a0*/  STL.64 [R1+0x2020], R6 ;  /* 0x0020200601007387 */ /* 0x0041e80000100a00 */
[----:B0-----:R-:W2:Y:S04]  /*793b0*/  LDL.LU.64 R6, [R1+0x6f0] ;  /* 0x0006f00001067983 */ /* 0x001ea80000300a00 */
[----:B------:R0:W-:Y:S04]  /*793c0*/  @P0 STG.E.U8 desc[UR40][R20.64], R5 ;  /* 0x0000000514000986 */ /* 0x0001e8000c101128 */
        /* <DEDUP_REMOVED lines=10> */
[----:B------:R0:W-:Y:S01]  /*79470*/  @P6 STG.E.U8 desc[UR40][R24.64], R5 ;  /* 0x0000000518006986 */ /* 0x0001e2000c101128 */
[----:B------:R-:W-:-:S03]  /*79480*/  LOP3.LUT P6, RZ, R11, 0x400, RZ, 0xc0, !PT ;  /* 0x000004000bff7812 */ /* 0x000fc600078cc0ff */
[----:B------:R-:W4:Y:S04]  /*79490*/  LDL.LU.64 R20, [R1+0x770] ;  /* 0x0007700001147983 */ /* 0x000f280000300a00 */
[----:B------:R-:W4:Y:S01]  /*794a0*/  LDL.LU R0, [R1+0xdc] ;  /* 0x0000dc0001007983 */ /* 0x000f220000300800 */
[----:B0-----:R-:W-:-:S03]  /*794b0*/  PRMT R5, R10, 0x7772, RZ ;  /* 0x000077720a057816 */ /* 0x001fc600000000ff */
[----:B------:R-:W4:Y:S04]  /*794c0*/  LDL.LU.64 R26, [R1+0x798] ;  /* 0x00079800011a7983 */ /* 0x000f280000300a00 */
[----:B---3--:R0:W-:Y:S01]  /*794d0*/  @P6 STG.E.U8 desc[UR40][R8.64], R5 ;  /* 0x0000000508006986 */ /* 0x0081e2000c101128 */
[----:B------:R-:W-:-:S03]  /*794e0*/  LOP3.LUT P6, RZ, R11, 0x200, RZ, 0xc0, !PT ;  /* 0x000002000bff7812 */ /* 0x000fc600078cc0ff */
[----:B------:R-:W3:Y:S01]  /*794f0*/  LDL.LU.64 R24, [R1+0x790] ;  /* 0x0007900001187983 */ /* 0x000ee20000300a00 */
        /* <DEDUP_REMOVED lines=19> */
[----:B----4-:R0:W-:Y:S01]  /*79630*/  @P6 STG.E.U8 desc[UR40][R12.64], R5 ;  /* 0x000000050c006986 */ /* 0x0101e2000c101128 */
[----:B------:R-:W-:-:S02]  /*79640*/  LOP3.LUT P6, RZ, R11, 0x20, RZ, 0xc0, !PT ;  /* 0x000000200bff7812 */ /* 0x000fc400078cc0ff */
[----:B0-----:R-:W-:Y:S01]  /*79650*/  PRMT R5, R22, 0x7773, RZ ;  /* 0x0000777316057816 */ /* 0x001fe200000000ff */
[----:B------:R-:W4:Y:S10]  /*79660*/  LDL.LU R12, [R1+0x2010] ;  /* 0x00201000010c7983 */ /* 0x000f340000300800 */
        /* <DEDUP_REMOVED lines=15> */
[----:B------:R0:W-:Y:S04]  /*79760*/  @P0 STG.E.U8 desc[UR40][R8.64], R5 ;  /* 0x0000000508000986 */ /* 0x0001e8000c101128 */
[----:B0-----:R-:W3:Y:S01]  /*79770*/  LDL.LU.64 R8, [R1+0x7c8] ;  /* 0x0007c80001087983 */ /* 0x001ee20000300a00 */
[----:B------:R-:W-:-:S03]  /*79780*/  PRMT R5, R0, 0x7773, RZ ;  /* 0x0000777300057816 */ /* 0x000fc600000000ff */
[----:B------:R-:W3:Y:S04]  /*79790*/  LDL.LU.64 R16, [R1+0x7e8] ;  /* 0x0007e80001107983 */ /* 0x000ee80000300a00 */
[----:B------:R-:W3:Y:S04]  /*797a0*/  LDL.LU.64 R18, [R1+0x7e0] ;  /* 0x0007e00001127983 */ /* 0x000ee80000300a00 */
[----:B------:R-:W3:Y:S04]  /*797b0*/  LDL.LU.64 R22, [R1+0x808] ;  /* 0x0008080001167983 */ /* 0x000ee80000300a00 */
[----:B------:R-:W3:Y:S04]  /*797c0*/  LDL.LU R21, [R1+0xcc] ;  /* 0x0000cc0001157983 */ /* 0x000ee80000300800 */
[----:B------:R-:W3:Y:S04]  /*797d0*/  LDL.LU.64 R26, [R1+0x800] ;  /* 0x00080000011a7983 */ /* 0x000ee80000300a00 */
[----:B------:R-:W3:Y:S01]  /*797e0*/  LDL.LU R28, [R1+0xb0] ;  /* 0x0000b000011c7983 */ /* 0x000ee20000300800 */
[----:B--2---:R-:W-:-:S02]  /*797f0*/  LOP3.LUT P6, RZ, R7, 0x40, RZ, 0xc0, !PT ;  /* 0x0000004007ff7812 */ /* 0x004fc400078cc0ff */
[----:B----4-:R-:W-:-:S11]  /*79800*/  LOP3.LUT R12, R12, 0xefffffff, RZ, 0xc0, !PT ;  /* 0xefffffff0c0c7812 */ /* 0x010fd600078ec0ff */
        /* <DEDUP_REMOVED lines=9> */
[----:B------:R-:W-:-:S11]  /*798a0*/  LOP3.LUT R12, R12, 0x7fffffff, RZ, 0xc0, !PT ;  /* 0x7fffffff0c0c7812 */ /* 0x000fd600078ec0ff */
[----:B------:R-:W-:-:S05]  /*798b0*/  @P6 LOP3.LUT R12, R12, 0x80000000, RZ, 0xfc, !PT ;  /* 0x800000000c0c6812 */ /* 0x000fca00078efcff */
[----:B------:R-:W-:Y:S04]  /*798c0*/  STL [R1+0x2004], R12 ;  /* 0x0020040c01007387 */ /* 0x000fe80000100800 */
[----:B------:R-:W2:Y:S04]  /*798d0*/  LDL.LU.64 R24, [R1+0x828] ;  /* 0x0008280001187983 */ /* 0x000ea80000300a00 */
[----:B---3--:R0:W-:Y:S04]  /*798e0*/  @P3 STG.E.U8 desc[UR40][R8.64], R5 ;  /* 0x0000000508003986 */ /* 0x0081e8000c101128 */
[----:B0-----:R-:W3:Y:S04]  /*798f0*/  LDL.LU.64 R8, [R1+0x820] ;  /* 0x0008200001087983 */ /* 0x001ee80000300a00 */
[----:B------:R-:W4:Y:S01]  /*79900*/  LDL.LU.64 R12, [R1+0x840] ;  /* 0x00084000010c7983 */ /* 0x000f220000300a00 */
[----:B------:R-:W-:-:S02]  /*79910*/  LOP3.LUT P6, RZ, R7, 0x80, RZ, 0xc0, !PT ;  /* 0x0000008007ff7812 */ /* 0x000fc400078cc0ff */
        /* <DEDUP_REMOVED lines=13> */
[----:B------:R-:W-:Y:S01]  /*799f0*/  @P2 STG.E.U8 desc[UR40][R16.64], R5 ;  /* 0x0000000510002986 */ /* 0x000fe2000c101128 */
[----:B------:R-:W-:-:S03]  /*79a00*/  LOP3.LUT R11, R11, 0xfffffff7, RZ, 0xc0, !PT ;  /* 0xfffffff70b0b7812 */ /* 0x000fc600078ec0ff */
[----:B----4-:R0:W-:Y:S04]  /*79a10*/  STL.64 [R1+0x2008], R12 ;  /* 0x0020080c01007387 */ /* 0x0101e80000100a00 */
[----:B0-----:R-:W4:Y:S01]  /*79a20*/  LDL.LU.64 R12, [R1+0x848] ;  /* 0x00084800010c7983 */ /* 0x001f220000300a00 */
[----:B------:R-:W-:Y:S02]  /*79a30*/  PRMT R5, R21, 0x7771, RZ ;  /* 0x0000777115057816 */ /* 0x000fe400000000ff */
[----:B------:R-:W-:Y:S01]  /*79a40*/  @P6 LOP3.LUT R11, R11, 0x8, RZ, 0xfc, !PT ;  /* 0x000000080b0b6812 */ /* 0x000fe200078efcff */
[----:B------:R-:W4:Y:S01]  /*79a50*/  LDL.LU R0, [R1+0xa0] ;  /* 0x0000a00001007983 */ /* 0x000f220000300800 */
[----:B------:R-:W-:-:S03]  /*79a60*/  LOP3.LUT P6, RZ, R7, 0x100, RZ, 0xc0, !PT ;  /* 0x0000010007ff7812 */ /* 0x000fc600078cc0ff */
[----:B------:R0:W-:Y:S02]  /*79a70*/  @P1 STG.E.U8 desc[UR40][R18.64], R5 ;  /* 0x0000000512001986 */ /* 0x0001e4000c101128 */
[----:B0-----:R-:W-:-:S05]  /*79a80*/  PRMT R5, R21, 0x7772, RZ ;  /* 0x0000777215057816 */ /* 0x001fca00000000ff */
[----:B------:R0:W-:Y:S02]  /*79a90*/  @P0 STG.E.U8 desc[UR40][R22.64], R5 ;  /* 0x0000000516000986 */ /* 0x0001e4000c101128 */
[----:B0-----:R-:W-:-:S05]  /*79aa0*/  PRMT R5, R21, 0x7773, RZ ;  /* 0x0000777315057816 */ /* 0x001fca00000000ff */
[----:B------:R0:W-:Y:S01]  /*79ab0*/  @P6 STG.E.U8 desc[UR40][R26.64], R5 ;  /* 0x000000051a006986 */ /* 0x0001e2000c101128 */
[----:B------:R-:W-:Y:S02]  /*79ac0*/  LOP3.LUT P6, RZ, R11, 0x8, RZ, 0xc0, !PT ;  /* 0x000000080bff7812 */ /* 0x000fe400078cc0ff */
[----:B0-----:R-:W-:-:S11]  /*79ad0*/  PRMT R5, R28, 0x7770, RZ ;  /* 0x000077701c057816 */ /* 0x001fd600000000ff */
[----:B--2---:R0:W-:Y:S01]  /*79ae0*/  @P6 STG.E.U8 desc[UR40][R24.64], R5 ;  /* 0x0000000518006986 */ /* 0x0041e2000c101128 */
[----:B------:R-:W-:Y:S02]  /*79af0*/  LOP3.LUT P6, RZ, R11, 0x4, RZ, 0xc0, !PT ;  /* 0x000000040bff7812 */ /* 0x000fe400078cc0ff */
[----:B------:R-:W-:Y:S02]  /*79b00*/  LOP3.LUT P2, RZ, R7, 0x20, RZ, 0xc0, !PT ;  /* 0x0000002007ff7812 */ /* 0x000fe4000784c0ff */
[----:B0-----:R-:W-:Y:S01]  /*79b10*/  PRMT R5, R28, 0x7771, RZ ;  /* 0x000077711c057816 */ /* 0x001fe200000000ff */
[----:B------:R0:W-:Y:S08]  /*79b20*/  STL [R1+0x2000], R7 ;  /* 0x0020000701007387 */ /* 0x0001f00000100800 */
[----:B---3--:R1:W-:Y:S01]  /*79b30*/  @P6 STG.E.U8 desc[UR40][R8.64], R5 ;  /* 0x0000000508006986 */ /* 0x0083e2000c101128 */
[----:B------:R-:W-:-:S03]  /*79b40*/  LOP3.LUT P6, RZ, R11, 0x2, RZ, 0xc0, !PT ;  /* 0x000000020bff7812 */ /* 0x000fc600078cc0ff */
[----:B0-----:R-:W2:Y:S04]  /*79b50*/  LDL.LU.64 R6, [R1+0x868] ;  /* 0x0008680001067983 */ /* 0x001ea80000300a00 */
[----:B------:R-:W3:Y:S01]  /*79b60*/  LDL.LU.64 R16, [R1+0x860] ;  /* 0x0008600001107983 */ /* 0x000ee20000300a00 */
[----:B-1----:R-:W-:-:S03]  /*79b70*/  PRMT R5, R28, 0x7772, RZ ;  /* 0x000077721c057816 */ /* 0x002fc600000000ff */
        /* <DEDUP_REMOVED lines=8> */
[----:B----4-:R0:W-:Y:S04]  /*79c00*/  @P6 STG.E.U8 desc[UR40][R12.64], R5 ;  /* 0x000000050c006986 */ /* 0x0101e8000c101128 */
[----:B0-----:R-:W4:Y:S01]  /*79c10*/  LDL.LU.64 R12, [R1+0x2008] ;  /* 0x00200800010c7983 */ /* 0x001f220000300a00 */
[----:B------:R-:W-:-:S02]  /*79c20*/  LOP3.LUT P6, RZ, R11, 0x1, RZ, 0xc0, !PT ;  /* 0x000000010bff7812 */ /* 0x000fc400078cc0ff */
[----:B------:R-:W-:Y:S01]  /*79c30*/  PRMT R5, R28, 0x7773, RZ ;  /* 0x000077731c057816 */ /* 0x000fe200000000ff */
[----:B------:R-:W2:Y:S10]  /*79c40*/  LDL.LU.64 R10, [R1+0x888] ;  /* 0x00088800010a7983 */ /* 0x000eb40000300a00 */
[----:B----4-:R0:W-:Y:S04]  /*79c50*/  @P6 STG.E.U8 desc[UR40][R12.64], R5 ;  /* 0x000000050c006986 */ /* 0x0101e8000c101128 */
[----:B0-----:R-:W4:Y:S01]  /*79c60*/  LDL.LU R12, [R1+0x2004] ;  /* 0x00200400010c7983 */ /* 0x001f220000300800 */
[----:B------:R-:W-:-:S02]  /*79c70*/  PRMT R5, R0, 0x7770, RZ ;  /* 0x0000777000057816 */ /* 0x000fc400000000ff */
[----:B----4-:R-:W-:-:S13]  /*79c80*/  LOP3.LUT P6, RZ, R12, 0x80000000, RZ, 0xc0, !PT ;  /* 0x800000000cff7812 */ /* 0x010fda00078cc0ff */
[----:B--2---:R0:W-:Y:S01]  /*79c90*/  @P6 STG.E.U8 desc[UR40][R6.64], R5 ;  /* 0x0000000506006986 */ /* 0x0041e2000c101128 */
[----:B------:R-:W-:Y:S02]  /*79ca0*/  LOP3.LUT P6, RZ, R12, 0x40000000, RZ, 0xc0, !PT ;  /* 0x400000000cff7812 */ /* 0x000fe400078cc0ff */
[----:B0-----:R-:W-:Y:S01]  /*79cb0*/  PRMT R5, R0, 0x7771, RZ ;  /* 0x0000777100057816 */ /* 0x001fe200000000ff */
[----:B------:R-:W2:Y:S10]  /*79cc0*/  LDL.LU R7, [R1+0x2000] ;  /* 0x0020000001077983 */ /* 0x000eb40000300800 */
[----:B---3--:R0:W-:Y:S04]  /*79cd0*/  @P6 STG.E.U8 desc[UR40][R16.64], R5 ;  /* 0x0000000510006986 */ /* 0x0081e8000c101128 */
[----:B0-----:R-:W3:Y:S01]  /*79ce0*/  LDL.LU R17, [R1+0x1ffc] ;  /* 0x001ffc0001117983 */ /* 0x001ee20000300800 */
[----:B------:R-:W-:-:S02]  /*79cf0*/  LOP3.LUT P6, RZ, R12, 0x20000000, RZ, 0xc0, !PT ;  /* 0x200000000cff7812 */ /* 0x000fc400078cc0ff */
[----:B------:R-:W-:Y:S02]  /*79d00*/  PRMT R5, R0, 0x7772, RZ ;  /* 0x0000777200057816 */ /* 0x000fe400000000ff */
[----:B------:R-:W-:-:S09]  /*79d10*/  LOP3.LUT P5, RZ, R2, 0x20, RZ, 0xc0, !PT ;  /* 0x0000002002ff7812 */ /* 0x000fd200078ac0ff */
[----:B------:R0:W-:Y:S01]  /*79d20*/  @P6 STG.E.U8 desc[UR40][R10.64], R5 ;  /* 0x000000050a006986 */ /* 0x0001e2000c101128 */
[----:B------:R-:W-:Y:S02]  /*79d30*/  LOP3.LUT P6, RZ, R12, 0x10000000, RZ, 0xc0, !PT ;  /* 0x100000000cff7812 */ /* 0x000fe400078cc0ff */
[----:B------:R-:W-:Y:S02]  /*79d40*/  LOP3.LUT P4, RZ, R2, 0x10, RZ, 0xc0, !PT ;  /* 0x0000001002ff7812 */ /* 0x000fe4000788c0ff */
[----:B0-----:R-:W-:-:S09]  /*79d50*/  PRMT R5, R0, 0x7773, RZ ;  /* 0x0000777300057816 */ /* 0x001fd200000000ff */
[----:B------:R3:W-:Y:S01]  /*79d60*/  @P6 STG.E.U8 desc[UR40][R14.64], R5 ;  /* 0x000000050e006986 */ /* 0x0007e2000c101128 */
[C---:B------:R-:W-:Y:S02]  /*79d70*/  LOP3.LUT P3, RZ, R2.reuse, 0x8, RZ, 0xc0, !PT ;  /* 0x0000000802ff7812 */ /* 0x040fe4000786c0ff */
[C---:B------:R-:W-:Y:S02]  /*79d80*/  LOP3.LUT P1, RZ, R2.reuse, 0x4, RZ, 0xc0, !PT ;  /* 0x0000000402ff7812 */ /* 0x040fe4000782c0ff */
[----:B------:R-:W-:Y:S02]  /*79d90*/  LOP3.LUT P0, RZ, R2, 0x2, RZ, 0xc0, !PT ;  /* 0x0000000202ff7812 */ /* 0x000fe4000780c0ff */
[----:B---3--:R-:W-:-:S05]  /*79da0*/  PRMT R5, R17, 0x7770, RZ ;  /* 0x0000777011057816 */ /* 0x008fca00000000ff */
[----:B------:R0:W-:Y:S02]  /*79db0*/  @P5 STG.E.U8 desc[UR40][R18.64], R5 ;  /* 0x0000000512005986 */ /* 0x0001e4000c101128 */
[----:B0-----:R-:W-:-:S05]  /*79dc0*/  PRMT R5, R17, 0x7771, RZ ;  /* 0x0000777111057816 */ /* 0x001fca00000000ff */
[----:B------:R0:W-:Y:S02]  /*79dd0*/  @P4 STG.E.U8 desc[UR40][R22.64], R5 ;  /* 0x0000000516004986 */ /* 0x0001e4000c101128 */
[----:B0-----:R-:W-:-:S05]  /*79de0*/  PRMT R5, R17, 0x7772, RZ ;  /* 0x0000777211057816 */ /* 0x001fca00000000ff */
[----:B------:R0:W-:Y:S01]  /*79df0*/  @P3 STG.E.U8 desc[UR40][R20.64], R5 ;  /* 0x0000000514003986 */ /* 0x0001e2000c101128 */
[----:B------:R-:W-:Y:S02]  /*79e00*/  LOP3.LUT P3, RZ, R2, 0x1, RZ, 0xc0, !PT ;  /* 0x0000000102ff7812 */ /* 0x000fe4000786c0ff */
[----:B------:R-:W-:Y:S02]  /*79e10*/  PRMT R2, R29, 0x7771, RZ ;  /* 0x000077711d027816 */ /* 0x000fe400000000ff */
[----:B0-----:R-:W-:Y:S02]  /*79e20*/  PRMT R5, R17, 0x7773, RZ ;  /* 0x0000777311057816 */ /* 0x001fe400000000ff */
[----:B------:R-:W3:Y:S04]  /*79e30*/  LDL.LU R17, [R1+0x1ff8] ;  /* 0x001ff80001117983 */ /* 0x000ee80000300800 */
[----:B------:R0:W-:Y:S04]  /*79e40*/  @P2 STG.E.U8 desc[UR40][R26.64], R5 ;  /* 0x000000051a002986 */ /* 0x0001e8000c101128 */
[----:B------:R-:W-:Y:S04]  /*79e50*/  STL [R1+0x1fb8], R4 ;  /* 0x001fb80401007387 */ /* 0x000fe80000100800 */
[----:B------:R-:W4:Y:S01]  /*79e60*/  LDL.LU.64 R18, [R1+0x908] ;  /* 0x0009080001127983 */ /* 0x000f220000300a00 */
[----:B0-----:R-:W-:-:S05]  /*79e70*/  PRMT R5, R29, 0x7770, RZ ;  /* 0x000077701d057816 */ /* 0x001fca00000000ff */
[----:B------:R-:W-:Y:S04]  /*79e80*/  @P1 STG.E.U8 desc[UR40][R24.64], R5 ;  /* 0x0000000518001986 */ /* 0x000fe8000c101128 */
[----:B------:R0:W-:Y:S04]  /*79e90*/  @P0 STG.E.U8 desc[UR40][R8.64], R2 ;  /* 0x0000000208000986 */ /* 0x0001e8000c101128 */
[----:B0-----:R-:W3:Y:S01]  /*79ea0*/  LDL.LU.64 R8, [R1+0x900] ;  /* 0x0009000001087983 */ /* 0x001ee20000300a00 */
[----:B--2---:R-:W-:Y:S02]  /*79eb0*/  LOP3.LUT P2, RZ, R7, 0x10, RZ, 0xc0, !PT ;  /* 0x0000001007ff7812 */ /* 0x004fe4000784c0ff */
[C---:B------:R-:W-:Y:S01]  /*79ec0*/  PRMT R2, R29.reuse, 0x7772, RZ ;  /* 0x000077721d027816 */ /* 0x040fe200000000ff */
[----:B------:R-:W2:Y:S04]  /*79ed0*/  LDL.LU.64 R22, [R1+0x928] ;  /* 0x0009280001167983 */ /* 0x000ea80000300a00 */
[----:B------:R-:W2:Y:S04]  /*79ee0*/  LDL.LU.64 R20, [R1+0x920] ;  /* 0x0009200001147983 */ /* 0x000ea80000300a00 */
[----:B------:R-:W2:Y:S04]  /*79ef0*/  LDL.LU.64 R26, [R1+0x948] ;  /* 0x00094800011a7983 */ /* 0x000ea80000300a00 */
[----:B------:R-:W2:Y:S04]  /*79f00*/  LDL.LU R0, [R1+0xb8] ;  /* 0x0000b80001007983 */ /* 0x000ea80000300800 */
[----:B------:R-:W2:Y:S04]  /*79f10*/  LDL.LU.64 R24, [R1+0x940] ;  /* 0x0009400001187983 */ /* 0x000ea80000300a00 */
[----:B------:R-:W2:Y:S04]  /*79f20*/  LDL.LU R13, [R1+0xa8] ;  /* 0x0000a800010d7983 */ /* 0x000ea80000300800 */
[----:B----4-:R0:W-:Y:S02]  /*79f30*/  @P3 STG.E.U8 desc[UR40][R18.64], R2 ;  /* 0x0000000212003986 */ /* 0x0101e4000c101128 */
[----:B0-----:R-:W-:-:S05]  /*79f40*/  PRMT R2, R29, 0x7773, RZ ;  /* 0x000077731d027816 */ /* 0x001fca00000000ff */
[----:B---3--:R0:W-:Y:S04]  /*79f50*/  @P2 STG.E.U8 desc[UR40][R8.64], R2 ;  /* 0x0000000208002986 */ /* 0x0081e8000c101128 */
[----:B0-----:R-:W3:Y:S04]  /*79f60*/  LDL.LU.64 R8, [R1+0x968] ;  /* 0x0009680001087983 */ /* 0x001ee80000300a00 */
[----:B------:R-:W4:Y:S04]  /*79f70*/  LDL.LU R18, [R1+0xbc] ;  /* 0x0000bc0001127983 */ /* 0x000f280000300800 */
[----:B----4-:R0:W-:Y:S04]  /*79f80*/  STL [R1+0x1fe8], R18 ;  /* 0x001fe81201007387 */ /* 0x0101e80000100800 */
        /* <DEDUP_REMOVED lines=24> */
[----:B------:R-:W-:-:S09]  /*7a110*/  LOP3.LUT P1, RZ, R17, 0x80000000, RZ, 0xc0, !PT ;  /* 0x8000000011ff7812 */ /* 0x000fd2000782c0ff */
[----:B------:R-:W-:Y:S02]  /*7a120*/  @P6 LOP3.LUT R12, R12, 0x4000000, RZ, 0xfc, !PT ;  /* 0x040000000c0c6812 */ /* 0x000fe400078efcff */
[----:B------:R-:W-:Y:S02]  /*7a130*/  LOP3.LUT P6, RZ, R7, 0x8, RZ, 0xc0, !PT ;  /* 0x0000000807ff7812 */ /* 0x000fe400078cc0ff */
[----:B------:R-:W-:Y:S02]  /*7a140*/  LOP3.LUT P0, RZ, R17, 0x40000000, RZ, 0xc0, !PT ;  /* 0x4000000011ff7812 */ /* 0x000fe4000780c0ff */
[----:B------:R-:W-:Y:S02]  /*7a150*/  LOP3.LUT R12, R12, 0xf7ffffff, RZ, 0xc0, !PT ;  /* 0xf7ffffff0c0c7812 */ /* 0x000fe400078ec0ff */
[----:B--2---:R-:W-:-:S05]  /*7a160*/  PRMT R2, R0, 0x7770, RZ ;  /* 0x0000777000027816 */ /* 0x004fca00000000ff */
[----:B------:R0:W-:Y:S02]  /*7a170*/  @P1 STG.E.U8 desc[UR40][R22.64], R2 ;  /* 0x0000000216001986 */ /* 0x0001e4000c101128 */
[----:B------:R-:W-:Y:S02]  /*7a180*/  @P6 LOP3.LUT R12, R12, 0x8000000, RZ, 0xfc, !PT ;  /* 0x080000000c0c6812 */ /* 0x000fe400078efcff */
[----:B------:R-:W-:Y:S02]  /*7a190*/  LOP3.LUT P6, RZ, R17, 0x20000000, RZ, 0xc0, !PT ;  /* 0x2000000011ff7812 */ /* 0x000fe400078cc0ff */
        /* <DEDUP_REMOVED lines=8> */
[----:B------:R-:W-:Y:S02]  /*7a220*/  LOP3.LUT P5, RZ, R7, 0x2, RZ, 0xc0, !PT ;  /* 0x0000000207ff7812 */ /* 0x000fe400078ac0ff */
[----:B0-----:R-:W-:-:S09]  /*7a230*/  PRMT R2, R13, 0x7770, RZ ;  /* 0x000077700d027816 */ /* 0x001fd200000000ff */
[----:B---3--:R0:W-:Y:S01]  /*7a240*/  @P6 STG.E.U8 desc[UR40][R8.64], R2 ;  /* 0x0000000208006986 */ /* 0x0081e2000c101128 */
[----:B------:R-:W-:Y:S02]  /*7a250*/  LOP3.LUT P6, RZ, R12, 0x2000000, RZ, 0xc0, !PT ;  /* 0x020000000cff7812 */ /* 0x000fe400078cc0ff */
[----:B------:R-:W-:Y:S02]  /*7a260*/  LOP3.LUT P1, RZ, R7, 0x1, RZ, 0xc0, !PT ;  /* 0x0000000107ff7812 */ /* 0x000fe4000782c0ff */
[----:B------:R-:W2:Y:S04]  /*7a270*/  LDL.LU.64 R6, [R1+0x9a8] ;  /* 0x0009a80001067983 */ /* 0x000ea80000300a00 */
[----:B------:R-:W3:Y:S04]  /*7a280*/  LDL.LU.64 R4, [R1+0x9a0] ;  /* 0x0009a00001047983 */ /* 0x000ee80000300a00 */
[----:B------:R-:W2:Y:S01]  /*7a290*/  LDL.LU.64 R10, [R1+0x9c8] ;  /* 0x0009c800010a7983 */ /* 0x000ea20000300a00 */
[----:B0-----:R-:W-:-:S03]  /*7a2a0*/  PRMT R2, R13, 0x7771, RZ ;  /* 0x000077710d027816 */ /* 0x001fc600000000ff */
[----:B------:R-:W2:Y:S04]  /*7a2b0*/  LDL.LU.64 R28, [R1+0x9c0] ;  /* 0x0009c000011c7983 */ /* 0x000ea80000300a00 */
[----:B------:R-:W2:Y:S04]  /*7a2c0*/  LDL.LU.64 R22, [R1+0x9e8] ;  /* 0x0009e80001167983 */ /* 0x000ea80000300a00 */
[----:B------:R-:W2:Y:S04]  /*7a2d0*/  LDL.LU.64 R20, [R1+0x9e0] ;  /* 0x0009e00001147983 */ /* 0x000ea80000300a00 */
[----:B------:R-:W2:Y:S04]  /*7a2e0*/  LDL.LU.64 R26, [R1+0xa08] ;  /* 0x000a0800011a7983 */ /* 0x000ea80000300a00 */
[----:B------:R-:W2:Y:S04]  /*7a2f0*/  LDL.LU.64 R24, [R1+0xa00] ;  /* 0x000a000001187983 */ /* 0x000ea80000300a00 */
[----:B------:R-:W2:Y:S04]  /*7a300*/  LDL.LU R0, [R1+0x90] ;  /* 0x0000900001007983 */ /* 0x000ea80000300800 */
[----:B------:R-:W2:Y:S04]  /*7a310*/  LDL.LU.64 R8, [R1+0xa28] ;  /* 0x000a280001087983 */ /* 0x000ea80000300a00 */
[----:B----4-:R0:W-:Y:S04]  /*7a320*/  @P6 STG.E.U8 desc[UR40][R18.64], R2 ;  /* 0x0000000212006986 */ /* 0x0101e8000c101128 */
[----:B0-----:R-:W4:Y:S01]  /*7a330*/  LDL.LU.64 R18, [R1+0x1ff0] ;  /* 0x001ff00001127983 */ /* 0x001f220000300a00 */
[----:B------:R-:W-:-:S02]  /*7a340*/  LOP3.LUT P6, RZ, R12, 0x1000000, RZ, 0xc0, !PT ;  /* 0x010000000cff7812 */ /* 0x000fc400078cc0ff */
[----:B------:R-:W-:-:S11]  /*7a350*/  PRMT R2, R13, 0x7772, RZ ;  /* 0x000077720d027816 */ /* 0x000fd600000000ff */
[----:B----4-:R0:W-:Y:S04]  /*7a360*/  @P6 STG.E.U8 desc[UR40][R18.64], R2 ;  /* 0x0000000212006986 */ /* 0x0101e8000c101128 */
[----:B0-----:R-:W4:Y:S01]  /*7a370*/  LDL.LU R18, [R1+0x1fe8] ;  /* 0x001fe80001127983 */ /* 0x001f220000300800 */
[----:B------:R-:W-:Y:S02]  /*7a380*/  LOP3.LUT P6, RZ, R12, 0x800000, RZ, 0xc0, !PT ;  /* 0x008000000cff7812 */ /* 0x000fe400078cc0ff */
[----:B------:R-:W-:-:S11]  /*7a390*/  PRMT R2, R13, 0x7773, RZ ;  /* 0x000077730d027816 */ /* 0x000fd600000000ff */
[----:B------:R0:W-:Y:S04]  /*7a3a0*/  @P6 STG.E.U8 desc[UR40][R14.64], R2 ;  /* 0x000000020e006986 */ /* 0x0001e8000c101128 */
[----:B0-----:R-:W3:Y:S01]  /*7a3b0*/  LDL.LU R15, [R1+0x1fe4] ;  /* 0x001fe400010f7983 */ /* 0x001ee20000300800 */
[----:B------:R-:W-:Y:S02]  /*7a3c0*/  LOP3.LUT P6, RZ, R12, 0x400000, RZ, 0xc0, !PT ;  /* 0x004000000cff7812 */ /* 0x000fe400078cc0ff */
[C---:B------:R-:W-:Y:S02]  /*7a3d0*/  LOP3.LUT P4, RZ, R17.reuse, 0x400000, RZ, 0xc0, !PT ;  /* 0x0040000011ff7812 */ /* 0x040fe4000788c0ff */
[C---:B------:R-:W-:Y:S02]  /*7a3e0*/  LOP3.LUT P3, RZ, R17.reuse, 0x200000, RZ, 0xc0, !PT ;  /* 0x0020000011ff7812 */ /* 0x040fe4000786c0ff */
[----:B------:R-:W-:-:S02]  /*7a3f0*/  LOP3.LUT P2, RZ, R17, 0x100000, RZ, 0xc0, !PT ;  /* 0x0010000011ff7812 */ /* 0x000fc4000784c0ff */
[----:B------:R-:W-:Y:S02]  /*7a400*/  LOP3.LUT P0, RZ, R17, 0x80000, RZ, 0xc0, !PT ;  /* 0x0008000011ff7812 */ /* 0x000fe4000780c0ff */
[----:B----4-:R-:W-:-:S05]  /*7a410*/  PRMT R2, R18, 0x7770, RZ ;  /* 0x0000777012027816 */ /* 0x010fca00000000ff */
[----:B--2---:R0:W-:Y:S01]  /*7a420*/  @P6 STG.E.U8 desc[UR40][R6.64], R2 ;  /* 0x0000000206006986 */ /* 0x0041e2000c101128 */
[----:B------:R-:W-:Y:S02]  /*7a430*/  LOP3.LUT P6, RZ, R12, 0x200000, RZ, 0xc0, !PT ;  /* 0x002000000cff7812 */ /* 0x000fe400078cc0ff */
[----:B0-----:R-:W-:-:S11]  /*7a440*/  PRMT R2, R18, 0x7771, RZ ;  /* 0x0000777112027816 */ /* 0x001fd600000000ff */
[----:B---3--:R0:W-:Y:S01]  /*7a450*/  @P6 STG.E.U8 desc[UR40][R4.64], R2 ;  /* 0x0000000204006986 */ /* 0x0081e2000c101128 */
        /* <DEDUP_REMOVED lines=14> */
[----:B0-----:R-:W-:-:S05]  /*7a540*/  PRMT R2, R0, 0x7770, RZ ;  /* 0x0000777000027816 */ /* 0x001fca00000000ff */
[----:B------:R0:W-:Y:S04]  /*7a550*/  @P0 STG.E.U8 desc[UR40][R8.64], R2 ;  /* 0x0000000208000986 */ /* 0x0001e8000c101128 */
[----:B0-----:R-:W3:Y:S01]  /*7a560*/  LDL.LU.64 R8, [R1+0xa20] ;  /* 0x000a200001087983 */ /* 0x001ee20000300a00 */
[C---:B------:R-:W-:Y:S02]  /*7a570*/  LOP3.LUT P3, RZ, R17.reuse, 0x40000, RZ, 0xc0, !PT ;  /* 0x0004000011ff7812 */ /* 0x040fe4000786c0ff */
        /* <DEDUP_REMOVED lines=33> */
[----:B------:R-:W-:Y:S01]  /*7a790*/  LOP3.LUT P6, RZ, R15, 0x40000000, RZ, 0xc0, !PT ;  /* 0x400000000fff7812 */ /* 0x000fe200078cc0ff */
[----:B------:R-:W2:Y:S01]  /*7a7a0*/  LDL.LU.64 R4, [R1+0xad0] ;  /* 0x000ad00001047983 */ /* 0x000ea20000300a00 */
[----:B------:R-:W-:Y:S02]  /*7a7b0*/  LOP3.LUT R12, R12, 0xfffbffff, RZ, 0xc0, !PT ;  /* 0xfffbffff0c0c7812 */ /* 0x000fe400078ec0ff */
[----:B------:R-:W-:Y:S02]  /*7a7c0*/  LOP3.LUT P2, RZ, R17, 0x20000, RZ, 0xc0, !PT ;  /* 0x0002000011ff7812 */ /* 0x000fe4000784c0ff */
        /* <DEDUP_REMOVED lines=8> */
[----:B------:R-:W-:Y:S01]  /*7a850*/  @P6 LOP3.LUT R12, R12, 0x80000, RZ, 0xfc, !PT ;  /* 0x000800000c0c6812 */ /* 0x000fe200078efcff */
[----:B------:R-:W4:Y:S01]  /*7a860*/  LDL.LU R0, [R1+0x84] ;  /* 0x0000840001007983 */ /* 0x000f220000300800 */
[----:B------:R-:W-:-:S03]  /*7a870*/  LOP3.LUT P6, RZ, R17, 0x8000, RZ, 0xc0, !PT ;  /* 0x0000800011ff7812 */ /* 0x000fc600078cc0ff */
[----:B------:R0:W-:Y:S04]  /*7a880*/  @P1 STG.E.U8 desc[UR40][R22.64], R2 ;  /* 0x0000000216001986 */ /* 0x0001e8000c101128 */
[----:B------:R-:W4:Y:S04]  /*7a890*/  LDL.LU.64 R10, [R1+0xaf8] ;  /* 0x000af800010a7983 */ /* 0x000f280000300a00 */
[----:B------:R-:W4:Y:S01]  /*7a8a0*/  LDL.LU.64 R18, [R1+0xaf0] ;  /* 0x000af00001127983 */ /* 0x000f220000300a00 */
[----:B0-----:R-:W-:-:S03]  /*7a8b0*/  PRMT R2, R16, 0x7770, RZ ;  /* 0x0000777010027816 */ /* 0x001fc600000000ff */
[----:B------:R-:W4:Y:S04]  /*7a8c0*/  LDL.LU.64 R28, [R1+0xb18] ;  /* 0x000b1800011c7983 */ /* 0x000f280000300a00 */
[----:B------:R0:W-:Y:S04]  /*7a8d0*/  @P0 STG.E.U8 desc[UR40][R20.64], R2 ;  /* 0x0000000214000986 */ /* 0x0001e8000c101128 */
[----:B------:R-:W4:Y:S01]  /*7a8e0*/  LDL.LU.64 R22, [R1+0xb10] ;  /* 0x000b100001167983 */ /* 0x000f220000300a00 */
[----:B0-----:R-:W-:-:S03]  /*7a8f0*/  PRMT R2, R16, 0x7771, RZ ;  /* 0x0000777110027816 */ /* 0x001fc600000000ff */
[----:B------:R-:W4:Y:S04]  /*7a900*/  LDL.LU.64 R20, [R1+0xb38] ;  /* 0x000b380001147983 */ /* 0x000f280000300a00 */
[----:B------:R0:W-:Y:S01]  /*7a910*/  @P6 STG.E.U8 desc[UR40][R26.64], R2 ;  /* 0x000000021a006986 */ /* 0x0001e2000c101128 */
[----:B------:R-:W-:Y:S02]  /*7a920*/  LOP3.LUT P6, RZ, R12, 0x80000, RZ, 0xc0, !PT ;  /* 0x000800000cff7812 */ /* 0x000fe400078cc0ff */
[----:B0-----:R-:W-:Y:S01]  /*7a930*/  PRMT R2, R16, 0x7772, RZ ;  /* 0x0000777210027816 */ /* 0x001fe200000000ff */
[----:B------:R-:W4:Y:S10]  /*7a940*/  LDL.LU.64 R26, [R1+0xb30] ;  /* 0x000b3000011a7983 */ /* 0x000f340000300a00 */
[----:B------:R0:W-:Y:S01]  /*7a950*/  @P6 STG.E.U8 desc[UR40][R24.64], R2 ;  /* 0x0000000218006986 */ /* 0x0001e2000c101128 */
[----:B------:R-:W-:-:S02]  /*7a960*/  LOP3.LUT P6, RZ, R12, 0x40000, RZ, 0xc0, !PT ;  /* 0x000400000cff7812 */ /* 0x000fc400078cc0ff */
        /* <DEDUP_REMOVED lines=14> */
[----:B------:R-:W-:Y:S02]  /*7aa50*/  LOP3.LUT P5, RZ, R17, 0x100, RZ, 0xc0, !PT ;  /* 0x0000010011ff7812 */ /* 0x000fe400078ac0ff */
[----:B------:R-:W-:-:S02]  /*7aa60*/  LOP3.LUT P4, RZ, R15, 0x10000000, RZ, 0xc0, !PT ;  /* 0x100000000fff7812 */ /* 0x000fc4000788c0ff */
        /* <DEDUP_REMOVED lines=8> */
[----:B----4-:R-:W-:-:S11]  /*7aaf0*/  PRMT R2, R0, 0x7770, RZ ;  /* 0x0000777000027816 */ /* 0x010fd600000000ff */
        /* <DEDUP_REMOVED lines=16> */
[----:B------:R-:W4:Y:S04]  /*7ac00*/  LDL.LU R0, [R1+0x88] ;  /* 0x0000880001007983 */ /* 0x000f280000300800 */
[----:B------:R-:W2:Y:S01]  /*7ac10*/  LDL.LU.64 R26, [R1+0xb80] ;  /* 0x000b8000011a7983 */ /* 0x000ea20000300a00 */
[----:B------:R-:W-:-:S02]  /*7ac20*/  LOP3.LUT P0, RZ, R15, 0x8000000, RZ, 0xc0, !PT ;  /* 0x080000000fff7812 */ /* 0x000fc4000780c0ff */
[----:B------:R-:W-:Y:S01]  /*7ac30*/  LOP3.LUT P5, RZ, R17, 0x10, RZ, 0xc0, !PT ;  /* 0x0000001011ff7812 */ /* 0x000fe200078ac0ff */
[----:B------:R-:W2:Y:S10]  /*7ac40*/  LDL.LU.64 R20, [R1+0xb78] ;  /* 0x000b780001147983 */ /* 0x000eb40000300a00 */
[----:B---3--:R0:W-:Y:S04]  /*7ac50*/  @P0 STG.E.U8 desc[UR40][R8.64], R2 ;  /* 0x0000000208000986 */ /* 0x0081e8000c101128 */
[----:B0-----:R-:W3:Y:S04]  /*7ac60*/  LDL.LU.64 R8, [R1+0xba0] ;  /* 0x000ba00001087983 */ /* 0x001ee80000300a00 */
[----:B------:R-:W3:Y:S04]  /*7ac70*/  LDL.LU.64 R18, [R1+0xb98] ;  /* 0x000b980001127983 */ /* 0x000ee80000300a00 */
[----:B------:R-:W3:Y:S04]  /*7ac80*/  LDL.LU.64 R28, [R1+0xbc0] ;  /* 0x000bc000011c7983 */ /* 0x000ee80000300a00 */
[----:B------:R-:W3:Y:S04]  /*7ac90*/  LDL.LU.64 R24, [R1+0xbb8] ;  /* 0x000bb80001187983 */ /* 0x000ee80000300a00 */
[----:B------:R-:W3:Y:S04]  /*7aca0*/  LDL.LU R13, [R1+0x9c] ;  /* 0x00009c00010d7983 */ /* 0x000ee80000300800 */
[----:B------:R-:W3:Y:S01]  /*7acb0*/  LDL.LU.64 R22, [R1+0xbe0] ;  /* 0x000be00001167983 */ /* 0x000ee20000300a00 */
[----:B----4-:R-:W-:-:S05]  /*7acc0*/  PRMT R2, R0, 0x7770, RZ ;  /* 0x0000777000027816 */ /* 0x010fca00000000ff */
[----:B--2---:R0:W-:Y:S04]  /*7acd0*/  @P5 STG.E.U8 desc[UR40][R26.64], R2 ;  /* 0x000000021a005986 */ /* 0x0041e8000c101128 */
[----:B0-----:R-:W2:Y:S04]  /*7ace0*/  LDL.LU R26, [R1+0x8c] ;  /* 0x00008c00011a7983 */ /* 0x001ea80000300800 */
[----:B------:R-:W4:Y:S01]  /*7acf0*/  LDL.LU.64 R4, [R1+0xc00] ;  /* 0x000c000001047983 */ /* 0x000f220000300a00 */
[----:B------:R-:W-:Y:S02]  /*7ad00*/  LOP3.LUT P0, RZ, R15, 0x2000000, RZ, 0xc0, !PT ;  /* 0x020000000fff7812 */ /* 0x000fe4000780c0ff */
[----:B------:R-:W-:-:S11]  /*7ad10*/  LOP3.LUT R12, R12, 0xfffffdff, RZ, 0xc0, !PT ;  /* 0xfffffdff0c0c7812 */ /* 0x000fd600078ec0ff */
[----:B------:R-:W-:Y:S02]  /*7ad20*/  @P0 LOP3.LUT R12, R12, 0x200, RZ, 0xfc, !PT ;  /* 0x000002000c0c0812 */ /* 0x000fe400078efcff */
[C---:B------:R-:W-:Y:S02]  /*7ad30*/  LOP3.LUT P0, RZ, R3.reuse, 0x80000000, RZ, 0xc0, !PT ;  /* 0x8000000003ff7812 */ /* 0x040fe4000780c0ff */
        /* <DEDUP_REMOVED lines=9> */
[----:B------:R-:W-:Y:S02]  /*7add0*/  LOP3.LUT R12, R12, 0xffffffbf, RZ, 0xc0, !PT ;  /* 0xffffffbf0c0c7812 */ /* 0x000fe400078ec0ff */
[C---:B------:R-:W-:Y:S02]  /*7ade0*/  LOP3.LUT P4, RZ, R17.reuse, 0x8, RZ, 0xc0, !PT ;  /* 0x0000000811ff7812 */ /* 0x040fe4000788c0ff */
[----:B------:R-:W-:-:S07]  /*7adf0*/  LOP3.LUT P3, RZ, R17, 0x4, RZ, 0xc0, !PT ;  /* 0x0000000411ff7812 */ /* 0x000fce000786c0ff */
[----:B------:R-:W-:Y:S02]  /*7ae00*/  @P1 LOP3.LUT R12, R12, 0x40, RZ, 0xfc, !PT ;  /* 0x000000400c0c1812 */ /* 0x000fe400078efcff */
[----:B------:R-:W-:Y:S01]  /*7ae10*/  LOP3.LUT P1, RZ, R3, 0x10000000, RZ, 0xc0, !PT ;  /* 0x1000000003ff7812 */ /* 0x000fe2000782c0ff */
[----:B----4-:R0:W-:Y:S04]  /*7ae20*/  STL.64 [R1+0x1fc0], R4 ;  /* 0x001fc00401007387 */ /* 0x0101e80000100a00 */
[----:B0-----:R-:W4:Y:S01]  /*7ae30*/  LDL.LU.64 R4, [R1+0xbd8] ;  /* 0x000bd80001047983 */ /* 0x001f220000300a00 */
[----:B------:R-:W-:Y:S02]  /*7ae40*/  PRMT R2, R0, 0x7771, RZ ;  /* 0x0000777100027816 */ /* 0x000fe400000000ff */
[----:B------:R-:W-:-:S02]  /*7ae50*/  LOP3.LUT R12, R12, 0xffffff7f, RZ, 0xc0, !PT ;  /* 0xffffff7f0c0c7812 */ /* 0x000fc400078ec0ff */
[----:B------:R-:W-:Y:S01]  /*7ae60*/  LOP3.LUT P2, RZ, R15, 0x4000000, RZ, 0xc0, !PT ;  /* 0x040000000fff7812 */ /* 0x000fe2000784c0ff */
[----:B------:R0:W-:Y:S02]  /*7ae70*/  @P4 STG.E.U8 desc[UR40][R20.64], R2 ;  /* 0x0000000214004986 */ /* 0x0001e4000c101128 */
[----:B------:R-:W-:Y:S02]  /*7ae80*/  @P1 LOP3.LUT R12, R12, 0x80, RZ, 0xfc, !PT ;  /* 0x000000800c0c1812 */ /* 0x000fe400078efcff */
[----:B------:R-:W-:Y:S02]  /*7ae90*/  LOP3.LUT P1, RZ, R3, 0x20000000, RZ, 0xc0, !PT ;  /* 0x2000000003ff7812 */ /* 0x000fe4000782c0ff */
[----:B------:R-:W-:Y:S02]  /*7aea0*/  LOP3.LUT P0, RZ, R17, 0x2, RZ, 0xc0, !PT ;  /* 0x0000000211ff7812 */ /* 0x000fe4000780c0ff */
[----:B0-----:R-:W-:-:S05]  /*7aeb0*/  PRMT R2, R0, 0x7772, RZ ;  /* 0x0000777200027816 */ /* 0x001fca00000000ff */
[----:B---3--:R0:W-:Y:S01]  /*7aec0*/  @P3 STG.E.U8 desc[UR40][R8.64], R2 ;  /* 0x0000000208003986 */ /* 0x0081e2000c101128 */
[----:B------:R-:W-:Y:S02]  /*7aed0*/  LOP3.LUT R12, R12, 0xfffffeff, RZ, 0xc0, !PT ;  /* 0xfffffeff0c0c7812 */ /* 0x000fe400078ec0ff */
[----:B0-----:R-:W-:Y:S01]  /*7aee0*/  PRMT R2, R0, 0x7773, RZ ;  /* 0x0000777300027816 */ /* 0x001fe200000000ff */
[----:B------:R-:W3:Y:S01]  /*7aef0*/  LDL.LU.64 R8, [R1+0xbf8] ;  /* 0x000bf80001087983 */ /* 0x000ee20000300a00 */
[----:B------:R-:W-:-:S03]  /*7af00*/  @P1 LOP3.LUT R12, R12, 0x100, RZ, 0xfc, !PT ;  /* 0x000001000c0c1812 */ /* 0x000fc600078efcff */
[----:B------:R0:W-:Y:S04]  /*7af10*/  @P2 STG.E.U8 desc[UR40][R18.64], R2 ;  /* 0x0000000212002986 */ /* 0x0001e8000c101128 */
[----:B------:R-:W3:Y:S04]  /*7af20*/  LDL.LU.64 R20, [R1+0xc20] ;  /* 0x000c200001147983 */ /* 0x000ee80000300a00 */
[----:B------:R-:W3:Y:S01]  /*7af30*/  LDL.LU.64 R16, [R1+0xc18] ;  /* 0x000c180001107983 */ /* 0x000ee20000300a00 */
[----:B0-----:R-:W-:-:S03]  /*7af40*/  PRMT R2, R13, 0x7770, RZ ;  /* 0x000077700d027816 */ /* 0x001fc600000000ff */
[----:B------:R-:W3:Y:S04]  /*7af50*/  LDL.LU R0, [R1+0x70] ;  /* 0x0000700001007983 */ /* 0x000ee80000300800 */
[----:B------:R0:W-:Y:S01]  /*7af60*/  @P0 STG.E.U8 desc[UR40][R28.64], R2 ;  /* 0x000000021c000986 */ /* 0x0001e2000c101128 */
[----:B------:R-:W-:-:S03]  /*7af70*/  LOP3.LUT P0, RZ, R12, 0x800, RZ, 0xc0, !PT ;  /* 0x000008000cff7812 */ /* 0x000fc6000780c0ff */
[----:B------:R-:W3:Y:S04]  /*7af80*/  LDL.LU.64 R6, [R1+0xc40] ;  /* 0x000c400001067983 */ /* 0x000ee80000300a00 */
[----:B------:R-:W3:Y:S01]  /*7af90*/  LDL.LU.64 R10, [R1+0xc38] ;  /* 0x000c3800010a7983 */ /* 0x000ee20000300a00 */
[----:B0-----:R-:W-:-:S03]  /*7afa0*/  PRMT R2, R13, 0x7771, RZ ;  /* 0x000077710d027816 */ /* 0x001fc600000000ff */
[----:B------:R-:W3:Y:S04]  /*7afb0*/  LDL.LU.64 R18, [R1+0xc60] ;  /* 0x000c600001127983 */ /* 0x000ee80000300a00 */
[----:B------:R0:W-:Y:S01]  /*7afc0*/  @P0 STG.E.U8 desc[UR40][R24.64], R2 ;  /* 0x0000000218000986 */ /* 0x0001e2000c101128 */
[----:B------:R-:W-:-:S03]  /*7afd0*/  LOP3.LUT P0, RZ, R12, 0x400, RZ, 0xc0, !PT ;  /* 0x000004000cff7812 */ /* 0x000fc6000780c0ff */
[----:B------:R-:W3:Y:S01]  /*7afe0*/  LDL.LU R27, [R1+0x60] ;  /* 0x00006000011b7983 */ /* 0x000ee20000300800 */
[----:B0-----:R-:W-:-:S03]  /*7aff0*/  PRMT R2, R13, 0x7772, RZ ;  /* 0x000077720d027816 */ /* 0x001fc600000000ff */
[----:B------:R-:W3:Y:S06]  /*7b000*/  LDL.LU.64 R24, [R1+0xc58] ;  /* 0x000c580001187983 */ /* 0x000eec0000300a00 */
[----:B------:R0:W-:Y:S01]  /*7b010*/  @P0 STG.E.U8 desc[UR40][R22.64], R2 ;  /* 0x0000000216000986 */ /* 0x0001e2000c101128 */
[----:B------:R-:W-:-:S03]  /*7b020*/  LOP3.LUT P0, RZ, R12, 0x200, RZ, 0xc0, !PT ;  /* 0x000002000cff7812 */ /* 0x000fc6000780c0ff */
[----:B------:R-:W3:Y:S01]  /*7b030*/  LDL.LU.64 R28, [R1+0xc80] ;  /* 0x000c8000011c7983 */ /* 0x000ee20000300a00 */
[----:B0-----:R-:W-:-:S03]  /*7b040*/  PRMT R2, R13, 0x7773, RZ ;  /* 0x000077730d027816 */ /* 0x001fc600000000ff */
[----:B------:R-:W3:Y:S06]  /*7b050*/  LDL.LU.64 R22, [R1+0xc78] ;  /* 0x000c780001167983 */ /* 0x000eec0000300a00 */
[----:B----4-:R0:W-:Y:S04]  /*7b060*/  @P0 STG.E.U8 desc[UR40][R4.64], R2 ;  /* 0x0000000204000986 */ /* 0x0101e8000c101128 */
[----:B0-----:R-:W4:Y:S01]  /*7b070*/  LDL.LU.64 R4, [R1+0x1fc0] ;  /* 0x001fc00001047983 */ /* 0x001f220000300a00 */
[----:B------:R-:W-:-:S02]  /*7b080*/  LOP3.LUT P1, RZ, R3, 0x40000000, RZ, 0xc0, !PT ;  /* 0x4000000003ff7812 */ /* 0x000fc4000782c0ff */
[----:B--2---:R-:W-:Y:S02]  /*7b090*/  PRMT R2, R26, 0x7770, RZ ;  /* 0x000077701a027816 */ /* 0x004fe400000000ff */
[C---:B------:R-:W-:Y:S02]  /*7b0a0*/  LOP3.LUT P6, RZ, R3.reuse, 0x4000000, RZ, 0xc0, !PT ;  /* 0x0400000003ff7812 */ /* 0x040fe400078cc0ff */
[----:B------:R-:W-:Y:S02]  /*7b0b0*/  LOP3.LUT P5, RZ, R3, 0x2000000, RZ, 0xc0, !PT ;  /* 0x0200000003ff7812 */ /* 0x000fe400078ac0ff */
[----:B------:R-:W-:-:S05]  /*7b0c0*/  LOP3.LUT P4, RZ, R15, 0x800000, RZ, 0xc0, !PT ;  /* 0x008000000fff7812 */ /* 0x000fca000788c0ff */
[----:B----4-:R0:W-:Y:S01]  /*7b0d0*/  @P1 STG.E.U8 desc[UR40][R4.64], R2 ;  /* 0x0000000204001986 */ /* 0x0101e2000c101128 */
[----:B------:R-:W-:Y:S02]  /*7b0e0*/  LOP3.LUT P1, RZ, R12, 0x100, RZ, 0xc0, !PT ;  /* 0x000001000cff7812 */ /* 0x000fe4000782c0ff */
[----:B0-----:R-:W-:Y:S01]  /*7b0f0*/  PRMT R2, R26, 0x7771, RZ ;  /* 0x000077711a027816 */ /* 0x001fe200000000ff */
[----:B------:R-:W2:Y:S10]  /*7b100*/  LDL.LU R4, [R1+0x1fb8] ;  /* 0x001fb80001047983 */ /* 0x000eb40000300800 */
[----:B---3--:R0:W-:Y:S01]  /*7b110*/  @P1 STG.E.U8 desc[UR40][R8.64], R2 ;  /* 0x0000000208001986 */ /* 0x0081e2000c101128 */
[----:B------:R-:W-:-:S02]  /*7b120*/  LOP3.LUT P1, RZ, R12, 0x80, RZ, 0xc0, !PT ;  /* 0x000000800cff7812 */ /* 0x000fc4000782c0ff */
[----:B0-----:R-:W-:Y:S01]  /*7b130*/  PRMT R2, R26, 0x7772, RZ ;  /* 0x000077721a027816 */ /* 0x001fe200000000ff */
[----:B------:R-:W3:Y:S10]  /*7b140*/  LDL.LU.64 R8, [R1+0x1fb0] ;  /* 0x001fb00001087983 */ /* 0x000ef40000300a00 */
[----:B------:R0:W-:Y:S01]  /*7b150*/  @P1 STG.E.U8 desc[UR40][R20.64], R2 ;  /* 0x0000000214001986 */ /* 0x0001e2000c101128 */
[----:B------:R-:W-:-:S02]  /*7b160*/  LOP3.LUT P1, RZ, R12, 0x40, RZ, 0xc0, !PT ;  /* 0x000000400cff7812 */ /* 0x000fc4000782c0ff */
        /* <DEDUP_REMOVED lines=11> */
[----:B------:R0:W-:Y:S04]  /*7b220*/  @P4 STG.E.U8 desc[UR40][R24.64], R2 ;  /* 0x0000000218004986 */ /* 0x0001e8000c101128 */
[----:B0-----:R-:W2:Y:S01]  /*7b230*/  LDL.LU.64 R24, [R1+0xc98] ;  /* 0x000c980001187983 */ /* 0x001ea20000300a00 */
[----:B------:R-:W-:-:S03]  /*7b240*/  LOP3.LUT P3, RZ, R3, 0x1000000, RZ, 0xc0, !PT ;  /* 0x0100000003ff7812 */ /* 0x000fc6000786c0ff */
[----:B------:R-:W3:Y:S01]  /*7b250*/  LDL.LU.64 R18, [R1+0xcc0] ;  /* 0x000cc00001127983 */ /* 0x000ee20000300a00 */
[----:B------:R-:W-:-:S03]  /*7b260*/  LOP3.LUT P2, RZ, R3, 0x800000, RZ, 0xc0, !PT ;  /* 0x0080000003ff7812 */ /* 0x000fc6000784c0ff */
[----:B------:R-:W3:Y:S01]  /*7b270*/  LDL.LU R14, [R1+0x74] ;  /* 0x00007400010e7983 */ /* 0x000ee20000300800 */
[----:B------:R-:W-:Y:S02]  /*7b280*/  PRMT R2, R27, 0x7770, RZ ;  /* 0x000077701b027816 */ /* 0x000fe400000000ff */
[----:B------:R-:W-:Y:S01]  /*7b290*/  LOP3.LUT P0, RZ, R3, 0x400000, RZ, 0xc0, !PT ;  /* 0x0040000003ff7812 */ /* 0x000fe2000780c0ff */
[----:B------:R-:W3:Y:S04]  /*7b2a0*/  LDL.LU.64 R10, [R1+0xcb8] ;  /* 0x000cb800010a7983 */ /* 0x000ee80000300a00 */
[----:B------:R0:W-:Y:S02]  /*7b2b0*/  @P3 STG.E.U8 desc[UR40][R28.64], R2 ;  /* 0x000000021c003986 */ /* 0x0001e4000c101128 */
[----:B0-----:R-:W-:-:S05]  /*7b2c0*/  PRMT R2, R27, 0x7771, RZ ;  /* 0x000077711b027816 */ /* 0x001fca00000000ff */
[----:B------:R0:W-:Y:S02]  /*7b2d0*/  @P2 STG.E.U8 desc[UR40][R22.64], R2 ;  /* 0x0000000216002986 */ /* 0x0001e4000c101128 */
[----:B0-----:R-:W-:Y:S02]  /*7b2e0*/  PRMT R2, R27, 0x7772, RZ ;  /* 0x000077721b027816 */ /* 0x001fe400000000ff */
[----:B------:R-:W-:-:S03]  /*7b2f0*/  LOP3.LUT P1, RZ, R15, 0x400000, RZ, 0xc0, !PT ;  /* 0x004000000fff7812 */ /* 0x000fc6000782c0ff */
[----:B----4-:R0:W-:Y:S04]  /*7b300*/  @P0 STG.E.U8 desc[UR40][R20.64], R2 ;  /* 0x0000000214000986 */ /* 0x0101e8000c101128 */
[----:B0-----:R-:W4:Y:S04]  /*7b310*/  LDL.LU.64 R20, [R1+0xce0] ;  /* 0x000ce00001147983 */ /* 0x001f280000300a00 */
[----:B------:R-:W4:Y:S04]  /*7b320*/  LDL.LU.64 R28, [R1+0xcd8] ;  /* 0x000cd800011c7983 */ /* 0x000f280000300a00 */
[----:B------:R-:W4:Y:S01]  /*7b330*/  LDL.LU R0, [R1+0x64] ;  /* 0x0000640001007983 */ /* 0x000f220000300800 */
[----:B------:R-:W-:-:S03]  /*7b340*/  PRMT R2, R27, 0x7773, RZ ;  /* 0x000077731b027816 */ /* 0x000fc600000000ff */
[----:B------:R-:W4:Y:S04]  /*7b350*/  LDL.LU.64 R26, [R1+0xd00] ;  /* 0x000d0000011a7983 */ /* 0x000f280000300a00 */
[----:B--2---:R0:W-:Y:S04]  /*7b360*/  @P1 STG.E.U8 desc[UR40][R24.64], R2 ;  /* 0x0000000218001986 */ /* 0x0041e8000c101128 */
[----:B0-----:R-:W2:Y:S01]  /*7b370*/  LDL.LU.64 R24, [R1+0xcf8] ;  /* 0x000cf80001187983 */ /* 0x001ea20000300a00 */
[C---:B------:R-:W-:Y:S02]  /*7b380*/  LOP3.LUT P6, RZ, R3.reuse, 0x40000, RZ, 0xc0, !PT ;  /* 0x0004000003ff7812 */ /* 0x040fe400078cc0ff */
[----:B------:R-:W-:Y:S01]  /*7b390*/  LOP3.LUT R12, R12, 0xfffffff7, RZ, 0xc0, !PT ;  /* 0xfffffff70c0c7812 */ /* 0x000fe200078ec0ff */
[----:B------:R-:W2:Y:S01]  /*7b3a0*/  LDL.LU.64 R16, [R1+0xd20] ;  /* 0x000d200001107983 */ /* 0x000ea20000300a00 */
[----:B------:R-:W-:-:S02]  /*7b3b0*/  LOP3.LUT P3, RZ, R3, 0x8000, RZ, 0xc0, !PT ;  /* 0x0000800003ff7812 */ /* 0x000fc4000786c0ff */
[C---:B------:R-:W-:Y:S01]  /*7b3c0*/  LOP3.LUT P5, RZ, R3.reuse, 0x200000, RZ, 0xc0, !PT ;  /* 0x0020000003ff7812 */ /* 0x040fe200078ac0ff */
[----:B------:R-:W2:Y:S01]  /*7b3d0*/  LDL.LU.64 R22, [R1+0xd18] ;  /* 0x000d180001167983 */ /* 0x000ea20000300a00 */
[----:B------:R-:W-:Y:S02]  /*7b3e0*/  LOP3.LUT P4, RZ, R3, 0x1000, RZ, 0xc0, !PT ;  /* 0x0000100003ff7812 */ /* 0x000fe4000788c0ff */
[----:B---3--:R-:W-:Y:S01]  /*7b3f0*/  PRMT R2, R14, 0x7770, RZ ;  /* 0x000077700e027816 */ /* 0x008fe200000000ff */
[----:B------:R-:W3:Y:S02]  /*7b400*/  LDL.LU R13, [R1+0x78] ;  /* 0x00007800010d7983 */ /* 0x000ee40000300800 */
[----:B------:R-:W-:Y:S02]  /*7b410*/  @P6 LOP3.LUT R12, R12, 0x8, RZ, 0xfc, !PT ;  /* 0x000000080c0c6812 */ /* 0x000fe400078efcff */
[----:B------:R-:W-:Y:S02]  /*7b420*/  LOP3.LUT P6, RZ, R15, 0x200000, RZ, 0xc0, !PT ;  /* 0x002000000fff7812 */ /* 0x000fe400078cc0ff */
[----:B------:R-:W-:-:S11]  /*7b430*/  LOP3.LUT R12, R12, 0xffffffef, RZ, 0xc0, !PT ;  /* 0xffffffef0c0c7812 */ /* 0x000fd600078ec0ff */
[----:B------:R-:W-:-:S04]  /*7b440*/  @P6 LOP3.LUT R12, R12, 0x10, RZ, 0xfc, !PT ;  /* 0x000000100c0c6812 */ /* 0x000fc800078efcff */
[----:B------:R-:W-:-:S04]  /*7b450*/  LOP3.LUT R12, R12, 0xfffffffd, RZ, 0xc0, !PT ;  /* 0xfffffffd0c0c7812 */ /* 0x000fc800078ec0ff */
[----:B------:R-:W-:Y:S02]  /*7b460*/  @P3 LOP3.LUT R12, R12, 0x2, RZ, 0xfc, !PT ;  /* 0x000000020c0c3812 */ /* 0x000fe400078efcff */
[----:B------:R-:W-:Y:S02]  /*7b470*/  LOP3.LUT P3, RZ, R15, 0x100000, RZ, 0xc0, !PT ;  /* 0x001000000fff7812 */ /* 0x000fe4000786c0ff */
[----:B------:R-:W-:Y:S01]  /*7b480*/  LOP3.LUT R4, R4, 0x7fffffff, RZ, 0xc0, !PT ;  /* 0x7fffffff04047812 */ /* 0x000fe200078ec0ff */
[----:B------:R0:W-:Y:S01]  /*7b490*/  @P5 STG.E.U8 desc[UR40][R18.64], R2 ;  /* 0x0000000212005986 */ /* 0x0001e2000c101128 */
[----:B------:R-:W-:Y:S02]  /*7b4a0*/  LOP3.LUT P2, RZ, R3, 0x100000, RZ, 0xc0, !PT ;  /* 0x0010000003ff7812 */ /* 0x000fe4000784c0ff */
[----:B------:R-:W-:Y:S02]  /*7b4b0*/  @P4 LOP3.LUT R4, R4, 0x80000000, RZ, 0xfc, !PT ;  /* 0x8000000004044812 */ /* 0x000fe400078efcff */
[----:B------:R-:W-:-:S02]  /*7b4c0*/  LOP3.LUT P4, RZ, R15, 0x80000, RZ, 0xc0, !PT ;  /* 0x000800000fff7812 */ /* 0x000fc4000788c0ff */
[----:B------:R-:W-:Y:S01]  /*7b4d0*/  LOP3.LUT R12, R12, 0xfffffffb, RZ, 0xc0, !PT ;  /* 0xfffffffb0c0c7812 */ /* 0x000fe200078ec0ff */
[----:B0-----:R-:W3:Y:S01]  /*7b4e0*/  LDL.LU.64 R18, [R1+0xd40] ;  /* 0x000d400001127983 */ /* 0x001ee20000300a00 */
[----:B------:R-:W-:Y:S02]  /*7b4f0*/  LOP3.LUT P6, RZ, R3, 0x80000, RZ, 0xc0, !PT ;  /* 0x0008000003ff7812 */ /* 0x000fe400078cc0ff */
[----:B------:R-:W-:Y:S01]  /*7b500*/  @P3 LOP3.LUT R12, R12, 0x4, RZ, 0xfc, !PT ;  /* 0x000000040c0c3812 */ /* 0x000fe200078efcff */
[----:B------:R-:W3:Y:S01]  /*7b510*/  LDL.LU.64 R6, [R1+0xd38] ;  /* 0x000d380001067983 */ /* 0x000ee20000300a00 */
[----:B------:R-:W-:Y:S02]  /*7b520*/  PRMT R2, R14, 0x7771, RZ ;  /* 0x000077710e027816 */ /* 0x000fe400000000ff */
[----:B------:R-:W-:-:S03]  /*7b530*/  LOP3.LUT R12, R12, 0xfffffffe, RZ, 0xc0, !PT ;  /* 0xfffffffe0c0c7812 */ /* 0x000fc600078ec0ff */
[----:B------:R0:W-:Y:S01]  /*7b540*/  @P2 STG.E.U8 desc[UR40][R10.64], R2 ;  /* 0x000000020a002986 */ /* 0x0001e2000c101128 */
[----:B------:R-:W-:Y:S02]  /*7b550*/  @P4 LOP3.LUT R12, R12, 0x1, RZ, 0xfc, !PT ;  /* 0x000000010c0c4812 */ /* 0x000fe400078efcff */
[----:B0-----:R-:W-:Y:S01]  /*7b560*/  PRMT R2, R14, 0x7772, RZ ;  /* 0x000077720e027816 */ /* 0x001fe200000000ff */
[----:B------:R-:W3:Y:S01]  /*7b570*/  LDL.LU.64 R10, [R1+0xd60] ;  /* 0x000d6000010a7983 */ /* 0x000ee20000300a00 */
[----:B------:R-:W-:-:S03]  /*7b580*/  LOP3.LUT P0, RZ, R3, 0x20000, RZ, 0xc0, !PT ;  /* 0x0002000003ff7812 */ /* 0x000fc6000780c0ff */
[----:B----4-:R0:W-:Y:S01]  /*7b590*/  @P6 STG.E.U8 desc[UR40][R20.64], R2 ;  /* 0x0000000214006986 */ /* 0x0101e2000c101128 */
[----:B------:R-:W-:-:S03]  /*7b5a0*/  LOP3.LUT P6, RZ, R12, 0x10, RZ, 0xc0, !PT ;  /* 0x000000100cff7812 */ /* 0x000fc600078cc0ff */
[----:B0-----:R-:W4:Y:S01]  /*7b5b0*/  LDL.LU.64 R20, [R1+0xd58] ;  /* 0x000d580001147983 */ /* 0x001f220000300a00 */
[----:B------:R-:W-:-:S09]  /*7b5c0*/  PRMT R2, R14, 0x7773, RZ ;  /* 0x000077730e027816 */ /* 0x000fd200000000ff */
[----:B------:R0:W-:Y:S01]  /*7b5d0*/  @P6 STG.E.U8 desc[UR40][R28.64], R2 ;  /* 0x000000021c006986 */ /* 0x0001e2000c101128 */
[----:B------:R-:W-:-:S03]  /*7b5e0*/  LOP3.LUT P6, RZ, R12, 0x8, RZ, 0xc0, !PT ;  /* 0x000000080cff7812 */ /* 0x000fc600078cc0ff */
[----:B0-----:R-:W4:Y:S01]  /*7b5f0*/  LDL.LU.64 R28, [R1+0xd88] ;  /* 0x000d8800011c7983 */ /* 0x001f220000300a00 */
[----:B------:R-:W-:-:S09]  /*7b600*/  PRMT R2, R0, 0x7770, RZ ;  /* 0x0000777000027816 */ /* 0x000fd200000000ff */
[----:B------:R0:W-:Y:S04]  /*7b610*/  @P6 STG.E.U8 desc[UR40][R26.64], R2 ;  /* 0x000000021a006986 */ /* 0x0001e8000c101128 */
[----:B0-----:R-:W4:Y:S01]  /*7b620*/  LDL.LU.64 R26, [R1+0xd80] ;  /* 0x000d8000011a7983 */ /* 0x001f220000300a00 */
[----:B------:R-:W-:-:S05]  /*7b630*/  PRMT R2, R0, 0x7771, RZ ;  /* 0x0000777100027816 */ /* 0x000fca00000000ff */
[----:B--2---:R0:W-:Y:S04]  /*7b640*/  @P0 STG.E.U8 desc[UR40][R24.64], R2 ;  /* 0x0000000218000986 */ /* 0x0041e8000c101128 */
[----:B0-----:R-:W2:Y:S01]  /*7b650*/  LDL.LU.64 R24, [R1+0xda0] ;  /* 0x000da00001187983 */ /* 0x001ea20000300a00 */
[----:B------:R-:W-:Y:S02]  /*7b660*/  LOP3.LUT P3, RZ, R3, 0x10000, RZ, 0xc0, !PT ;  /* 0x0001000003ff7812 */ /* 0x000fe4000786c0ff */
[----:B------:R-:W-:-:S11]  /*7b670*/  PRMT R2, R0, 0x7772, RZ ;  /* 0x0000777200027816 */ /* 0x000fd600000000ff */
[----:B------:R0:W-:Y:S01]  /*7b680*/  @P3 STG.E.U8 desc[UR40][R16.64], R2 ;  /* 0x0000000210003986 */ /* 0x0001e2000c101128 */
[----:B------:R-:W-:Y:S02]  /*7b690*/  LOP3.LUT P3, RZ, R12, 0x4, RZ, 0xc0, !PT ;  /* 0x000000040cff7812 */ /* 0x000fe4000786c0ff */
[----:B0-----:R-:W-:-:S11]  /*7b6a0*/  PRMT R2, R0, 0x7773, RZ ;  /* 0x0000777300027816 */ /* 0x001fd600000000ff */
[----:B------:R3:W-:Y:S01]  /*7b6b0*/  @P3 STG.E.U8 desc[UR40][R22.64], R2 ;  /* 0x0000000216003986 */ /* 0x0007e2000c101128 */
[----:B------:R-:W-:Y:S02]  /*7b6c0*/  LOP3.LUT P3, RZ, R12, 0x2, RZ, 0xc0, !PT ;  /* 0x000000020cff7812 */ /* 0x000fe4000786c0ff */
[C---:B------:R-:W-:Y:S02]  /*7b6d0*/  LOP3.LUT P1, RZ, R3.reuse, 0x4000, RZ, 0xc0, !PT ;  /* 0x0000400003ff7812 */ /* 0x040fe4000782c0ff */
[----:B------:R-:W-:Y:S02]  /*7b6e0*/  LOP3.LUT P4, RZ, R3, 0x2000, RZ, 0xc0, !PT ;  /* 0x0000200003ff7812 */ /* 0x000fe4000788c0ff */
[----:B---3--:R-:W-:Y:S01]  /*7b6f0*/  PRMT R2, R13, 0x7770, RZ ;  /* 0x000077700d027816 */ /* 0x008fe200000000ff */
[----:B------:R-:W3:Y:S06]  /*7b700*/  LDL.LU.64 R22, [R1+0xdc8] ;  /* 0x000dc80001167983 */ /* 0x000eec0000300a00 */
[----:B------:R0:W-:Y:S01]  /*7b710*/  @P3 STG.E.U8 desc[UR40][R18.64], R2 ;  /* 0x0000000212003986 */ /* 0x0001e2000c101128 */
[----:B------:R-:W-:-:S03]  /*7b720*/  LOP3.LUT P5, RZ, R3, 0x800, RZ, 0xc0, !PT ;  /* 0x0000080003ff7812 */ /* 0x000fc600078ac0ff */
[----:B------:R-:W3:Y:S01]  /*7b730*/  LDL.LU R0, [R1+0x7c] ;  /* 0x00007c0001007983 */ /* 0x000ee20000300800 */
[----:B0-----:R-:W-:-:S03]  /*7b740*/  PRMT R2, R13, 0x7771, RZ ;  /* 0x000077710d027816 */ /* 0x001fc600000000ff */
[----:B------:R-:W3:Y:S04]  /*7b750*/  LDL.LU.64 R18, [R1+0xde0] ;  /* 0x000de00001127983 */ /* 0x000ee80000300a00 */
[----:B------:R0:W-:Y:S02]  /*7b760*/  @P1 STG.E.U8 desc[UR40][R6.64], R2 ;  /* 0x0000000206001986 */ /* 0x0001e4000c101128 */
[----:B0-----:R-:W-:-:S05]  /*7b770*/  PRMT R2, R13, 0x7772, RZ ;  /* 0x000077720d027816 */ /* 0x001fca00000000ff */
[----:B------:R0:W-:Y:S01]  /*7b780*/  @P4 STG.E.U8 desc[UR40][R10.64], R2 ;  /* 0x000000020a004986 */ /* 0x0001e2000c101128 */
[----:B------:R-:W-:Y:S02]  /*7b790*/  LOP3.LUT P4, RZ, R12, 0x1, RZ, 0xc0, !PT ;  /* 0x000000010cff7812 */ /* 0x000fe4000788c0ff */
[----:B0-----:R-:W-:Y:S02]  /*7b7a0*/  PRMT R2, R13, 0x7773, RZ ;  /* 0x000077730d027816 */ /* 0x001fe400000000ff */
[----:B------:R-:W-:-:S09]  /*7b7b0*/  LOP3.LUT P2, RZ, R3, 0x400, RZ, 0xc0, !PT ;  /* 0x0000040003ff7812 */ /* 0x000fd2000784c0ff */
[----:B----4-:R0:W-:Y:S01]  /*7b7c0*/  @P4 STG.E.U8 desc[UR40][R20.64], R2 ;  /* 0x0000000214004986 */ /* 0x0101e2000c101128 */
[----:B------:R-:W-:Y:S02]  /*7b7d0*/  LOP3.LUT P4, RZ, R4, 0x80000000, RZ, 0xc0, !PT ;  /* 0x8000000004ff7812 */ /* 0x000fe4000788c0ff */
[C---:B0-----:R-:W-:Y:S01]  /*7b7e0*/  PRMT R2, R8.reuse, 0x7770, RZ ;  /* 0x0000777008027816 */ /* 0x041fe200000000ff */
[----:B------:R-:W4:Y:S10]  /*7b7f0*/  LDL.LU.64 R20, [R1+0xe08] ;  /* 0x000e080001147983 */ /* 0x000f340000300a00 */
[----:B------:R0:W-:Y:S02]  /*7b800*/  @P4 STG.E.U8 desc[UR40][R28.64], R2 ;  /* 0x000000021c004986 */ /* 0x0001e4000c101128 */
[----:B0-----:R-:W-:-:S02]  /*7b810*/  PRMT R2, R8, 0x7771, RZ ;  /* 0x0000777108027816 */ /* 0x001fc400000000ff */
[----:B------:R-:W4:Y:S04]  /*7b820*/  LDL.LU.64 R28, [R1+0xe20] ;  /* 0x000e2000011c7983 */ /* 0x000f280000300a00 */
[----:B------:R0:W-:Y:S02]  /*7b830*/  @P5 STG.E.U8 desc[UR40][R26.64], R2 ;  /* 0x000000021a005986 */ /* 0x0001e4000c101128 */
[----:B0-----:R-:W-:-:S05]  /*7b840*/  PRMT R2, R8, 0x7772, RZ ;  /* 0x0000777208027816 */ /* 0x001fca00000000ff */
[----:B--2---:R0:W-:Y:S02]  /*7b850*/  @P2 STG.E.U8 desc[UR40][R24.64], R2 ;  /* 0x0000000218002986 */ /* 0x0041e4000c101128 */
[----:B0-----:R-:W-:Y:S02]  /*7b860*/  PRMT R2, R8, 0x7773, RZ ;  /* 0x0000777308027816 */ /* 0x001fe400000000ff */
[----:B------:R-:W2:Y:S01]  /*7b870*/  LDL.LU R8, [R1+0x1fa8] ;  /* 0x001fa80001087983 */ /* 0x000ea20000300800 */
[----:B------:R-:W-:Y:S02]  /*7b880*/  LOP3.LUT P6, RZ, R15, 0x40000, RZ, 0xc0, !PT ;  /* 0x000400000fff7812 */ /* 0x000fe400078cc0ff */
[C---:B------:R-:W-:Y:S01]  /*7b890*/  LOP3.LUT P0, RZ, R3.reuse, 0x200, RZ, 0xc0, !PT ;  /* 0x0000020003ff7812 */ /* 0x040fe2000780c0ff */
[----:B------:R-:W2:Y:S01]  /*7b8a0*/  LDL.LU.64 R26, [R1+0xe48] ;  /* 0x000e4800011a7983 */ /* 0x000ea20000300a00 */
[C---:B------:R-:W-:Y:S02]  /*7b8b0*/  LOP3.LUT P3, RZ, R3.reuse, 0x100, RZ, 0xc0, !PT ;  /* 0x0000010003ff7812 */ /* 0x040fe4000786c0ff */
[----:B------:R-:W-:Y:S01]  /*7b8c0*/  LOP3.LUT P1, RZ, R3, 0x80, RZ, 0xc0, !PT ;  /* 0x0000008003ff7812 */ /* 0x000fe2000782c0ff */
[----:B------:R-:W2:Y:S06]  /*7b8d0*/  LDL.LU R24, [R1+0x6c] ;  /* 0x00006c0001187983 */ /* 0x000eac0000300800 */
[----:B---3--:R0:W-:Y:S02]  /*7b8e0*/  @P6 STG.E.U8 desc[UR40][R22.64], R2 ;  /* 0x0000000216006986 */ /* 0x0081e4000c101128 */
[----:B0-----:R-:W-:-:S02]  /*7b8f0*/  PRMT R2, R0, 0x7770, RZ ;  /* 0x0000777000027816 */ /* 0x001fc400000000ff */
[----:B------:R-:W3:Y:S04]  /*7b900*/  LDL.LU.64 R22, [R1+0xe68] ;  /* 0x000e680001167983 */ /* 0x000ee80000300a00 */
[----:B------:R0:W-:Y:S04]  /*7b910*/  @P0 STG.E.U8 desc[UR40][R18.64], R2 ;  /* 0x0000000212000986 */ /* 0x0001e8000c101128 */
[----:B------:R-:W3:Y:S01]  /*7b920*/  LDL.LU.64 R16, [R1+0xe60] ;  /* 0x000e600001107983 */ /* 0x000ee20000300a00 */
[----:B0-----:R-:W-:-:S03]  /*7b930*/  PRMT R2, R0, 0x7771, RZ ;  /* 0x0000777100027816 */ /* 0x001fc600000000ff */
[----:B------:R-:W3:Y:S04]  /*7b940*/  LDL.LU.64 R18, [R1+0xe90] ;  /* 0x000e900001127983 */ /* 0x000ee80000300a00 */
[----:B----4-:R0:W-:Y:S02]  /*7b950*/  @P3 STG.E.U8 desc[UR40][R20.64], R2 ;  /* 0x0000000214003986 */ /* 0x0101e4000c101128 */
[----:B0-----:R-:W-:Y:S02]  /*7b960*/  PRMT R2, R0, 0x7772, RZ ;  /* 0x0000777200027816 */ /* 0x001fe400000000ff */
[----:B------:R-:W4:Y:S04]  /*7b970*/  LDL.LU.64 R20, [R1+0xe88] ;  /* 0x000e880001147983 */ /* 0x000f280000300a00 */
[----:B------:R-:W3:Y:S04]  /*7b980*/  LDL.LU R25, [R1+0x50] ;  /* 0x0000500001197983 */ /* 0x000ee80000300800 */
[----:B------:R0:W-:Y:S01]  /*7b990*/  @P1 STG.E.U8 desc[UR40][R28.64], R2 ;  /* 0x000000021c001986 */ /* 0x0001e2000c101128 */
[----:B------:R-:W-:-:S04]  /*7b9a0*/  LOP3.LUT P1, RZ, R15, 0x4000, RZ, 0xc0, !PT ;  /* 0x000040000fff7812 */ /* 0x000fc8000782c0ff */
[----:B0-----:R-:W-:Y:S01]  /*7b9b0*/  P2R R2, PR, RZ, 0x2 ;  /* 0x00000002ff027803 */ /* 0x001fe20000000000 */
[----:B------:R-:W3:Y:S01]  /*7b9c0*/  LDL.LU.64 R28, [R1+0xeb0] ;  /* 0x000eb000011c7983 */ /* 0x000ee20000300a00 */
[----:B--2---:R-:W-:-:S04]  /*7b9d0*/  LOP3.LUT P1, RZ, R8, 0x40000000, RZ, 0xc0, !PT ;  /* 0x4000000008ff7812 */ /* 0x004fc8000782c0ff */
[----:B------:R-:W-:-:S05]  /*7b9e0*/  P2R R5, PR, RZ, 0x2 ;  /* 0x00000002ff057803 */ /* 0x000fca0000000000 */
[----:B------:R0:W-:Y:S04]  /*7b9f0*/  STL.64 [R1+0x1f98], R4 ;  /* 0x001f980401007387 */ /* 0x0001e80000100a00 */
[----:B0-----:R-:W2:Y:S01]  /*7ba00*/  LDL.LU.64 R4, [R1+0xee0] ;  /* 0x000ee00001047983 */ /* 0x001ea20000300a00 */
[C---:B------:R-:W-:Y:S02]  /*7ba10*/  LOP3.LUT P2, RZ, R15.reuse, 0x10000, RZ, 0xc0, !PT ;  /* 0x000100000fff7812 */ /* 0x040fe4000784c0ff */
[C---:B------:R-:W-:Y:S02]  /*7ba20*/  LOP3.LUT P0, RZ, R15.reuse, 0x8000, RZ, 0xc0, !PT ;  /* 0x000080000fff7812 */ /* 0x040fe4000780c0ff */
[----:B------:R-:W-:Y:S02]  /*7ba30*/  LOP3.LUT P4, RZ, R15, 0x20000, RZ, 0xc0, !PT ;  /* 0x000200000fff7812 */ /* 0x000fe4000788c0ff */
[----:B------:R-:W-:-:S02]  /*7ba40*/  P2R R10, PR, RZ, 0x4 ;  /* 0x00000004ff0a7803 */ /* 0x000fc40000000000 */
[----:B------:R-:W-:Y:S02]  /*7ba50*/  P2R R11, PR, RZ, 0x1 ;  /* 0x00000001ff0b7803 */ /* 0x000fe40000000000 */
[C---:B------:R-:W-:Y:S02]  /*7ba60*/  LOP3.LUT P2, RZ, R3.reuse, 0x10, RZ, 0xc0, !PT ;  /* 0x0000001003ff7812 */ /* 0x040fe4000784c0ff */
[C---:B------:R-:W-:Y:S02]  /*7ba70*/  LOP3.LUT P0, RZ, R3.reuse, 0x2, RZ, 0xc0, !PT ;  /* 0x0000000203ff7812 */ /* 0x040fe4000780c0ff */
[----:B------:R-:W-:Y:S02]  /*7ba80*/  LOP3.LUT P5, RZ, R3, 0x40, RZ, 0xc0, !PT ;  /* 0x0000004003ff7812 */ /* 0x000fe400078ac0ff */
[----:B------:R-:W-:Y:S02]  /*7ba90*/  P2R R6, PR, RZ, 0x4 ;  /* 0x00000004ff067803 */ /* 0x000fe40000000000 */
[----:B------:R-:W-:-:S02]  /*7baa0*/  P2R R7, PR, RZ, 0x1 ;  /* 0x00000001ff077803 */ /* 0x000fc40000000000 */
[C---:B------:R-:W-:Y:S02]  /*7bab0*/  LOP3.LUT P2, RZ, R3.reuse, 0x20, RZ, 0xc0, !PT ;  /* 0x0000002003ff7812 */ /* 0x040fe4000784c0ff */
[C---:B------:R-:W-:Y:S02]  /*7bac0*/  LOP3.LUT P6, RZ, R3.reuse, 0x8, RZ, 0xc0, !PT ;  /* 0x0000000803ff7812 */ /* 0x040fe400078cc0ff */
[C---:B------:R-:W-:Y:S02]  /*7bad0*/  LOP3.LUT P0, RZ, R3.reuse, 0x4, RZ, 0xc0, !PT ;  /* 0x0000000403ff7812 */ /* 0x040fe4000780c0ff */
[----:B------:R-:W-:Y:S02]  /*7bae0*/  LOP3.LUT P3, RZ, R3, 0x1, RZ, 0xc0, !PT ;  /* 0x0000000103ff7812 */ /* 0x000fe4000786c0ff */
[----:B------:R-:W-:-:S05]  /*7baf0*/  PRMT R3, R0, 0x7773, RZ ;  /* 0x0000777300037816 */ /* 0x000fca00000000ff */
[----:B------:R0:W-:Y:S02]  /*7bb00*/  @P4 STG.E.U8 desc[UR40][R26.64], R3 ;  /* 0x000000031a004986 */ /* 0x0001e4000c101128 */
[C---:B0-----:R-:W-:Y:S02]  /*7bb10*/  PRMT R3, R24.reuse, 0x7770, RZ ;  /* 0x0000777018037816 */ /* 0x041fe400000000ff */
[----:B--2---:R0:W-:Y:S04]  /*7bb20*/  STL.64 [R1+0x1fa0], R4 ;  /* 0x001fa00401007387 */ /* 0x0041e80000100a00 */
[----:B0-----:R-:W2:Y:S04]  /*7bb30*/  LDL.LU.64 R4, [R1+0xea8] ;  /* 0x000ea80001047983 */ /* 0x001ea80000300a00 */
[----:B---3--:R0:W-:Y:S04]  /*7bb40*/  @P5 STG.E.U8 desc[UR40][R22.64], R3 ;  /* 0x0000000316005986 */ /* 0x0081e8000c101128 */
[----:B------:R-:W3:Y:S01]  /*7bb50*/  LDL.LU R27, [R1+0x40] ;  /* 0x00004000011b7983 */ /* 0x000ee20000300800 */
[----:B0-----:R-:W-:-:S03]  /*7bb60*/  PRMT R3, R24, 0x7771, RZ ;  /* 0x0000777118037816 */ /* 0x001fc600000000ff */
[----:B------:R-:W3:Y:S04]  /*7bb70*/  LDL.LU.64 R22, [R1+0xf00] ;  /* 0x000f000001167983 */ /* 0x000ee80000300a00 */
[----:B------:R0:W-:Y:S01]  /*7bb80*/  @P2 STG.E.U8 desc[UR40][R16.64], R3 ;  /* 0x0000000310002986 */ /* 0x0001e2000c101128 */
[----:B------:R-:W-:-:S03]  /*7bb90*/  ISETP.NE.AND P2, PT, R6, RZ, PT ;  /* 0x000000ff0600720c */ /* 0x000fc60003f45270 */
[----:B------:R-:W3:Y:S01]  /*7bba0*/  LDL.LU.64 R12, [R1+0xef8] ;  /* 0x000ef800010c7983 */ /* 0x000ee20000300a00 */
[----:B0-----:R-:W-:-:S03]  /*7bbb0*/  PRMT R3, R24, 0x7772, RZ ;  /* 0x0000777218037816 */ /* 0x001fc600000000ff */
[----:B------:R-:W3:Y:S06]  /*7bbc0*/  LDL.LU.64 R16, [R1+0xf20] ;  /* 0x000f200001107983 */ /* 0x000eec0000300a00 */
[----:B------:R0:W-:Y:S01]  /*7bbd0*/  @P2 STG.E.U8 desc[UR40][R18.64], R3 ;  /* 0x0000000312002986 */ /* 0x0001e2000c101128 */
[----:B------:R-:W-:-:S03]  /*7bbe0*/  ISETP.NE.AND P2, PT, R10, RZ, PT ;  /* 0x000000ff0a00720c */ /* 0x000fc60003f45270 */
[----:B------:R-:W3:Y:S01]  /*7bbf0*/  LDL.LU R0, [R1+0x54] ;  /* 0x0000540001007983 */ /* 0x000ee20000300800 */
[----:B0-----:R-:W-:-:S03]  /*7bc00*/  PRMT R3, R24, 0x7773, RZ ;  /* 0x0000777318037816 */ /* 0x001fc600000000ff */
[----:B------:R-:W3:Y:S06]  /*7bc10*/  LDL.LU.64 R18, [R1+0xf18] ;  /* 0x000f180001127983 */ /* 0x000eec0000300a00 */
[----:B----4-:R0:W-:Y:S02]  /*7bc20*/  @P2 STG.E.U8 desc[UR40][R20.64], R3 ;  /* 0x0000000314002986 */ /* 0x0101e4000c101128 */
[C---:B0-----:R-:W-:Y:S02]  /*7bc30*/  PRMT R3, R25.reuse, 0x7770, RZ ;  /* 0x0000777019037816 */ /* 0x041fe400000000ff */
[----:B------:R-:W4:Y:S04]  /*7bc40*/  LDL.LU.64 R20, [R1+0xf40] ;  /* 0x000f400001147983 */ /* 0x000f280000300a00 */
[----:B------:R0:W-:Y:S02]  /*7bc50*/  @P6 STG.E.U8 desc[UR40][R28.64], R3 ;  /* 0x000000031c006986 */ /* 0x0001e4000c101128 */
[----:B0-----:R-:W-:-:S02]  /*7bc60*/  PRMT R3, R25, 0x7771, RZ ;  /* 0x0000777119037816 */ /* 0x001fc400000000ff */
[----:B------:R-:W3:Y:S04]  /*7bc70*/  LDL.LU.64 R28, [R1+0xf38] ;  /* 0x000f3800011c7983 */ /* 0x000ee80000300a00 */
[----:B--2---:R0:W-:Y:S04]  /*7bc80*/  @P0 STG.E.U8 desc[UR40][R4.64], R3 ;  /* 0x0000000304000986 */ /* 0x0041e8000c101128 */
[----:B0-----:R-:W2:Y:S01]  /*7bc90*/  LDL.LU.64 R4, [R1+0x1fa0] ;  /* 0x001fa00001047983 */ /* 0x001ea20000300a00 */
[----:B------:R-:W-:-:S03]  /*7bca0*/  ISETP.NE.AND P0, PT, R7, RZ, PT ;  /* 0x000000ff0700720c */ /* 0x000fc60003f05270 */
[----:B------:R-:W3:Y:S01]  /*7bcb0*/  LDL.LU.64 R6, [R1+0xed8] ;  /* 0x000ed80001067983 */ /* 0x000ee20000300a00 */
[----:B------:R-:W-:Y:S02]  /*7bcc0*/  PRMT R3, R25, 0x7772, RZ ;  /* 0x0000777219037816 */ /* 0x000fe400000000ff */
[----:B------:R-:W-:-:S07]  /*7bcd0*/  LOP3.LUT P1, RZ, R8, 0x80000000, RZ, 0xc0, !PT ;  /* 0x8000000008ff7812 */ /* 0x000fce000782c0ff */
[----:B--2---:R0:W-:Y:S04]  /*7bce0*/  @P0 STG.E.U8 desc[UR40][R4.64], R3 ;  /* 0x0000000304000986 */ /* 0x0041e8000c101128 */
[----:B0-----:R-:W2:Y:S01]  /*7bcf0*/  LDL.LU.64 R4, [R1+0x1f98] ;  /* 0x001f980001047983 */ /* 0x001ea20000300a00 */
[----:B------:R-:W-:Y:S02]  /*7bd00*/  ISETP.NE.AND P0, PT, R11, RZ, PT ;  /* 0x000000ff0b00720c */ /* 0x000fe40003f05270 */
[----:B------:R-:W-:Y:S02]  /*7bd10*/  PRMT R3, R25, 0x7773, RZ ;  /* 0x0000777319037816 */ /* 0x000fe400000000ff */
[----:B------:R-:W4:Y:S09]  /*7bd20*/  LDL.LU.64 R24, [R1+0xf70] ;  /* 0x000f700001187983 */ /* 0x000f320000300a00 */
[----:B---3--:R0:W-:Y:S02]  /*7bd30*/  @P0 STG.E.U8 desc[UR40][R6.64], R3 ;  /* 0x0000000306000986 */ /* 0x0081e4000c101128 */
[----:B0-----:R-:W-:-:S05]  /*7bd40*/  PRMT R3, R27, 0x7770, RZ ;  /* 0x000077701b037816 */ /* 0x001fca00000000ff */
[----:B------:R0:W-:Y:S02]  /*7bd50*/  @P3 STG.E.U8 desc[UR40][R22.64], R3 ;  /* 0x0000000316003986 */ /* 0x0001e4000c101128 */
[C---:B0-----:R-:W-:Y:S02]  /*7bd60*/  PRMT R3, R27.reuse, 0x7771, RZ ;  /* 0x000077711b037816 */ /* 0x041fe400000000ff */
[----:B------:R-:W3:Y:S04]  /*7bd70*/  LDL.LU.64 R22, [R1+0xf68] ;  /* 0x000f680001167983 */ /* 0x000ee80000300a00 */
[----:B------:R0:W-:Y:S02]  /*7bd80*/  @P1 STG.E.U8 desc[UR40][R12.64], R3 ;  /* 0x000000030c001986 */ /* 0x0001e4000c101128 */
[----:B0-----:R-:W-:-:S02]  /*7bd90*/  PRMT R3, R27, 0x7772, RZ ;  /* 0x000077721b037816 */ /* 0x001fc400000000ff */
[----:B------:R-:W3:Y:S01]  /*7bda0*/  LDL.LU R13, [R1+0x44] ;  /* 0x00004400010d7983 */ /* 0x000ee20000300800 */
[----:B--2---:R-:W-:-:S13]  /*7bdb0*/  ISETP.NE.AND P1, PT, R5, RZ, PT ;  /* 0x000000ff0500720c */ /* 0x004fda0003f25270 */
[----:B------:R-:W-:Y:S01]  /*7bdc0*/  @P1 STG.E.U8 desc[UR40][R16.64], R3 ;  /* 0x0000000310001986 */ /* 0x000fe2000c101128 */
[----:B------:R-:W-:Y:S02]  /*7bdd0*/  ISETP.NE.AND P1, PT, R2, RZ, PT ;  /* 0x000000ff0200720c */ /* 0x000fe40003f25270 */
[----:B------:R-:W-:Y:S02]  /*7bde0*/  PRMT R2, R27, 0x7773, RZ ;  /* 0x000077731b027816 */ /* 0x000fe400000000ff */
[----:B------:R-:W2:Y:S01]  /*7bdf0*/  LDL.LU.64 R26, [R1+0xf80] ;  /* 0x000f8000011a7983 */ /* 0x000ea20000300a00 */
[C---:B------:R-:W-:Y:S02]  /*7be00*/  LOP3.LUT P4, RZ, R8.reuse, 0x20000000, RZ, 0xc0, !PT ;  /* 0x2000000008ff7812 */ /* 0x040fe4000788c0ff */
[C---:B------:R-:W-:Y:S02]  /*7be10*/  LOP3.LUT P5, RZ, R8.reuse, 0x10000000, RZ, 0xc0, !PT ;  /* 0x1000000008ff7812 */ /* 0x040fe400078ac0ff */
[----:B------:R-:W-:-:S04]  /*7be20*/  LOP3.LUT P2, RZ, R8, 0x8000000, RZ, 0xc0, !PT ;  /* 0x0800000008ff7812 */ /* 0x000fc8000784c0ff */
[----:B------:R0:W-:Y:S01]  /*7be30*/  @P1 STG.E.U8 desc[UR40][R18.64], R2 ;  /* 0x0000000212001986 */ /* 0x0001e2000c101128 */
[C---:B------:R-:W-:Y:S02]  /*7be40*/  PRMT R5, R0.reuse, 0x7772, RZ ;  /* 0x0000777200057816 */ /* 0x040fe400000000ff */
[----:B0-----:R-:W-:-:S05]  /*7be50*/  PRMT R2, R0, 0x7770, RZ ;  /* 0x0000777000027816 */ /* 0x001fca00000000ff */
[----:B----4-:R0:W-:Y:S04]  /*7be60*/  @P4 STG.E.U8 desc[UR40][R20.64], R2 ;  /* 0x0000000214004986 */ /* 0x0101e8000c101128 */
[----:B0-----:R-:W4:Y:S01]  /*7be70*/  LDL.LU.64 R20, [R1+0xf78] ;  /* 0x000f780001147983 */ /* 0x001f220000300a00 */
[----:B------:R-:W-:-:S03]  /*7be80*/  PRMT R2, R0, 0x7771, RZ ;  /* 0x0000777100027816 */ /* 0x000fc600000000ff */
[----:B------:R-:W4:Y:S04]  /*7be90*/  LDL.LU.64 R18, [R1+0xf98] ;  /* 0x000f980001127983 */ /* 0x000f280000300a00 */
[----:B------:R-:W-:Y:S04]  /*7bea0*/  @P5 STG.E.U8 desc[UR40][R28.64], R2 ;  /* 0x000000021c005986 */ /* 0x000fe8000c101128 */
[----:B------:R0:W-:Y:S01]  /*7beb0*/  @P2 STG.E.U8 desc[UR40][R24.64], R5 ;  /* 0x0000000518002986 */ /* 0x0001e2000c101128 */
[----:B------:R-:W-:Y:S02]  /*7bec0*/  LOP3.LUT P6, RZ, R15, 0x2000, RZ, 0xc0, !PT ;  /* 0x000020000fff7812 */ /* 0x000fe400078cc0ff */
[----:B0-----:R-:W-:Y:S01]  /*7bed0*/  PRMT R5, R0, 0x7773, RZ ;  /* 0x0000777300057816 */ /* 0x001fe200000000ff */
[----:B------:R-:W4:Y:S04]  /*7bee0*/  LDL.LU.64 R24, [R1+0xf88] ;  /* 0x000f880001187983 */ /* 0x000f280000300a00 */
[----:B------:R-:W4:Y:S04]  /*7bef0*/  LDL.LU R0, [R1+0x58] ;  /* 0x0000580001007983 */ /* 0x000f280000300800 */
[----:B------:R-:W4:Y:S04]  /*7bf00*/  LDL.LU.64 R28, [R1+0xfa8] ;  /* 0x000fa800011c7983 */ /* 0x000f280000300a00 */
[----:B------:R-:W4:Y:S01]  /*7bf10*/  LDL.LU.64 R16, [R1+0xfa0] ;  /* 0x000fa00001107983 */ /* 0x000f220000300a00 */
[----:B------:R-:W-:-:S03]  /*7bf20*/  LOP3.LUT P0, RZ, R8, 0x4000000, RZ, 0xc0, !PT ;  /* 0x0400000008ff7812 */ /* 0x000fc6000780c0ff */
[----:B---3--:R0:W-:Y:S01]  /*7bf30*/  @P6 STG.E.U8 desc[UR40][R22.64], R5 ;  /* 0x0000000516006986 */ /* 0x0081e2000c101128 */
[----:B------:R-:W-:Y:S02]  /*7bf40*/  LOP3.LUT P6, RZ, R8, 0x40000, RZ, 0xc0, !PT ;  /* 0x0004000008ff7812 */ /* 0x000fe400078cc0ff */
[----:B------:R-:W-:Y:S02]  /*7bf50*/  PRMT R7, R13, 0x7770, RZ ;  /* 0x000077700d077816 */ /* 0x000fe400000000ff */
[----:B0-----:R-:W-:-:S05]  /*7bf60*/  P2R R5, PR, RZ, 0x40 ;  /* 0x00000040ff057803 */ /* 0x001fca0000000000 */
[----:B------:R-:W-:Y:S04]  /*7bf70*/  STL.64 [R1+0x1f88], R4 ;  /* 0x001f880401007387 */ /* 0x000fe80000100a00 */
[----:B------:R-:W3:Y:S04]  /*7bf80*/  LDL.LU.64 R22, [R1+0xfc8] ;  /* 0x000fc80001167983 */ /* 0x000ee80000300a00 */
[----:B--2---:R0:W-:Y:S04]  /*7bf90*/  @P0 STG.E.U8 desc[UR40][R26.64], R7 ;  /* 0x000000071a000986 */ /* 0x0041e8000c101128 */
[----:B0-----:R-:W2:Y:S04]  /*7bfa0*/  LDL.LU.64 R26, [R1+0xfb0] ;  /* 0x000fb000011a7983 */ /* 0x001ea80000300a00 */
[----:B------:R-:W2:Y:S04]  /*7bfb0*/  LDL.LU R14, [R1+0x48] ;  /* 0x00004800010e7983 */ /* 0x000ea80000300800 */
[----:B------:R-:W2:Y:S01]  /*7bfc0*/  LDL.LU.64 R4, [R1+0xfe0] ;  /* 0x000fe00001047983 */ /* 0x000ea20000300a00 */
[----:B------:R-:W-:-:S02]  /*7bfd0*/  LOP3.LUT P3, RZ, R8, 0x2000000, RZ, 0xc0, !PT ;  /* 0x0200000008ff7812 */ /* 0x000fc4000786c0ff */
[C---:B------:R-:W-:Y:S02]  /*7bfe0*/  LOP3.LUT P1, RZ, R8.reuse, 0x1000000, RZ, 0xc0, !PT ;  /* 0x0100000008ff7812 */ /* 0x040fe4000782c0ff */
[C---:B------:R-:W-:Y:S02]  /*7bff0*/  LOP3.LUT P5, RZ, R8.reuse, 0x200000, RZ, 0xc0, !PT ;  /* 0x0020000008ff7812 */ /* 0x040fe400078ac0ff */
[----:B------:R-:W-:Y:S02]  /*7c000*/  LOP3.LUT P4, RZ, R15, 0x1000, RZ, 0xc0, !PT ;  /* 0x000010000fff7812 */ /* 0x000fe4000788c0ff */
[----:B------:R-:W-:Y:S02]  /*7c010*/  P2R R2, PR, RZ, 0x20 ;  /* 0x00000020ff027803 */ /* 0x000fe40000000000 */
[----:B------:R-:W-:Y:S02]  /*7c020*/  LOP3.LUT P5, RZ, R8, 0x400000, RZ, 0xc0, !PT ;  /* 0x0040000008ff7812 */ /* 0x000fe400078ac0ff */
[----:B------:R-:W-:-:S02]  /*7c030*/  PRMT R7, R13, 0x7771, RZ ;  /* 0x000077710d077816 */ /* 0x000fc400000000ff */
[----:B------:R-:W-:Y:S02]  /*7c040*/  PRMT R11, R13, 0x7772, RZ ;  /* 0x000077720d0b7816 */ /* 0x000fe400000000ff */
[----:B------:R-:W-:Y:S01]  /*7c050*/  P2R R3, PR, RZ, 0x20 ;  /* 0x00000020ff037803 */ /* 0x000fe20000000000 */
[----:B----4-:R0:W-:Y:S01]  /*7c060*/  @P3 STG.E.U8 desc[UR40][R20.64], R7 ;  /* 0x0000000714003986 */ /* 0x0101e2000c101128 */
[----:B------:R-:W-:-:S03]  /*7c070*/  LOP3.LUT P5, RZ, R8, 0x800000, RZ, 0xc0, !PT ;  /* 0x0080000008ff7812 */ /* 0x000fc600078ac0ff */
[----:B------:R1:W-:Y:S01]  /*7c080*/  @P1 STG.E.U8 desc[UR40][R18.64], R11 ;  /* 0x0000000b12001986 */ /* 0x0003e2000c101128 */
[----:B------:R-:W-:Y:S02]  /*7c090*/  LOP3.LUT P2, RZ, R15, 0x800, RZ, 0xc0, !PT ;  /* 0x000008000fff7812 */ /* 0x000fe4000784c0ff */
[----:B------:R-:W-:Y:S01]  /*7c0a0*/  LOP3.LUT P6, RZ, R8, 0x80000, RZ, 0xc0, !PT ;  /* 0x0008000008ff7812 */ /* 0x000fe200078cc0ff */
[----:B0-----:R-:W4:Y:S01]  /*7c0b0*/  LDL.LU.64 R20, [R1+0xfd8] ;  /* 0x000fd80001147983 */ /* 0x001f220000300a00 */
[----:B-1----:R-:W-:-:S03]  /*7c0c0*/  PRMT R11, R13, 0x7773, RZ ;  /* 0x000077730d0b7816 */ /* 0x002fc600000000ff */
[----:B------:R-:W4:Y:S04]  /*7c0d0*/  LDL.LU.64 R18, [R1+0xff0] ;  /* 0x000ff00001127983 */ /* 0x000f280000300a00 */
[----:B------:R0:W-:Y:S02]  /*7c0e0*/  @P4 STG.E.U8 desc[UR40][R24.64], R11 ;  /* 0x0000000b18004986 */ /* 0x0001e4000c101128 */
[----:B0-----:R-:W-:Y:S02]  /*7c0f0*/  PRMT R11, R0, 0x7770, RZ ;  /* 0x00007770000b7816 */ /* 0x001fe400000000ff */
[----:B------:R-:W4:Y:S04]  /*7c100*/  LDL.LU.64 R24, [R1+0xfe8] ;  /* 0x000fe80001187983 */ /* 0x000f280000300a00 */
[----:B------:R0:W-:Y:S01]  /*7c110*/  @P5 STG.E.U8 desc[UR40][R28.64], R11 ;  /* 0x0000000b1c005986 */ /* 0x0001e2000c101128 */
[----:B------:R-:W-:-:S02]  /*7c120*/  ISETP.NE.AND P5, PT, R3, RZ, PT ;  /* 0x000000ff0300720c */ /* 0x000fc40003fa5270 */
[----:B------:R-:W-:Y:S01]  /*7c130*/  PRMT R3, R0, 0x7771, RZ ;  /* 0x0000777100037816 */ /* 0x000fe200000000ff */
[----:B------:R-:W4:Y:S01]  /*7c140*/  LDL.LU.64 R12, [R1+0x1000] ;  /* 0x00100000010c7983 */ /* 0x000f220000300a00 */
[----:B------:R-:W-:-:S09]  /*7c150*/  P2R R6, PR, RZ, 0x40 ;  /* 0x00000040ff067803 */ /* 0x000fd20000000000 */
[----:B------:R1:W-:Y:S01]  /*7c160*/  @P5 STG.E.U8 desc[UR40][R16.64], R3 ;  /* 0x0000000310005986 */ /* 0x0003e2000c101128 */
[----:B------:R-:W-:Y:S02]  /*7c170*/  ISETP.NE.AND P5, PT, R2, RZ, PT ;  /* 0x000000ff0200720c */ /* 0x000fe40003fa5270 */
[----:B------:R-:W-:Y:S01]  /*7c180*/  PRMT R2, R0, 0x7772, RZ ;  /* 0x0000777200027816 */ /* 0x000fe200000000ff */
[----:B0-----:R-:W4:Y:S01]  /*7c190*/  LDL.LU.64 R28, [R1+0xff8] ;  /* 0x000ff800011c7983 */ /* 0x001f220000300a00 */
[----:B------:R-:W-:-:S03]  /*7c1a0*/  LOP3.LUT P6, RZ, R8, 0x100000, RZ, 0xc0, !PT ;  /* 0x0010000008ff7812 */ /* 0x000fc600078cc0ff */
[----:B-1----:R-:W4:Y:S06]  /*7c1b0*/  LDL.LU.64 R16, [R1+0x1010] ;  /* 0x0010100001107983 */ /* 0x002f2c0000300a00 */
[----:B---3--:R0:W-:Y:S02]  /*7c1c0*/  @P5 STG.E.U8 desc[UR40][R22.64], R2 ;  /* 0x0000000216005986 */ /* 0x0081e4000c101128 */
[----:B0-----:R-:W-:Y:S02]  /*7c1d0*/  PRMT R2, R0, 0x7773, RZ ;  /* 0x0000777300027816 */ /* 0x001fe400000000ff */
[----:B------:R-:W3:Y:S04]  /*7c1e0*/  LDL.LU.64 R22, [R1+0x1008] ;  /* 0x0010080001167983 */ /* 0x000ee80000300a00 */
[----:B------:R-:W3:Y:S04]  /*7c1f0*/  LDL.LU R0, [R1+0x1f90] ;  /* 0x001f900001007983 */ /* 0x000ee80000300800 */
[----:B--2---:R0:W-:Y:S02]  /*7c200*/  @P2 STG.E.U8 desc[UR40][R26.64], R2 ;  /* 0x000000021a002986 */ /* 0x0041e4000c101128 */
[----:B0-----:R-:W-:-:S02]  /*7c210*/  PRMT R2, R14, 0x7770, RZ ;  /* 0x000077700e027816 */ /* 0x001fc400000000ff */
[----:B------:R-:W2:Y:S04]  /*7c220*/  LDL.LU.64 R26, [R1+0x1018] ;  /* 0x00101800011a7983 */ /* 0x000ea80000300a00 */
[----:B------:R0:W-:Y:S04]  /*7c230*/  @P6 STG.E.U8 desc[UR40][R4.64], R2 ;  /* 0x0000000204006986 */ /* 0x0001e8000c101128 */
[----:B0-----:R-:W2:Y:S01]  /*7c240*/  LDL.LU.64 R4, [R1+0x1f88] ;  /* 0x001f880001047983 */ /* 0x001ea20000300a00 */
[----:B------:R-:W-:Y:S02]  /*7c250*/  ISETP.NE.AND P6, PT, R6, RZ, PT ;  /* 0x000000ff0600720c */ /* 0x000fe40003fc5270 */
[----:B------:R-:W-:-:S02]  /*7c260*/  PRMT R2, R14, 0x7771, RZ ;  /* 0x000077710e027816 */ /* 0x000fc400000000ff */
[----:B------:R-:W-:Y:S02]  /*7c270*/  LOP3.LUT P3, RZ, R8, 0x8000, RZ, 0xc0, !PT ;  /* 0x0000800008ff7812 */ /* 0x000fe4000786c0ff */
[----:B------:R-:W-:-:S07]  /*7c280*/  LOP3.LUT P0, RZ, R15, 0x400, RZ, 0xc0, !PT ;  /* 0x000004000fff7812 */ /* 0x000fce000780c0ff */
[----:B----4-:R0:W-:Y:S01]  /*7c290*/  @P6 STG.E.U8 desc[UR40][R20.64], R2 ;  /* 0x0000000214006986 */ /* 0x0101e2000c101128 */
[----:B------:R-:W-:Y:S02]  /*7c2a0*/  P2R R7, PR, RZ, 0x8 ;  /* 0x00000008ff077803 */ /* 0x000fe40000000000 */
[----:B------:R-:W-:-:S04]  /*7c2b0*/  LOP3.LUT P3, RZ, R8, 0x10000, RZ, 0xc0, !PT ;  /* 0x0001000008ff7812 */ /* 0x000fc8000786c0ff */
[----:B------:R-:W-:Y:S02]  /*7c2c0*/  P2R R10, PR, RZ, 0x8 ;  /* 0x00000008ff0a7803 */ /* 0x000fe40000000000 */
[----:B0-----:R-:W-:Y:S01]  /*7c2d0*/  PRMT R2, R14, 0x7772, RZ ;  /* 0x000077720e027816 */ /* 0x001fe200000000ff */
[----:B------:R-:W4:Y:S01]  /*7c2e0*/  LDL.LU.64 R20, [R1+0x1020] ;  /* 0x0010200001147983 */ /* 0x000f220000300a00 */
[----:B------:R-:W-:Y:S02]  /*7c2f0*/  LOP3.LUT P3, RZ, R8, 0x20000, RZ, 0xc0, !PT ;  /* 0x0002000008ff7812 */ /* 0x000fe4000786c0ff */
[----:B--2---:R-:W-:-:S13]  /*7c300*/  ISETP.NE.AND P6, PT, R5, RZ, PT ;  /* 0x000000ff0500720c */ /* 0x004fda0003fc5270 */
[----:B------:R0:W-:Y:S02]  /*7c310*/  @P6 STG.E.U8 desc[UR40][R18.64], R2 ;  /* 0x0000000212006986 */ /* 0x0001e4000c101128 */
[----:B0-----:R-:W-:Y:S02]  /*7c320*/  PRMT R2, R14, 0x7773, RZ ;  /* 0x000077730e027816 */ /* 0x001fe400000000ff */
[----:B------:R-:W2:Y:S04]  /*7c330*/  LDL.LU.64 R18, [R1+0x1028] ;  /* 0x0010280001127983 */ /* 0x000ea80000300a00 */
[----:B------:R3:W-:Y:S02]  /*7c340*/  @P0 STG.E.U8 desc[UR40][R24.64], R2 ;  /* 0x0000000218000986 */ /* 0x0007e4000c101128 */
[----:B---3--:R-:W-:-:S02]  /*7c350*/  PRMT R2, R0, 0x7770, RZ ;  /* 0x0000777000027816 */ /* 0x008fc400000000ff */
[----:B------:R-:W3:Y:S04]  /*7c360*/  LDL.LU.64 R24, [R1+0x1f80] ;  /* 0x001f800001187983 */ /* 0x000ee80000300a00 */
[----:B------:R0:W-:Y:S01]  /*7c370*/  @P3 STG.E.U8 desc[UR40][R12.64], R2 ;  /* 0x000000020c003986 */ /* 0x0001e2000c101128 */
[----:B------:R-:W-:Y:S02]  /*7c380*/  ISETP.NE.AND P3, PT, R10, RZ, PT ;  /* 0x000000ff0a00720c */ /* 0x000fe40003f65270 */
[----:B0-----:R-:W-:-:S11]  /*7c390*/  PRMT R2, R0, 0x7771, RZ ;  /* 0x0000777100027816 */ /* 0x001fd600000000ff */
[----:B------:R0:W-:Y:S04]  /*7c3a0*/  @P3 STG.E.U8 desc[UR40][R28.64], R2 ;  /* 0x000000021c003986 */ /* 0x0001e8000c101128 */
[----:B0-----:R-:W3:Y:S01]  /*7c3b0*/  LDL.LU.64 R28, [R1+0x1030] ;  /* 0x00103000011c7983 */ /* 0x001ee20000300a00 */
[----:B------:R-:W-:Y:S02]  /*7c3c0*/  ISETP.NE.AND P3, PT, R7, RZ, PT ;  /* 0x000000ff0700720c */ /* 0x000fe40003f65270 */
[----:B------:R-:W-:Y:S02]  /*7c3d0*/  LOP3.LUT P1, RZ, R15, 0x200, RZ, 0xc0, !PT ;  /* 0x000002000fff7812 */ /* 0x000fe4000782c0ff */
[----:B------:R-:W-:Y:S02]  /*7c3e0*/  PRMT R2, R0, 0x7772, RZ ;  /* 0x0000777200027816 */ /* 0x000fe400000000ff */
[----:B------:R-:W-:-:S02]  /*7c3f0*/  LOP3.LUT P4, RZ, R8, 0x4000, RZ, 0xc0, !PT ;  /* 0x0000400008ff7812 */ /* 0x000fc4000788c0ff */
[----:B------:R-:W-:-:S05]  /*7c400*/  LOP3.LUT P5, RZ, R8, 0x2000, RZ, 0xc0, !PT ;  /* 0x0000200008ff7812 */ /* 0x000fca00078ac0ff */
[----:B------:R0:W-:Y:S01]  /*7c410*/  @P3 STG.E.U8 desc[UR40][R16.64], R2 ;  /* 0x0000000210003986 */ /* 0x0001e2000c101128 */
[----:B------:R-:W-:Y:S02]  /*7c420*/  LOP3.LUT P2, RZ, R8, 0x1000, RZ, 0xc0, !PT ;  /* 0x0000100008ff7812 */ /* 0x000fe4000784c0ff */
[----:B0-----:R-:W-:Y:S02]  /*7c430*/  PRMT R2, R0, 0x7773, RZ ;  /* 0x0000777300027816 */ /* 0x001fe400000000ff */
[----:B------:R-:W-:Y:S01]  /*7c440*/  LOP3.LUT P6, RZ, R15, 0x100, RZ, 0xc0, !PT ;  /* 0x000001000fff7812 */ /* 0x000fe200078cc0ff */
[----:B------:R-:W3:Y:S04]  /*7c450*/  LDL.LU R0, [R1+0x1f7c] ;  /* 0x001f7c0001007983 */ /* 0x000ee80000300800 */
[----:B------:R0:W-:Y:S02]  /*7c460*/  @P1 STG.E.U8 desc[UR40][R22.64], R2 ;  /* 0x0000000216001986 */ /* 0x0001e4000c101128 */
[----:B0-----:R-:W-:-:S02]  /*7c470*/  PRMT R2, R9, 0x7770, RZ ;  /* 0x0000777009027816 */ /* 0x001fc400000000ff */
[----:B------:R-:W3:Y:S04]  /*7c480*/  LDL.LU.64 R22, [R1+0x1040] ;  /* 0x0010400001167983 */ /* 0x000ee80000300a00 */
[----:B------:R0:W-:Y:S02]  /*7c490*/  @P4 STG.E.U8 desc[UR40][R26.64], R2 ;  /* 0x000000021a004986 */ /* 0x0001e4000c101128 */
[C---:B0-----:R-:W-:Y:S02]  /*7c4a0*/  PRMT R2, R9.reuse, 0x7771, RZ ;  /* 0x0000777109027816 */ /* 0x041fe400000000ff */
[----:B------:R-:W3:Y:S04]  /*7c4b0*/  LDL.LU.64 R26, [R1+0x1048] ;  /* 0x00104800011a7983 */ /* 0x000ee80000300a00 */
[----:B----4-:R0:W-:Y:S02]  /*7c4c0*/  @P5 STG.E.U8 desc[UR40][R20.64], R2 ;  /* 0x0000000214005986 */ /* 0x0101e4000c101128 */
[----:B0-----:R-:W-:-:S02]  /*7c4d0*/  PRMT R2, R9, 0x7772, RZ ;  /* 0x0000777209027816 */ /* 0x001fc400000000ff */
[----:B------:R-:W4:Y:S01]  /*7c4e0*/  LDL.LU.64 R20, [R1+0x1058] ;  /* 0x0010580001147983 */ /* 0x000f220000300a00 */
[----:B------:R-:W-:-:S03]  /*7c4f0*/  PRMT R7, R9, 0x7773, RZ ;  /* 0x0000777309077816 */ /* 0x000fc600000000ff */
[----:B------:R-:W4:Y:S04]  /*7c500*/  LDL.LU.64 R16, [R1+0x1050] ;  /* 0x0010500001107983 */ /* 0x000f280000300a00 */
[----:B--2---:R0:W-:Y:S01]  /*7c510*/  @P2 STG.E.U8 desc[UR40][R18.64], R2 ;  /* 0x0000000212002986 */ /* 0x0041e2000c101128 */
[----:B------:R-:W-:-:S04]  /*7c520*/  LOP3.LUT P2, RZ, R8, 0x10, RZ, 0xc0, !PT ;  /* 0x0000001008ff7812 */ /* 0x000fc8000784c0ff */
[----:B0-----:R-:W-:Y:S01]  /*7c530*/  P2R R2, PR, RZ, 0x4 ;  /* 0x00000004ff027803 */ /* 0x001fe20000000000 */
[----:B------:R-:W2:Y:S01]  /*7c540*/  LDL.LU.64 R18, [R1+0x1068] ;  /* 0x0010680001127983 */ /* 0x000ea20000300a00 */
[----:B------:R-:W-:-:S04]  /*7c550*/  LOP3.LUT P2, RZ, R8, 0x20, RZ, 0xc0, !PT ;  /* 0x0000002008ff7812 */ /* 0x000fc8000784c0ff */
[----:B------:R-:W-:-:S05]  /*7c560*/  P2R R3, PR, RZ, 0x4 ;  /* 0x00000004ff037803 */ /* 0x000fca0000000000 */
[----:B------:R-:W-:Y:S04]  /*7c570*/  STL.64 [R1+0x1f60], R2 ;  /* 0x001f600201007387 */ /* 0x000fe80000100a00 */
[----:B------:R-:W2:Y:S04]  /*7c580*/  LDL.LU R9, [R1+0x1f78] ;  /* 0x001f780001097983 */ /* 0x000ea80000300800 */
[----:B---3--:R0:W-:Y:S04]  /*7c590*/  @P6 STG.E.U8 desc[UR40][R28.64], R7 ;  /* 0x000000071c006986 */ /* 0x0081e8000c101128 */
[----:B0-----:R-:W3:Y:S01]  /*7c5a0*/  LDL.LU.64 R28, [R1+0x1078] ;  /* 0x00107800011c7983 */ /* 0x001ee20000300a00 */
[----:B------:R-:W-:-:S02]  /*7c5b0*/  LOP3.LUT P0, RZ, R8, 0x800, RZ, 0xc0, !PT ;  /* 0x0000080008ff7812 */ /* 0x000fc4000780c0ff */
[----:B------:R-:W-:Y:S02]  /*7c5c0*/  LOP3.LUT P3, RZ, R8, 0x400, RZ, 0xc0, !PT ;  /* 0x0000040008ff7812 */ /* 0x000fe4000786c0ff */
[----:B------:R-:W-:Y:S02]  /*7c5d0*/  PRMT R7, R24, 0x7770, RZ ;  /* 0x0000777018077816 */ /* 0x000fe400000000ff */
[----:B------:R-:W-:Y:S02]  /*7c5e0*/  LOP3.LUT P1, RZ, R8, 0x200, RZ, 0xc0, !PT ;  /* 0x0000020008ff7812 */ /* 0x000fe4000782c0ff */
[----:B------:R-:W-:Y:S02]  /*7c5f0*/  PRMT R11, R24, 0x7771, RZ ;  /* 0x00007771180b7816 */ /* 0x000fe400000000ff */
[C---:B------:R-:W-:Y:S02]  /*7c600*/  LOP3.LUT P4, RZ, R8.reuse, 0x80, RZ, 0xc0, !PT ;  /* 0x0000008008ff7812 */ /* 0x040fe4000788c0ff */
[----:B------:R-:W-:-:S02]  /*7c610*/  LOP3.LUT P5, RZ, R8, 0x40, RZ, 0xc0, !PT ;  /* 0x0000004008ff7812 */ /* 0x000fc400078ac0ff */
[----:B------:R-:W-:Y:S02]  /*7c620*/  P2R R5, PR, RZ, 0x10 ;  /* 0x00000010ff057803 */ /* 0x000fe40000000000 */
[C---:B------:R-:W-:Y:S02]  /*7c630*/  LOP3.LUT P4, RZ, R8.reuse, 0x100, RZ, 0xc0, !PT ;  /* 0x0000010008ff7812 */ /* 0x040fe4000788c0ff */
[C---:B------:R-:W-:Y:S01]  /*7c640*/  LOP3.LUT P6, RZ, R8.reuse, 0x8, RZ, 0xc0, !PT ;  /* 0x0000000808ff7812 */ /* 0x040fe200078cc0ff */
[----:B------:R0:W-:Y:S01]  /*7c650*/  @P0 STG.E.U8 desc[UR40][R22.64], R7 ;  /* 0x0000000716000986 */ /* 0x0001e2000c101128 */
[----:B------:R-:W-:-:S04]  /*7c660*/  LOP3.LUT P0, RZ, R8, 0x2, RZ, 0xc0, !PT ;  /* 0x0000000208ff7812 */ /* 0x000fc8000780c0ff */
[----:B0-----:R-:W-:Y:S02]  /*7c670*/  P2R R7, PR, RZ, 0x1 ;  /* 0x00000001ff077803 */ /* 0x001fe40000000000 */
[C---:B------:R-:W-:Y:S01]  /*7c680*/  LOP3.LUT P0, RZ, R8.reuse, 0x4, RZ, 0xc0, !PT ;  /* 0x0000000408ff7812 */ /* 0x040fe2000780c0ff */
[----:B------:R-:W-:Y:S01]  /*7c690*/  @P3 STG.E.U8 desc[UR40][R26.64], R11 ;  /* 0x0000000b1a003986 */ /* 0x000fe2000c101128 */
[----:B------:R-:W-:Y:S02]  /*7c6a0*/  LOP3.LUT P3, RZ, R8, 0x1, RZ, 0xc0, !PT ;  /* 0x0000000108ff7812 */ /* 0x000fe4000786c0ff */
[----:B------:R-:W-:-:S05]  /*7c6b0*/  PRMT R8, R24, 0x7772, RZ ;  /* 0x0000777218087816 */ /* 0x000fca00000000ff */
[----:B----4-:R-:W-:Y:S04]  /*7c6c0*/  @P1 STG.E.U8 desc[UR40][R20.64], R8 ;  /* 0x0000000814001986 */ /* 0x010fe8000c101128 */
[----:B---3--:R0:W-:Y:S04]  /*7c6d0*/  STL.64 [R1+0x1f68], R28 ;  /* 0x001f681c01007387 */ /* 0x0081e80000100a00 */
[----:B0-----:R-:W3:Y:S04]  /*7c6e0*/  LDL.LU.64 R28, [R1+0x1060] ;  /* 0x00106000011c7983 */ /* 0x001ee80000300a00 */
[----:B------:R-:W4:Y:S04]  /*7c6f0*/  LDL.LU.64 R2, [R1+0x1070] ;  /* 0x0010700001027983 */ /* 0x000f280000300a00 */
[----:B------:R-:W2:Y:S04]  /*7c700*/  LDL.LU.64 R22, [R1+0x1088] ;  /* 0x0010880001167983 */ /* 0x000ea80000300a00 */
[----:B------:R-:W2:Y:S04]  /*7c710*/  LDL.LU.64 R12, [R1+0x1080] ;  /* 0x00108000010c7983 */ /* 0x000ea80000300a00 */
[----:B------:R-:W2:Y:S04]  /*7c720*/  LDL.LU.64 R26, [R1+0x10a8] ;  /* 0x0010a800011a7983 */ /* 0x000ea80000300a00 */
[----:B------:R-:W2:Y:S01]  /*7c730*/  LDL.LU.64 R20, [R1+0x1f70] ;  /* 0x001f700001147983 */ /* 0x000ea20000300a00 */
[----:B------:R-:W-:-:S02]  /*7c740*/  P2R R6, PR, RZ, 0x10 ;  /* 0x00000010ff067803 */ /* 0x000fc40000000000 */
[----:B------:R-:W-:Y:S02]  /*7c750*/  LOP3.LUT P4, RZ, R15, 0x80, RZ, 0xc0, !PT ;  /* 0x000000800fff7812 */ /* 0x000fe4000788c0ff */
[----:B------:R-:W-:-:S11]  /*7c760*/  PRMT R24, R24, 0x7773, RZ ;  /* 0x0000777318187816 */ /* 0x000fd600000000ff */
[----:B------:R0:W-:Y:S01]  /*7c770*/  @P4 STG.E.U8 desc[UR40][R16.64], R24 ;  /* 0x0000001810004986 */ /* 0x0001e2000c101128 */
[----:B------:R-:W-:-:S03]  /*7c780*/  ISETP.NE.AND P4, PT, R6, RZ, PT ;  /* 0x000000ff0600720c */ /* 0x000fc60003f85270 */
[----:B0-----:R-:W4:Y:S01]  /*7c790*/  LDL.LU.64 R16, [R1+0x1098] ;  /* 0x0010980001107983 */ /* 0x001f220000300a00 */
[----:B--2---:R-:W-:-:S09]  /*7c7a0*/  PRMT R6, R20, 0x7770, RZ ;  /* 0x0000777014067816 */ /* 0x004fd200000000ff */
[----:B------:R0:W-:Y:S01]  /*7c7b0*/  @P4 STG.E.U8 desc[UR40][R18.64], R6 ;  /* 0x0000000612004986 */ /* 0x0001e2000c101128 */
[----:B------:R-:W-:Y:S02]  /*7c7c0*/  ISETP.NE.AND P4, PT, R5, RZ, PT ;  /* 0x000000ff0500720c */ /* 0x000fe40003f85270 */
[----:B------:R-:W-:Y:S01]  /*7c7d0*/  PRMT R5, R20, 0x7771, RZ ;  /* 0x0000777114057816 */ /* 0x000fe200000000ff */
[----:B0-----:R-:W2:Y:S10]  /*7c7e0*/  LDL.LU.64 R18, [R1+0x10b0] ;  /* 0x0010b00001127983 */ /* 0x001eb40000300a00 */
[----:B---3--:R0:W-:Y:S04]  /*7c7f0*/  @P4 STG.E.U8 desc[UR40][R28.64], R5 ;  /* 0x000000051c004986 */ /* 0x0081e8000c101128 */
[----:B0-----:R-:W3:Y:S01]  /*7c800*/  LDL.LU.64 R28, [R1+0x1f68] ;  /* 0x001f6800011c7983 */ /* 0x001ee20000300a00 */
[----:B------:R-:W-:-:S02]  /*7c810*/  LOP3.LUT P2, RZ, R15, 0x40, RZ, 0xc0, !PT ;  /* 0x000000400fff7812 */ /* 0x000fc4000784c0ff */
[C---:B------:R-:W-:Y:S02]  /*7c820*/  PRMT R5, R20.reuse, 0x7772, RZ ;  /* 0x0000777214057816 */ /* 0x040fe400000000ff */
[----:B------:R-:W-:-:S03]  /*7c830*/  PRMT R20, R20, 0x7773, RZ ;  /* 0x0000777314147816 */ /* 0x000fc600000000ff */
[----:B---3--:R0:W-:Y:S06]  /*7c840*/  @P5 STG.E.U8 desc[UR40][R28.64], R5 ;  /* 0x000000051c005986 */ /* 0x0081ec000c101128 */
[----:B----4-:R1:W-:Y:S04]  /*7c850*/  @P2 STG.E.U8 desc[UR40][R2.64], R20 ;  /* 0x0000001402002986 */ /* 0x0103e8000c101128 */
[----:B0-----:R-:W3:Y:S04]  /*7c860*/  LDL.LU.64 R28, [R1+0x10b8] ;  /* 0x0010b800011c7983 */ /* 0x001ee80000300a00 */
[----:B-1----:R-:W4:Y:S02]  /*7c870*/  LDL.LU.64 R2, [R1+0x1f60] ;  /* 0x001f600001027983 */ /* 0x002f240000300a00 */
[----:B----4-:R-:W-:-:S02]  /*7c880*/  ISETP.NE.AND P2, PT, R3, RZ, PT ;  /* 0x000000ff0300720c */ /* 0x010fc40003f45270 */
[----:B------:R-:W-:-:S11]  /*7c890*/  PRMT R3, R25, 0x7770, RZ ;  /* 0x0000777019037816 */ /* 0x000fd600000000ff */
[----:B------:R0:W-:Y:S01]  /*7c8a0*/  @P2 STG.E.U8 desc[UR40][R22.64], R3 ;  /* 0x0000000316002986 */ /* 0x0001e2000c101128 */
[----:B------:R-:W-:Y:S02]  /*7c8b0*/  ISETP.NE.AND P2, PT, R2, RZ, PT ;  /* 0x000000ff0200720c */ /* 0x000fe40003f45270 */
[C---:B------:R-:W-:Y:S01]  /*7c8c0*/  PRMT R2, R25.reuse, 0x7771, RZ ;  /* 0x0000777119027816 */ /* 0x040fe200000000ff */
[----:B0-----:R-:W4:Y:S10]  /*7c8d0*/  LDL.LU.64 R22, [R1+0x1f58] ;  /* 0x001f580001167983 */ /* 0x001f340000300a00 */
[----:B------:R0:W-:Y:S02]  /*7c8e0*/  @P2 STG.E.U8 desc[UR40][R12.64], R2 ;  /* 0x000000020c002986 */ /* 0x0001e4000c101128 */
[----:B0-----:R-:W-:-:S02]  /*7c8f0*/  PRMT R2, R25, 0x7772, RZ ;  /* 0x0000777219027816 */ /* 0x001fc400000000ff */
[----:B------:R-:W2:Y:S04]  /*7c900*/  LDL.LU.64 R12, [R1+0x10d0] ;  /* 0x0010d000010c7983 */ /* 0x000ea80000300a00 */
[----:B------:R0:W-:Y:S04]  /*7c910*/  @P6 STG.E.U8 desc[UR40][R26.64], R2 ;  /* 0x000000021a006986 */ /* 0x0001e8000c101128 */
[----:B0-----:R-:W2:Y:S04]  /*7c920*/  LDL.LU.64 R26, [R1+0x1f50] ;  /* 0x001f5000011a7983 */ /* 0x001ea80000300a00 */
[----:B------:R-:W2:Y:S01]  /*7c930*/  LDL.LU.64 R2, [R1+0x10a0] ;  /* 0x0010a00001027983 */ /* 0x000ea20000300a00 */
[----:B------:R-:W-:-:S02]  /*7c940*/  P2R R10, PR, RZ, 0x1 ;  /* 0x00000001ff0a7803 */ /* 0x000fc40000000000 */
[----:B------:R-:W-:Y:S02]  /*7c950*/  LOP3.LUT P0, RZ, R15, 0x20, RZ, 0xc0, !PT ;  /* 0x000000200fff7812 */ /* 0x000fe4000780c0ff */
[----:B------:R-:W-:-:S11]  /*7c960*/  PRMT R25, R25, 0x7773, RZ ;  /* 0x0000777319197816 */ /* 0x000fd600000000ff */
[----:B--2---:R0:W-:Y:S01]  /*7c970*/  @P0 STG.E.U8 desc[UR40][R2.64], R25 ;  /* 0x0000001902000986 */ /* 0x0041e2000c101128 */
[----:B------:R-:W-:Y:S02]  /*7c980*/  ISETP.NE.AND P0, PT, R10, RZ, PT ;  /* 0x000000ff0a00720c */ /* 0x000fe40003f05270 */
[----:B0-----:R-:W-:Y:S01]  /*7c990*/  PRMT R2, R21, 0x7770, RZ ;  /* 0x0000777015027816 */ /* 0x001fe200000000ff */
[----:B------:R-:W2:Y:S04]  /*7c9a0*/  LDL.LU.64 R24, [R1+0x10c8] ;  /* 0x0010c80001187983 */ /* 0x000ea80000300a00 */
[----:B------:R-:W2:Y:S06]  /*7c9b0*/  LDL.LU.64 R10, [R1+0x10c0] ;  /* 0x0010c000010a7983 */ /* 0x000eac0000300a00 */
[----:B------:R0:W-:Y:S01]  /*7c9c0*/  @P0 STG.E.U8 desc[UR40][R16.64], R2 ;  /* 0x0000000210000986 */ /* 0x0001e2000c101128 */
[----:B------:R-:W-:-:S02]  /*7c9d0*/  ISETP.NE.AND P0, PT, R7, RZ, PT ;  /* 0x000000ff0700720c */ /* 0x000fc40003f05270 */
[----:B0-----:R-:W-:Y:S01]  /*7c9e0*/  PRMT R2, R21, 0x7771, RZ ;  /* 0x0000777115027816 */ /* 0x001fe200000000ff */
[----:B------:R-:W4:Y:S10]  /*7c9f0*/  LDL.LU.64 R16, [R1+0x10e8] ;  /* 0x0010e80001107983 */ /* 0x000f340000300a00 */
[----:B------:R0:W-:Y:S04]  /*7ca00*/  @P0 STG.E.U8 desc[UR40][R18.64], R2 ;  /* 0x0000000212000986 */ /* 0x0001e8000c101128 */
[----:B0-----:R-:W4:Y:S01]  /*7ca10*/  LDL.LU.64 R18, [R1+0x10e0] ;  /* 0x0010e00001127983 */ /* 0x001f220000300a00 */
[----:B------:R-:W-:-:S02]  /*7ca20*/  LOP3.LUT P1, RZ, R15, 0x10, RZ, 0xc0, !PT ;  /* 0x000000100fff7812 */ /* 0x000fc4000782c0ff */
[C---:B------:R-:W-:Y:S02]  /*7ca30*/  LOP3.LUT P4, RZ, R0.reuse, 0x80000000, RZ, 0xc0, !PT ;  /* 0x8000000000ff7812 */ /* 0x040fe4000788c0ff */
[----:B------:R-:W-:Y:S02]  /*7ca40*/  LOP3.LUT P5, RZ, R0, 0x40000000, RZ, 0xc0, !PT ;  /* 0x4000000000ff7812 */ /* 0x000fe400078ac0ff */
[C---:B------:R-:W-:Y:S02]  /*7ca50*/  PRMT R2, R21.reuse, 0x7772, RZ ;  /* 0x0000777215027816 */ /* 0x040fe400000000ff */
[----:B------:R-:W-:Y:S02]  /*7ca60*/  PRMT R21, R21, 0x7773, RZ ;  /* 0x0000777315157816 */ /* 0x000fe400000000ff */
[----:B------:R-:W-:Y:S02]  /*7ca70*/  PRMT R5, R26, 0x7770, RZ ;  /* 0x000077701a057816 */ /* 0x000fe400000000ff */
[----:B------:R-:W-:-:S02]  /*7ca80*/  LOP3.LUT P2, RZ, R0, 0x20000000, RZ, 0xc0, !PT ;  /* 0x2000000000ff7812 */ /* 0x000fc4000784c0ff */
[----:B------:R-:W-:Y:S02]  /*7ca90*/  LOP3.LUT P6, RZ, R15, 0x8, RZ, 0xc0, !PT ;  /* 0x000000080fff7812 */ /* 0x000fe400078cc0ff */
[----:B------:R-:W-:Y:S02]  /*7caa0*/  PRMT R7, R26, 0x7772, RZ ;  /* 0x000077721a077816 */ /* 0x000fe400000000ff */
[C---:B------:R-:W-:Y:S01]  /*7cab0*/  LOP3.LUT P0, RZ, R0.reuse, 0x10000000, RZ, 0xc0, !PT ;  /* 0x1000000000ff7812 */ /* 0x040fe2000780c0ff */
[----:B--2---:R0:W-:Y:S04]  /*7cac0*/  @P3 STG.E.U8 desc[UR40][R10.64], R2 ;  /* 0x000000020a003986 */ /* 0x0041e8000c101128 */
[----:B---3--:R-:W-:Y:S04]  /*7cad0*/  @P1 STG.E.U8 desc[UR40][R28.64], R21 ;  /* 0x000000151c001986 */ /* 0x008fe8000c101128 */
[----:B------:R1:W-:Y:S01]  /*7cae0*/  @P4 STG.E.U8 desc[UR40][R24.64], R5 ;  /* 0x0000000518004986 */ /* 0x0003e2000c101128 */
[----:B------:R-:W-:-:S03]  /*7caf0*/  LOP3.LUT P1, RZ, R0, 0x2000000, RZ, 0xc0, !PT ;  /* 0x0200000000ff7812 */ /* 0x000fc6000782c0ff */
[----:B0-----:R-:W2:Y:S01]  /*7cb00*/  LDL.LU.64 R10, [R1+0x10f8] ;  /* 0x0010f800010a7983 */ /* 0x001ea20000300a00 */
[----:B-1----:R-:W-:-:S03]  /*7cb10*/  PRMT R5, R26, 0x7771, RZ ;  /* 0x000077711a057816 */ /* 0x002fc600000000ff */
[----:B------:R-:W3:Y:S01]  /*7cb20*/  LDL.LU.64 R28, [R1+0x10f0] ;  /* 0x0010f000011c7983 */ /* 0x000ee20000300a00 */
[----:B------:R-:W-:-:S03]  /*7cb30*/  PRMT R26, R26, 0x7773, RZ ;  /* 0x000077731a1a7816 */ /* 0x000fc600000000ff */
[----:B------:R0:W-:Y:S01]  /*7cb40*/  @P5 STG.E.U8 desc[UR40][R12.64], R5 ;  /* 0x000000050c005986 */ /* 0x0001e2000c101128 */
[----:B------:R-:W-:Y:S02]  /*7cb50*/  LOP3.LUT P5, RZ, R0, 0x400000, RZ, 0xc0, !PT ;  /* 0x0040000000ff7812 */ /* 0x000fe400078ac0ff */
[----:B------:R-:W-:Y:S01]  /*7cb60*/  P2R R2, PR, RZ, 0x2 ;  /* 0x00000002ff027803 */ /* 0x000fe20000000000 */
[----:B----4-:R1:W-:Y:S01]  /*7cb70*/  @P2 STG.E.U8 desc[UR40][R16.64], R7 ;  /* 0x0000000710002986 */ /* 0x0103e2000c101128 */
[----:B------:R-:W-:-:S03]  /*7cb80*/  LOP3.LUT P1, RZ, R15, 0x4, RZ, 0xc0, !PT ;  /* 0x000000040fff7812 */ /* 0x000fc6000782c0ff */
[----:B------:R4:W-:Y:S01]  /*7cb90*/  @P6 STG.E.U8 desc[UR40][R18.64], R26 ;  /* 0x0000001a12006986 */ /* 0x0009e2000c101128 */
[----:B------:R-:W-:Y:S02]  /*7cba0*/  LOP3.LUT P6, RZ, R9, 0x100000, RZ, 0xc0, !PT ;  /* 0x0010000009ff7812 */ /* 0x000fe400078cc0ff */
[----:B0-----:R-:W-:Y:S01]  /*7cbb0*/  P2R R5, PR, RZ, 0x20 ;  /* 0x00000020ff057803 */ /* 0x001fe20000000000 */
[----:B------:R-:W3:Y:S01]  /*7cbc0*/  LDL.LU.64 R12, [R1+0x1108] ;  /* 0x00110800010c7983 */ /* 0x000ee20000300a00 */
[----:B------:R-:W-:Y:S02]  /*7cbd0*/  LOP3.LUT P5, RZ, R15, 0x2, RZ, 0xc0, !PT ;  /* 0x000000020fff7812 */ /* 0x000fe400078ac0ff */
[----:B------:R-:W-:Y:S01]  /*7cbe0*/  P2R R3, PR, RZ, 0x2 ;  /* 0x00000002ff037803 */ /* 0x000fe20000000000 */
[----:B------:R-:W3:Y:S01]  /*7cbf0*/  LDL.LU.64 R24, [R1+0x1100] ;  /* 0x0011000001187983 */ /* 0x000ee20000300a00 */
[----:B------:R-:W-:Y:S02]  /*7cc00*/  P2R R6, PR, RZ, 0x20 ;  /* 0x00000020ff067803 */ /* 0x000fe40000000000 */
[C---:B------:R-:W-:Y:S01]  /*7cc10*/  LOP3.LUT P3, RZ, R0.reuse, 0x8000000, RZ, 0xc0, !PT ;  /* 0x0800000000ff7812 */ /* 0x040fe2000786c0ff */
[----:B-1----:R-:W3:Y:S01]  /*7cc20*/  LDL.LU.64 R16, [R1+0x1120] ;  /* 0x0011200001107983 */ /* 0x002ee20000300a00 */
[----:B------:R-:W-:-:S02]  /*7cc30*/  LOP3.LUT P1, RZ, R0, 0x4000000, RZ, 0xc0, !PT ;  /* 0x0400000000ff7812 */ /* 0x000fc4000782c0ff */
[C---:B------:R-:W-:Y:S01]  /*7cc40*/  LOP3.LUT P4, RZ, R0.reuse, 0x1000000, RZ, 0xc0, !PT ;  /* 0x0100000000ff7812 */ /* 0x040fe2000788c0ff */
[----:B----4-:R-:W4:Y:S01]  /*7cc50*/  LDL.LU.64 R18, [R1+0x1130] ;  /* 0x0011300001127983 */ /* 0x010f220000300a00 */
[C---:B------:R-:W-:Y:S02]  /*7cc60*/  LOP3.LUT P5, RZ, R0.reuse, 0x800000, RZ, 0xc0, !PT ;  /* 0x0080000000ff7812 */ /* 0x040fe400078ac0ff */
[----:B------:R-:W-:Y:S01]  /*7cc70*/  LOP3.LUT P2, RZ, R0, 0x200000, RZ, 0xc0, !PT ;  /* 0x0020000000ff7812 */ /* 0x000fe2000784c0ff */
[----:B------:R-:W4:Y:S01]  /*7cc80*/  LDL.LU.64 R20, [R1+0x1128] ;  /* 0x0011280001147983 */ /* 0x000f220000300a00 */
[----:B------:R-:W-:Y:S02]  /*7cc90*/  P2R R0, PR, RZ, 0x40 ;  /* 0x00000040ff007803 */ /* 0x000fe40000000000 */
[----:B------:R-:W-:Y:S02]  /*7cca0*/  LOP3.LUT P6, RZ, R15, 0x1, RZ, 0xc0, !PT ;  /* 0x000000010fff7812 */ /* 0x000fe400078cc0ff */
[----:B------:R-:W4:Y:S01]  /*7ccb0*/  LDL.LU.64 R14, [R1+0x1110] ;  /* 0x00111000010e7983 */ /* 0x000f220000300a00 */
[----:B------:R-:W-:-:S05]  /*7ccc0*/  PRMT R8, R22, 0x7770, RZ ;  /* 0x0000777016087816 */ /* 0x000fca00000000ff */
[----:B--2---:R0:W-:Y:S02]  /*7ccd0*/  @P0 STG.E.U8 desc[UR40][R10.64], R8 ;  /* 0x000000080a000986 */ /* 0x0041e4000c101128 */
[----:B0-----:R-:W-:-:S05]  /*7cce0*/  PRMT R8, R22, 0x7771, RZ ;  /* 0x0000777116087816 */ /* 0x001fca00000000ff */
[----:B---3--:R0:W-:Y:S02]  /*7ccf0*/  @P3 STG.E.U8 desc[UR40][R28.64], R8 ;  /* 0x000000081c003986 */ /* 0x0081e4000c101128 */
[C---:B0-----:R-:W-:Y:S02]  /*7cd00*/  PRMT R8, R22.reuse, 0x7772, RZ ;  /* 0x0000777216087816 */ /* 0x041fe400000000ff */
[----:B------:R-:W2:Y:S01]  /*7cd10*/  LDL.LU.64 R28, [R1+0x1140] ;  /* 0x00114000011c7983 */ /* 0x000ea20000300a00 */
[----:B------:R-:W-:-:S03]  /*7cd20*/  PRMT R22, R22, 0x7773, RZ ;  /* 0x0000777316167816 */ /* 0x000fc600000000ff */
[----:B------:R-:W3:Y:S04]  /*7cd30*/  LDL.LU.64 R10, [R1+0x1138] ;  /* 0x00113800010a7983 */ /* 0x000ee80000300a00 */
[----:B----4-:R-:W-:Y:S01]  /*7cd40*/  @P1 STG.E.U8 desc[UR40][R14.64], R8 ;  /* 0x000000080e001986 */ /* 0x010fe2000c101128 */
[----:B------:R-:W-:-:S13]  /*7cd50*/  ISETP.NE.AND P1, PT, R3, RZ, PT ;  /* 0x000000ff0300720c */ /* 0x000fda0003f25270 */
[----:B------:R0:W-:Y:S01]  /*7cd60*/  @P1 STG.E.U8 desc[UR40][R12.64], R22 ;  /* 0x000000160c001986 */ /* 0x0001e2000c101128 */
[----:B------:R-:W-:Y:S02]  /*7cd70*/  ISETP.NE.AND P1, PT, R2, RZ, PT ;  /* 0x000000ff0200720c */ /* 0x000fe40003f25270 */
[C---:B------:R-:W-:Y:S01]  /*7cd80*/  PRMT R2, R27.reuse, 0x7770, RZ ;  /* 0x000077701b027816 */ /* 0x040fe200000000ff */
[----:B0-----:R-:W4:Y:S10]  /*7cd90*/  LDL.LU R12, [R1+0x1a0] ;  /* 0x0001a000010c7983 */ /* 0x001f340000300800 */
[----:B------:R0:W-:Y:S04]  /*7cda0*/  @P1 STG.E.U8 desc[UR40][R24.64], R2 ;  /* 0x0000000218001986 */ /* 0x0001e8000c101128 */
[----:B0-----:R-:W2:Y:S01]  /*7cdb0*/  LDL.LU.64 R24, [R1+0x1148] ;  /* 0x0011480001187983 */ /* 0x001ea20000300a00 */
[----:B------:R-:W-:-:S05]  /*7cdc0*/  PRMT R2, R27, 0x7771, RZ ;  /* 0x000077711b027816 */ /* 0x000fca00000000ff */
[----:B------:R0:W-:Y:S02]  /*7cdd0*/  @P4 STG.E.U8 desc[UR40][R16.64], R2 ;  /* 0x0000000210004986 */ /* 0x0001e4000c101128 */
[----:B0-----:R-:W-:-:S05]  /*7cde0*/  PRMT R2, R27, 0x7772, RZ ;  /* 0x000077721b027816 */ /* 0x001fca00000000ff */
[----:B------:R-:W-:Y:S01]  /*7cdf0*/  @P5 STG.E.U8 desc[UR40][R18.64], R2 ;  /* 0x0000000212005986 */ /* 0x000fe2000c101128 */
[----:B------:R-:W-:Y:S02]  /*7ce00*/  ISETP.NE.AND P5, PT, R6, RZ, PT ;  /* 0x000000ff0600720c */ /* 0x000fe40003fa5270 */
[----:B------:R-:W-:Y:S01]  /*7ce10*/  PRMT R27, R27, 0x7773, RZ ;  /* 0x000077731b1b7816 */ /* 0x000fe200000000ff */
[----:B--2---:R0:W-:Y:S04]  /*7ce20*/  STL.64 [R1+0x1f48], R24 ;  /* 0x001f481801007387 */ /* 0x0041e80000100a00 */
[----:B0-----:R-:W2:Y:S06]  /*7ce30*/  LDL.LU.64 R24, [R1+0x1158] ;  /* 0x0011580001187983 */ /* 0x001eac0000300a00 */
[----:B------:R0:W-:Y:S01]  /*7ce40*/  @P5 STG.E.U8 desc[UR40][R20.64], R27 ;  /* 0x0000001b14005986 */ /* 0x0001e2000c101128 */
[----:B------:R-:W-:-:S02]  /*7ce50*/  ISETP.NE.AND P5, PT, R5, RZ, PT ;  /* 0x000000ff0500720c */ /* 0x000fc40003fa5270 */
[----:B------:R-:W-:Y:S01]  /*7ce60*/  PRMT R2, R23, 0x7770, RZ ;  /* 0x0000777017027816 */ /* 0x000fe200000000ff */
[----:B------:R-:W4:Y:S01]  /*7ce70*/  LDL.LU.64 R16, [R1+0x1160] ;  /* 0x0011600001107983 */ /* 0x000f220000300a00 */
[----:B------:R-:W-:Y:S02]  /*7ce80*/  P2R R7, PR, RZ, 0x40 ;  /* 0x00000040ff077803 */ /* 0x000fe40000000000 */
[----:B------:R-:W-:Y:S01]  /*7ce90*/  LOP3.LUT P6, RZ, R9, 0x200000, RZ, 0xc0, !PT ;  /* 0x0020000009ff7812 */ /* 0x000fe200078cc0ff */
[----:B------:R-:W4:Y:S04]  /*7cea0*/  LDL.LU.64 R18, [R1+0x1168] ;  /* 0x0011680001127983 */ /* 0x000f280000300a00 */
[----:B0-----:R-:W4:Y:S04]  /*7ceb0*/  LDL.LU.64 R26, [R1+0x1150] ;  /* 0x00115000011a7983 */ /* 0x001f280000300a00 */
[----:B------:R0:W-:Y:S04]  /*7cec0*/  @P5 STG.E.U8 desc[UR40][R28.64], R2 ;  /* 0x000000021c005986 */ /* 0x0001e8000c101128 */
[----:B------:R-:W4:Y:S04]  /*7ced0*/  LDL.LU.64 R14, [R1+0x1118] ;  /* 0x00111800010e7983 */ /* 0x000f280000300a00 */
[----:B------:R-:W4:Y:S01]  /*7cee0*/  LDL.LU R13, [R1+0x1c0] ;  /* 0x0001c000010d7983 */ /* 0x000f220000300800 */
[----:B0-----:R-:W-:-:S03]  /*7cef0*/  PRMT R2, R23, 0x7771, RZ ;  /* 0x0000777117027816 */ /* 0x001fc600000000ff */
[----:B------:R-:W4:Y:S04]  /*7cf00*/  LDL.LU.64 R28, [R1+0x1180] ;  /* 0x00118000011c7983 */ /* 0x000f280000300a00 */
[----:B---3--:R0:W-:Y:S04]  /*7cf10*/  @P2 STG.E.U8 desc[UR40][R10.64], R2 ;  /* 0x000000020a002986 */ /* 0x0081e8000c101128 */
[----:B------:R-:W3:Y:S01]  /*7cf20*/  LDL.LU.64 R20, [R1+0x1178] ;  /* 0x0011780001147983 */ /* 0x000ee20000300a00 */
[----:B0-----:R-:W-:-:S03]  /*7cf30*/  PRMT R2, R23, 0x7772, RZ ;  /* 0x0000777217027816 */ /* 0x001fc600000000ff */
[----:B------:R-:W3:Y:S04]  /*7cf40*/  LDL.LU.64 R10, [R1+0x1190] ;  /* 0x00119000010a7983 */ /* 0x000ee80000300a00 */
[----:B--2---:R0:W-:Y:S04]  /*7cf50*/  @P6 STG.E.U8 desc[UR40][R24.64], R2 ;  /* 0x0000000218006986 */ /* 0x0041e8000c101128 */
[----:B0-----:R-:W2:Y:S01]  /*7cf60*/  LDL.LU.64 R24, [R1+0x1f48] ;  /* 0x001f480001187983 */ /* 0x001ea20000300a00 */
[----:B------:R-:W-:Y:S02]  /*7cf70*/  ISETP.NE.AND P6, PT, R7, RZ, PT ;  /* 0x000000ff0700720c */ /* 0x000fe40003fc5270 */
[----:B------:R-:W-:-:S11]  /*7cf80*/  PRMT R23, R23, 0x7773, RZ ;  /* 0x0000777317177816 */ /* 0x000fd600000000ff */
[----:B----4-:R-:W-:Y:S01]  /*7cf90*/  @P6 STG.E.U8 desc[UR40][R26.64], R23 ;  /* 0x000000171a006986 */ /* 0x010fe2000c101128 */
[----:B------:R-:W-:Y:S02]  /*7cfa0*/  ISETP.NE.AND P6, PT, R0, RZ, PT ;  /* 0x000000ff0000720c */ /* 0x000fe40003fc5270 */
[----:B------:R-:W-:Y:S02]  /*7cfb0*/  PRMT R0, R12, 0x7770, RZ ;  /* 0x000077700c007816 */ /* 0x000fe400000000ff */
[C---:B------:R-:W-:Y:S02]  /*7cfc0*/  LOP3.LUT P0, RZ, R9.reuse, 0x80000, RZ, 0xc0, !PT ;  /* 0x0008000009ff7812 */ /* 0x040fe4000780c0ff */
[C---:B------:R-:W-:Y:S02]  /*7cfd0*/  LOP3.LUT P3, RZ, R9.reuse, 0x40000, RZ, 0xc0, !PT ;  /* 0x0004000009ff7812 */ /* 0x040fe4000786c0ff */
[----:B------:R-:W-:-:S05]  /*7cfe0*/  LOP3.LUT P1, RZ, R9, 0x20000, RZ, 0xc0, !PT ;  /* 0x0002000009ff7812 */ /* 0x000fca000782c0ff */
[----:B--2---:R0:W-:Y:S04]  /*7cff0*/  @P6 STG.E.U8 desc[UR40][R24.64], R0 ;  /* 0x0000000018006986 */ /* 0x0041e8000c101128 */
[----:B0-----:R-:W2:Y:S01]  /*7d000*/  LDL.LU.64 R24, [R1+0x1198] ;  /* 0x0011980001187983 */ /* 0x001ea20000300a00 */
[----:B------:R-:W-:-:S03]  /*7d010*/  PRMT R0, R12, 0x7771, RZ ;  /* 0x000077710c007816 */ /* 0x000fc600000000ff */
[----:B------:R-:W4:Y:S04]  /*7d020*/  LDL.LU R22, [R1+0x1a4] ;  /* 0x0001a40001167983 */ /* 0x000f280000300800 */
[----:B------:R0:W-:Y:S01]  /*7d030*/  @P0 STG.E.U8 desc[UR40][R16.64], R0 ;  /* 0x0000000010000986 */ /* 0x0001e2000c101128 */
[----:B------:R-:W-:Y:S02]  /*7d040*/  LOP3.LUT P0, RZ, R4, 0x40000000, RZ, 0xc0, !PT ;  /* 0x4000000004ff7812 */ /* 0x000fe4000780c0ff */
[C---:B0-----:R-:W-:Y:S01]  /*7d050*/  PRMT R0, R12.reuse, 0x7772, RZ ;  /* 0x000077720c007816 */ /* 0x041fe200000000ff */
[----:B------:R-:W4:Y:S04]  /*7d060*/  LDL.LU.64 R16, [R1+0x1170] ;  /* 0x0011700001107983 */ /* 0x000f280000300a00 */
[----:B------:R0:W-:Y:S02]  /*7d070*/  @P3 STG.E.U8 desc[UR40][R18.64], R0 ;  /* 0x0000000012003986 */ /* 0x0001e4000c101128 */
[----:B0-----:R-:W-:-:S02]  /*7d080*/  PRMT R0, R12, 0x7773, RZ ;  /* 0x000077730c007816 */ /* 0x001fc400000000ff */
[----:B------:R-:W4:Y:S04]  /*7d090*/  LDL.LU.64 R18, [R1+0x1188] ;  /* 0x0011880001127983 */ /* 0x000f280000300a00 */
[----:B------:R-:W-:Y:S04]  /*7d0a0*/  @P0 STG.E.U8 desc[UR40][R14.64], R0 ;  /* 0x000000000e000986 */ /* 0x000fe8000c101128 */
[----:B------:R-:W0:Y:S01]  /*7d0b0*/  LDS.128 R12, [R13] ;  /* 0x000000000d0c7984 */ /* 0x000e220000000c00 */
[C---:B------:R-:W-:Y:S02]  /*7d0c0*/  LOP3.LUT P0, RZ, R9.reuse, 0x10000, RZ, 0xc0, !PT ;  /* 0x0001000009ff7812 */ /* 0x040fe4000780c0ff */
[----:B------:R-:W-:-:S02]  /*7d0d0*/  LOP3.LUT P4, RZ, R9, 0x8000, RZ, 0xc0, !PT ;  /* 0x0000800009ff7812 */ /* 0x000fc4000788c0ff */
[----:B0-----:R-:W-:Y:S01]  /*7d0e0*/  PRMT R0, R12, 0x7770, RZ ;  /* 0x000077700c007816 */ /* 0x001fe200000000ff */
[----:B------:R-:W-:Y:S04]  /*7d0f0*/  STL.64 [R1+0x1f40], R14 ;  /* 0x001f400e01007387 */ /* 0x000fe80000100a00 */
[----:B------:R0:W-:Y:S04]  /*7d100*/  @P1 STG.E.U8 desc[UR40][R28.64], R0 ;  /* 0x000000001c001986 */ /* 0x0001e8000c101128 */
[----:B0-----:R-:W4:Y:S04]  /*7d110*/  LDL.LU.64 R28, [R1+0x11a8] ;  /* 0x0011a800011c7983 */ /* 0x001f280000300a00 */
[----:B------:R-:W4:Y:S01]  /*7d120*/  LDL.LU.64 R6, [R1+0x11a0] ;  /* 0x0011a00001067983 */ /* 0x000f220000300a00 */
[----:B------:R-:W-:-:S02]  /*7d130*/  LOP3.LUT P1, RZ, R4, 0x20000000, RZ, 0xc0, !PT ;  /* 0x2000000004ff7812 */ /* 0x000fc4000782c0ff */
[C---:B------:R-:W-:Y:S01]  /*7d140*/  PRMT R0, R12.reuse, 0x7771, RZ ;  /* 0x000077710c007816 */ /* 0x040fe200000000ff */
[----:B------:R-:W4:Y:S04]  /*7d150*/  LDL.LU.64 R26, [R1+0x11b8] ;  /* 0x0011b800011a7983 */ /* 0x000f280000300a00 */
[----:B---3--:R0:W-:Y:S02]  /*7d160*/  @P0 STG.E.U8 desc[UR40][R20.64], R0 ;  /* 0x0000000014000986 */ /* 0x0081e4000c101128 */
[C---:B0-----:R-:W-:Y:S02]  /*7d170*/  PRMT R0, R12.reuse, 0x7772, RZ ;  /* 0x000077720c007816 */ /* 0x041fe400000000ff */
[----:B------:R-:W3:Y:S01]  /*7d180*/  LDL.LU.64 R20, [R1+0x11b0] ;  /* 0x0011b00001147983 */ /* 0x000ee20000300a00 */
[----:B------:R-:W-:-:S03]  /*7d190*/  PRMT R12, R12, 0x7773, RZ ;  /* 0x000077730c0c7816 */ /* 0x000fc600000000ff */
[----:B------:R0:W-:Y:S04]  /*7d1a0*/  @P4 STG.E.U8 desc[UR40][R10.64], R0 ;  /* 0x000000000a004986 */ /* 0x0001e8000c101128 */
[----:B0-----:R-:W3:Y:S04]  /*7d1b0*/  LDL.LU.64 R10, [R1+0x11d0] ;  /* 0x0011d000010a7983 */ /* 0x001ee80000300a00 */
[----:B--2---:R0:W-:Y:S04]  /*7d1c0*/  @P1 STG.E.U8 desc[UR40][R24.64], R12 ;  /* 0x0000000c18001986 */ /* 0x0041e8000c101128 */
[----:B0-----:R-:W2:Y:S01]  /*7d1d0*/  LDL.LU.64 R24, [R1+0x11c8] ;  /* 0x0011c80001187983 */ /* 0x001ea20000300a00 */
[----:B------:R-:W-:-:S02]  /*7d1e0*/  LOP3.LUT P2, RZ, R9, 0x4000, RZ, 0xc0, !PT ;  /* 0x0000400009ff7812 */ /* 0x000fc4000784c0ff */
[C---:B------:R-:W-:Y:S02]  /*7d1f0*/  LOP3.LUT P5, RZ, R9.reuse, 0x2000, RZ, 0xc0, !PT ;  /* 0x0000200009ff7812 */ /* 0x040fe400078ac0ff */
[C---:B----4-:R-:W-:Y:S02]  /*7d200*/  PRMT R2, R22.reuse, 0x7770, RZ ;  /* 0x0000777016027816 */ /* 0x050fe400000000ff */
[----:B------:R-:W-:Y:S02]  /*7d210*/  LOP3.LUT P6, RZ, R9, 0x1000, RZ, 0xc0, !PT ;  /* 0x0000100009ff7812 */ /* 0x000fe400078cc0ff */
[----:B------:R-:W-:-:S05]  /*7d220*/  PRMT R5, R22, 0x7772, RZ ;  /* 0x0000777216057816 */ /* 0x000fca00000000ff */
[----:B------:R0:W-:Y:S01]  /*7d230*/  @P2 STG.E.U8 desc[UR40][R16.64], R2 ;  /* 0x0000000210002986 */ /* 0x0001e2000c101128 */
[----:B------:R-:W-:Y:S02]  /*7d240*/  LOP3.LUT P2, RZ, R4, 0x10000000, RZ, 0xc0, !PT ;  /* 0x1000000004ff7812 */ /* 0x000fe4000784c0ff */
[C---:B------:R-:W-:Y:S02]  /*7d250*/  LOP3.LUT P3, RZ, R9.reuse, 0x800, RZ, 0xc0, !PT ;  /* 0x0000080009ff7812 */ /* 0x040fe4000786c0ff */
[----:B0-----:R-:W-:Y:S01]  /*7d260*/  PRMT R2, R22, 0x7771, RZ ;  /* 0x0000777116027816 */ /* 0x001fe200000000ff */
[----:B------:R-:W4:Y:S04]  /*7d270*/  LDL.LU.64 R16, [R1+0x11c0] ;  /* 0x0011c00001107983 */ /* 0x000f280000300a00 */
[----:B------:R0:W-:Y:S01]  /*7d280*/  @P5 STG.E.U8 desc[UR40][R18.64], R2 ;  /* 0x0000000212005986 */ /* 0x0001e2000c101128 */
[----:B------:R-:W-:-:S03]  /*7d290*/  LOP3.LUT P5, RZ, R9, 0x8, RZ, 0xc0, !PT ;  /* 0x0000000809ff7812 */ /* 0x000fc600078ac0ff */
[----:B0-----:R-:W4:Y:S04]  /*7d2a0*/  LDL.LU.64 R18, [R1+0x11e0] ;  /* 0x0011e00001127983 */ /* 0x001f280000300a00 */
[----:B------:R-:W4:Y:S01]  /*7d2b0*/  LDL.LU R8, [R1+0x1a8] ;  /* 0x0001a80001087983 */ /* 0x000f220000300800 */
[C---:B------:R-:W-:Y:S02]  /*7d2c0*/  LOP3.LUT P1, RZ, R9.reuse, 0x200, RZ, 0xc0, !PT ;  /* 0x0000020009ff7812 */ /* 0x040fe4000782c0ff */
[----:B------:R-:W-:Y:S02]  /*7d2d0*/  P2R R2, PR, RZ, 0x20 ;  /* 0x00000020ff027803 */ /* 0x000fe40000000000 */
[----:B------:R-:W-:-:S04]  /*7d2e0*/  LOP3.LUT P5, RZ, R9, 0x10, RZ, 0xc0, !PT ;  /* 0x0000001009ff7812 */ /* 0x000fc800078ac0ff */
[----:B------:R-:W-:-:S05]  /*7d2f0*/  P2R R3, PR, RZ, 0x20 ;  /* 0x00000020ff037803 */ /* 0x000fca0000000000 */
[----:B------:R-:W-:Y:S04]  /*7d300*/  STL.64 [R1+0x1f38], R2 ;  /* 0x001f380201007387 */ /* 0x000fe80000100a00 */
[----:B------:R0:W-:Y:S02]  /*7d310*/  @P6 STG.E.U8 desc[UR40][R28.64], R5 ;  /* 0x000000051c006986 */ /* 0x0001e4000c101128 */
[----:B0-----:R-:W-:Y:S02]  /*7d320*/  PRMT R5, R22, 0x7773, RZ ;  /* 0x0000777316057816 */ /* 0x001fe400000000ff */
[----:B------:R-:W4:Y:S04]  /*7d330*/  LDL.LU.64 R28, [R1+0x11d8] ;  /* 0x0011d800011c7983 */ /* 0x000f280000300a00 */
[----:B------:R0:W-:Y:S01]  /*7d340*/  @P2 STG.E.U8 desc[UR40][R6.64], R5 ;  /* 0x0000000506002986 */ /* 0x0001e2000c101128 */
[----:B------:R-:W-:-:S03]  /*7d350*/  LOP3.LUT P2, RZ, R9, 0x400, RZ, 0xc0, !PT ;  /* 0x0000040009ff7812 */ /* 0x000fc6000784c0ff */
[----:B------:R-:W4:Y:S04]  /*7d360*/  LDL.LU.64 R14, [R1+0x10d8] ;  /* 0x0010d800010e7983 */ /* 0x000f280000300a00 */
[----:B------:R-:W4:Y:S01]  /*7d370*/  LDL.LU.64 R2, [R1+0x1090] ;  /* 0x0010900001027983 */ /* 0x000f220000300a00 */
[----:B0-----:R-:W-:-:S05]  /*7d380*/  PRMT R5, R13, 0x7770, RZ ;  /* 0x000077700d057816 */ /* 0x001fca00000000ff */
[----:B------:R0:W-:Y:S01]  /*7d390*/  @P3 STG.E.U8 desc[UR40][R26.64], R5 ;  /* 0x000000051a003986 */ /* 0x0001e2000c101128 */
[----:B------:R-:W-:Y:S02]  /*7d3a0*/  LOP3.LUT P3, RZ, R4, 0x8000000, RZ, 0xc0, !PT ;  /* 0x0800000004ff7812 */ /* 0x000fe4000786c0ff */
[----:B0-----:R-:W-:-:S05]  /*7d3b0*/  PRMT R5, R13, 0x7771, RZ ;  /* 0x000077710d057816 */ /* 0x001fca00000000ff */
[----:B---3--:R0:W-:Y:S02]  /*7d3c0*/  @P2 STG.E.U8 desc[UR40][R20.64], R5 ;  /* 0x0000000514002986 */ /* 0x0081e4000c101128 */
[C---:B0-----:R-:W-:Y:S02]  /*7d3d0*/  PRMT R5, R13.reuse, 0x7772, RZ ;  /* 0x000077720d057816 */ /* 0x041fe400000000ff */
[----:B------:R-:W-:-:S03]  /*7d3e0*/  PRMT R13, R13, 0x7773, RZ ;  /* 0x000077730d0d7816 */ /* 0x000fc600000000ff */
[----:B------:R-:W-:Y:S04]  /*7d3f0*/  @P1 STG.E.U8 desc[UR40][R10.64], R5 ;  /* 0x000000050a001986 */ /* 0x000fe8000c101128 */
[----:B--2---:R0:W-:Y:S04]  /*7d400*/  @P3 STG.E.U8 desc[UR40][R24.64], R13 ;  /* 0x0000000d18003986 */ /* 0x0041e8000c101128 */
[----:B0-----:R-:W2:Y:S01]  /*7d410*/  LDL.LU.64 R12, [R1+0xfd0] ;  /* 0x000fd000010c7983 */ /* 0x001ea20000300a00 */
[C---:B------:R-:W-:Y:S02]  /*7d420*/  LOP3.LUT P0, RZ, R9.reuse, 0x100, RZ, 0xc0, !PT ;  /* 0x0000010009ff7812 */ /* 0x040fe4000780c0ff */
[----:B------:R-:W-:-:S04]  /*7d430*/  LOP3.LUT P4, RZ, R9, 0x40, RZ, 0xc0, !PT ;  /* 0x0000004009ff7812 */ /* 0x000fc8000788c0ff */
[----:B------:R-:W-:Y:S02]  /*7d440*/  P2R R0, PR, RZ, 0x10 ;  /* 0x00000010ff007803 */ /* 0x000fe40000000000 */
[----:B------:R-:W-:Y:S02]  /*7d450*/  LOP3.LUT P4, RZ, R9, 0x80, RZ, 0xc0, !PT ;  /* 0x0000008009ff7812 */ /* 0x000fe4000788c0ff */
[----:B----4-:R-:W-:-:S05]  /*7d460*/  PRMT R5, R8, 0x7770, RZ ;  /* 0x0000777008057816 */ /* 0x010fca00000000ff */
[----:B------:R0:W-:Y:S02]  /*7d470*/  @P0 STG.E.U8 desc[UR40][R16.64], R5 ;  /* 0x0000000510000986 */ /* 0x0001e4000c101128 */
[----:B0-----:R-:W-:-:S05]  /*7d480*/  PRMT R5, R8, 0x7771, RZ ;  /* 0x0000777108057816 */ /* 0x001fca00000000ff */
[----:B------:R-:W-:Y:S01]  /*7d490*/  @P4 STG.E.U8 desc[UR40][R18.64], R5 ;  /* 0x0000000512004986 */ /* 0x000fe2000c101128 */
[----:B------:R-:W-:Y:S02]  /*7d4a0*/  ISETP.NE.AND P4, PT, R0, RZ, PT ;  /* 0x000000ff0000720c */ /* 0x000fe40003f85270 */
[----:B------:R-:W-:-:S11]  /*7d4b0*/  PRMT R0, R8, 0x7772, RZ ;  /* 0x0000777208007816 */ /* 0x000fd600000000ff */
[----:B------:R0:W-:Y:S01]  /*7d4c0*/  @P4 STG.E.U8 desc[UR40][R28.64], R0 ;  /* 0x000000001c004986 */ /* 0x0001e2000c101128 */
[----:B------:R-:W-:Y:S02]  /*7d4d0*/  LOP3.LUT P4, RZ, R4, 0x4000000, RZ, 0xc0, !PT ;  /* 0x0400000004ff7812 */ /* 0x000fe4000788c0ff */
[----:B0-----:R-:W-:-:S11]  /*7d4e0*/  PRMT R0, R8, 0x7773, RZ ;  /* 0x0000777308007816 */ /* 0x001fd600000000ff */
[----:B------:R-:W-:Y:S04]  /*7d4f0*/  @P4 STG.E.U8 desc[UR40][R14.64], R0 ;  /* 0x000000000e004986 */ /* 0x000fe8000c101128 */
[----:B--2---:R0:W-:Y:S04]  /*7d500*/  STL.64 [R1+0x1f30], R12 ;  /* 0x001f300c01007387 */ /* 0x0041e80000100a00 */
[----:B0-----:R-:W2:Y:S04]  /*7d510*/  LDL.LU.64 R12, [R1+0x1038] ;  /* 0x00103800010c7983 */ /* 0x001ea80000300a00 */
[----:B------:R-:W3:Y:S04]  /*7d520*/  LDL.LU.64 R22, [R1+0xf60] ;  /* 0x000f600001167983 */ /* 0x000ee80000300a00 */
[----:B------:R-:W4:Y:S04]  /*7d530*/  LDL.LU.64 R6, [R1+0xe80] ;  /* 0x000e800001067983 */ /* 0x000f280000300a00 */
[----:B------:R-:W2:Y:S04]  /*7d540*/  LDL.LU R26, [R1+0x1ac] ;  /* 0x0001ac00011a7983 */ /* 0x000ea80000300800 */
[----:B------:R-:W2:Y:S04]  /*7d550*/  LDL.LU.64 R20, [R1+0xd78] ;  /* 0x000d780001147983 */ /* 0x000ea80000300a00 */
[----:B------:R-:W2:Y:S04]  /*7d560*/  LDL.LU.64 R10, [R1+0xb50] ;  /* 0x000b5000010a7983 */ /* 0x000ea80000300a00 */
[----:B------:R-:W2:Y:S04]  /*7d570*/  LDL.LU.64 R24, [R1+0x8] ;  /* 0x0000080001187983 */ /* 0x000ea80000300a00 */
[----:B------:R-:W2:Y:S04]  /*7d580*/  LDL.LU.64 R16, [R1+0x1200] ;  /* 0x0012000001107983 */ /* 0x000ea80000300a00 */
[----:B------:R-:W2:Y:S04]  /*7d590*/  LDL.LU.64 R18, [R1+0x11f8] ;  /* 0x0011f80001127983 */ /* 0x000ea80000300a00 */
[----:B------:R-:W2:Y:S04]  /*7d5a0*/  LDL.LU.64 R28, [R1+0x11f0] ;  /* 0x0011f000011c7983 */ /* 0x000ea80000300a00 */
[----:B------:R-:W2:Y:S01]  /*7d5b0*/  LDL.LU.64 R14, [R1+0x1f40] ;  /* 0x001f4000010e7983 */ /* 0x000ea20000300a00 */
[----:B------:R-:W-:-:S02]  /*7d5c0*/  LOP3.LUT P5, RZ, R9, 0x20, RZ, 0xc0, !PT ;  /* 0x0000002009ff7812 */ /* 0x000fc400078ac0ff */
[----:B--2---:R-:W-:-:S11]  /*7d5d0*/  PRMT R0, R14, 0x7770, RZ ;  /* 0x000077700e007816 */ /* 0x004fd600000000ff */
[----:B------:R0:W-:Y:S04]  /*7d5e0*/  @P5 STG.E.U8 desc[UR40][R2.64], R0 ;  /* 0x0000000002005986 */ /* 0x0001e8000c101128 */
[----:B0-----:R-:W2:Y:S02]  /*7d5f0*/  LDL.LU.64 R2, [R1+0x1f38] ;  /* 0x001f380001027983 */ /* 0x001ea40000300a00 */
[----:B--2---:R-:W-:Y:S02]  /*7d600*/  ISETP.NE.AND P5, PT, R3, RZ, PT ;  /* 0x000000ff0300720c */ /* 0x004fe40003fa5270 */
[----:B------:R-:W-:-:S11]  /*7d610*/  PRMT R3, R14, 0x7771, RZ ;  /* 0x000077710e037816 */ /* 0x000fd600000000ff */
[----:B------:R0:W-:Y:S04]  /*7d620*/  @P5 STG.E.U8 desc[UR40][R12.64], R3 ;  /* 0x000000030c005986 */ /* 0x0001e8000c101128 */
[----:B0-----:R-:W2:Y:S01]  /*7d630*/  LDL.LU.64 R12, [R1+0x1f30] ;  /* 0x001f3000010c7983 */ /* 0x001ea20000300a00 */
[----:B------:R-:W-:Y:S02]  /*7d640*/  ISETP.NE.AND P5, PT, R2, RZ, PT ;  /* 0x000000ff0200720c */ /* 0x000fe40003fa5270 */
[C---:B------:R-:W-:Y:S02]  /*7d650*/  PRMT R2, R14.reuse, 0x7772, RZ ;  /* 0x000077720e027816 */ /* 0x040fe400000000ff */
[----:B------:R-:W-:Y:S02]  /*7d660*/  LOP3.LUT P6, RZ, R9, 0x4, RZ, 0xc0, !PT ;  /* 0x0000000409ff7812 */ /* 0x000fe400078cc0ff */
[----:B------:R-:W-:-:S02]  /*7d670*/  PRMT R14, R14, 0x7773, RZ ;  /* 0x000077730e0e7816 */ /* 0x000fc400000000ff */
[----:B------:R-:W-:Y:S02]  /*7d680*/  PRMT R5, R26, 0x7770, RZ ;  /* 0x000077701a057816 */ /* 0x000fe400000000ff */
[----:B------:R-:W-:Y:S02]  /*7d690*/  LOP3.LUT P4, RZ, R9, 0x1, RZ, 0xc0, !PT ;  /* 0x0000000109ff7812 */ /* 0x000fe4000788c0ff */
[C---:B------:R-:W-:Y:S02]  /*7d6a0*/  LOP3.LUT P3, RZ, R4.reuse, 0x800000, RZ, 0xc0, !PT ;  /* 0x0080000004ff7812 */ /* 0x040fe4000786c0ff */
[C---:B------:R-:W-:Y:S02]  /*7d6b0*/  LOP3.LUT P2, RZ, R4.reuse, 0x400000, RZ, 0xc0, !PT ;  /* 0x0040000004ff7812 */ /* 0x040fe4000784c0ff */
[C---:B------:R-:W-:Y:S02]  /*7d6c0*/  LOP3.LUT P1, RZ, R4.reuse, 0x200000, RZ, 0xc0, !PT ;  /* 0x0020000004ff7812 */ /* 0x040fe4000782c0ff */
[----:B------:R-:W-:-:S02]  /*7d6d0*/  LOP3.LUT P0, RZ, R4, 0x100000, RZ, 0xc0, !PT ;  /* 0x0010000004ff7812 */ /* 0x000fc4000780c0ff */
[----:B------:R-:W-:Y:S02]  /*7d6e0*/  PRMT R0, R26, 0x7773, RZ ;  /* 0x000077731a007816 */ /* 0x000fe400000000ff */
[C---:B------:R-:W-:Y:S02]  /*7d6f0*/  PRMT R3, R15.reuse, 0x7771, RZ ;  /* 0x000077710f037816 */ /* 0x040fe400000000ff */
[----:B------:R-:W-:Y:S01]  /*7d700*/  PRMT R8, R15, 0x7772, RZ ;  /* 0x000077720f087816 */ /* 0x000fe200000000ff */
[----:B--2---:R-:W-:Y:S01]  /*7d710*/  @P5 STG.E.U8 desc[UR40][R12.64], R2 ;  /* 0x000000020c005986 */ /* 0x004fe2000c101128 */
[----:B------:R-:W-:-:S13]  /*7d720*/  LOP3.LUT P5, RZ, R4, 0x2000000, RZ, 0xc0, !PT ;  /* 0x0200000004ff7812 */ /* 0x000fda00078ac0ff */
[----:B---3--:R-:W-:Y:S01]  /*7d730*/  @P5 STG.E.U8 desc[UR40][R22.64], R14 ;  /* 0x0000000e16005986 */ /* 0x008fe2000c101128 */
[----:B------:R-:W-:-:S03]  /*7d740*/  LOP3.LUT P5, RZ, R9, 0x2, RZ, 0xc0, !PT ;  /* 0x0000000209ff7812 */ /* 0x000fc600078ac0ff */
[----:B----4-:R0:W-:Y:S01]  /*7d750*/  @P6 STG.E.U8 desc[UR40][R6.64], R5 ;  /* 0x0000000506006986 */ /* 0x0101e2000c101128 */
[----:B------:R-:W-:Y:S02]  /*7d760*/  LOP3.LUT P6, RZ, R4, 0x1000000, RZ, 0xc0, !PT ;  /* 0x0100000004ff7812 */ /* 0x000fe400078cc0ff */
[C---:B------:R-:W-:Y:S02]  /*7d770*/  PRMT R4, R26.reuse, 0x7771, RZ ;  /* 0x000077711a047816 */ /* 0x040fe400000000ff */
[----:B0-----:R-:W-:Y:S02]  /*7d780*/  PRMT R6, R26, 0x7772, RZ ;  /* 0x000077721a067816 */ /* 0x001fe400000000ff */
[----:B------:R-:W-:-:S03]  /*7d790*/  PRMT R7, R15, 0x7770, RZ ;  /* 0x000077700f077816 */ /* 0x000fc600000000ff */
[----:B------:R0:W-:Y:S04]  /*7d7a0*/  @P5 STG.E.U8 desc[UR40][R20.64], R4 ;  /* 0x0000000414005986 */ /* 0x0001e8000c101128 */
[----:B------:R0:W-:Y:S04]  /*7d7b0*/  @P4 STG.E.U8 desc[UR40][R10.64], R6 ;  /* 0x000000060a004986 */ /* 0x0001e8000c101128 */
[----:B------:R0:W-:Y:S04]  /*7d7c0*/  @P6 STG.E.U8 desc[UR40][R24.64], R0 ;  /* 0x0000000018006986 */ /* 0x0001e8000c101128 */
[----:B------:R0:W-:Y:S04]  /*7d7d0*/  @P3 STG.E.U8 desc[UR40][R16.64], R7 ;  /* 0x0000000710003986 */ /* 0x0001e8000c101128 */
[----:B------:R0:W-:Y:S01]  /*7d7e0*/  @P2 STG.E.U8 desc[UR40][R18.64], R3 ;  /* 0x0000000312002986 */ /* 0x0001e2000c101128 */
[----:B------:R-:W-:-:S03]  /*7d7f0*/  PRMT R15, R15, 0x7773, RZ ;  /* 0x000077730f0f7816 */ /* 0x000fc600000000ff */
[----:B------:R0:W-:Y:S01]  /*7d800*/  @P1 STG.E.U8 desc[UR40][R28.64], R8 ;  /* 0x000000081c001986 */ /* 0x0001e2000c101128 */
[----:B------:R-:W-:Y:S05]  /*7d810*/  @!P0 EXIT ;  /* 0x000000000000894d */ /* 0x000fea0003800000 */
[----:B0-----:R-:W2:Y:S04]  /*7d820*/  LDL.LU.64 R28, [R1+0x11e8] ;  /* 0x0011e800011c7983 */ /* 0x001ea80000300a00 */
[----:B--2---:R-:W-:Y:S01]  /*7d830*/  STG.E.U8 desc[UR40][R28.64], R15 ;  /* 0x0000000f1c007986 */ /* 0x004fe2000c101128 */
[----:B------:R-:W-:Y:S05]  /*7d840*/  EXIT ;  /* 0x000000000000794d */ /* 0x000fea0003800000 */
.L_x_3:
[----:B------:R-:W-:-:S00]  /*7d850*/  BRA `(.L_x_3) ;  /* 0xfffffffc00fc7947 */ /* 0x000fc0000383ffff */
[----:B------:R-:W-:-:S00]  /*7d860*/  NOP ;  /* 0x0000000000007918 */ /* 0x000fc00000000000 */
        /* <DEDUP_REMOVED lines=9> */
.L_x_4:


//--------------------- .nv.shared.matmul_kernel  --------------------------
	.section	.nv.shared.matmul_kernel,"aw",@nobits
	.sectionflags	@""
	.align	16
	.zero		1024


//--------------------- .nv.shared.reserved.0     --------------------------
	.section	.nv.shared.reserved.0,"aw",@nobits
	.weak		__nv_reservedSMEM_offset_0_alias
	.size		__nv_reservedSMEM_offset_0_alias, 0, 64
	.other		__nv_reservedSMEM_offset_0_alias,@"STO_CUDA_RESERVED_SHARED STV_DEFAULT"
__nv_reservedSMEM_offset_0_alias:
	.zero		0
	.zero		64


//--------------------- .nv.constant0.matmul_kernel --------------------------
	.section	.nv.constant0.matmul_kernel,"a",@progbits
	.sectionflags	@""
	.align	4
.nv.constant0.matmul_kernel:
	.zero		976


//--------------------- SYMBOLS --------------------------

	.type		.nv.reservedSmem.offset0,@object
	.size		.nv.reservedSmem.offset0,0x4
	.type		.nv.reservedSmem.cap,@object
	.size		.nv.reservedSmem.cap,0x4
